def matmul_kernel(
    a_ptr,
    b_ptr,
    c_ptr,
    M,
    N,
    K,
    stride_am,
    stride_ak,
    stride_bk,
    stride_bn,
    stride_cm,
    stride_cn,
    BLOCK_M: tl.constexpr,
    BLOCK_N: tl.constexpr,
    BLOCK_K: tl.constexpr,
    GROUP_M: tl.constexpr,
):
    pid = tl.program_id(axis=0)
    num_pid_m = tl.cdiv(M, BLOCK_M)
    num_pid_n = tl.cdiv(N, BLOCK_N)
    num_pid_in_group = GROUP_M * num_pid_n
    group_id = pid // num_pid_in_group
    first_pid_m = group_id * GROUP_M
    group_size_m = min(num_pid_m - first_pid_m, GROUP_M)
    pid_m = first_pid_m + ((pid % num_pid_in_group) % group_size_m)
    pid_n = (pid % num_pid_in_group) // group_size_m

    offs_am = (pid_m * BLOCK_M + tl.arange(0, BLOCK_M)) % M
    offs_bn = (pid_n * BLOCK_N + tl.arange(0, BLOCK_N)) % N
    offs_k = tl.arange(0, BLOCK_K)
    a_ptrs = a_ptr + offs_am[:, None] * stride_am + offs_k[None, :] * stride_ak
    b_ptrs = b_ptr + offs_k[:, None] * stride_bk + offs_bn[None, :] * stride_bn

    acc = tl.zeros((BLOCK_M, BLOCK_N), dtype=tl.float32)
    for kk in range(0, tl.cdiv(K, BLOCK_K)):
        a = tl.load(a_ptrs, mask=offs_k[None, :] < K - kk * BLOCK_K, other=0.0)
        b = tl.load(b_ptrs, mask=offs_k[:, None] < K - kk * BLOCK_K, other=0.0)
        acc = tl.dot(a, b, acc)
        a_ptrs += BLOCK_K * stride_ak
        b_ptrs += BLOCK_K * stride_bk

    c = acc.to(c_ptr.dtype.element_ty)
    offs_cm = pid_m * BLOCK_M + tl.arange(0, BLOCK_M)
    offs_cn = pid_n * BLOCK_N + tl.arange(0, BLOCK_N)
    c_ptrs = c_ptr + offs_cm[:, None] * stride_cm + offs_cn[None, :] * stride_cn
    mask = (offs_cm[:, None] < M) & (offs_cn[None, :] < N)
    tl.store(c_ptrs, c, mask=mask)

# config = {"BLOCK_K": 128, "BLOCK_M": 64, "BLOCK_N": 512, "GROUP_M": 1, "arch": "sm_90", "dtype": "fp32", "num_ctas": 1, "num_stages": 3, "num_warps": 4}
# arch = sm_90


// ===== COMPILED SASS (sm_90a) =====

	.target	sm_90a

	.elftype	@"ET_EXEC"


//--------------------- .note.nv.tkinfo           --------------------------
	.section	.note.nv.tkinfo,"",@"SHT_NOTE"
	.sectionflags	@"SHF_NOTE_NV_TKINFO"
	.tkinfo
        /*0018*/ 	.word	0x00000002
        /*0030*/ 	.string	""
        /*0030*/ 	.string	"ptxas"
        /*0030*/ 	.string	"Cuda compilation tools, release 13.0, V13.0.88"
        /*0030*/ 	.string	"Build cuda_13.0.r13.0/compiler.36424714_0"
        /*0030*/ 	.string	"-v  -suppress-debug-info  -lineinfo  -arch sm_90a "



//--------------------- .note.nv.cuinfo           --------------------------
	.section	.note.nv.cuinfo,"",@"SHT_NOTE"
	.sectionflags	@"SHF_NOTE_NV_CUINFO"
        /*0018*/ 	.short	0x0002
        /*001a*/ 	.short	0x005a
        /*001c*/ 	.short	0x0082
	.zero		2


//--------------------- .nv.info                  --------------------------
	.section	.nv.info,"",@"SHT_CUDA_INFO"
	.align	4


	//----- nvinfo : EIATTR_REGCOUNT
	.align		4
        /*0000*/ 	.byte	0x04, 0x2f
        /*0002*/ 	.short	(.L_1 - .L_0)
	.align		4
.L_0:
        /*0004*/ 	.word	index@(matmul_kernel)
        /*0008*/ 	.word	0x000000ff


	//----- nvinfo : EIATTR_FRAME_SIZE
	.align		4
.L_1:
        /*000c*/ 	.byte	0x04, 0x11
        /*000e*/ 	.short	(.L_3 - .L_2)
	.align		4
.L_2:
        /*0010*/ 	.word	index@(matmul_kernel)
        /*0014*/ 	.word	0x000022a0


	//----- nvinfo : EIATTR_MIN_STACK_SIZE
	.align		4
.L_3:
        /*0018*/ 	.byte	0x04, 0x12
        /*001a*/ 	.short	(.L_5 - .L_4)
	.align		4
.L_4:
        /*001c*/ 	.word	index@(matmul_kernel)
        /*0020*/ 	.word	0x000022a0
.L_5:


//--------------------- .nv.compat                --------------------------
	.section	.nv.compat,"",@"SHT_CUDA_COMPAT_INFO"
	.align	4
        /*0000*/ 	.byte	0x02, 0x09, 0x01, 0x00, 0x02, 0x02, 0x04, 0x00, 0x02, 0x05, 0x05, 0x00, 0x03, 0x07, 0x01, 0x01
        /*0010*/ 	.byte	0x02, 0x03, 0x00, 0x00, 0x02, 0x06, 0x01, 0x00, 0x04, 0x0b, 0x08, 0x00, 0x00, 0x00, 0x00, 0x00
        /*0020*/ 	.byte	0x00, 0x00, 0x00, 0x00


//--------------------- .nv.info.matmul_kernel    --------------------------
	.section	.nv.info.matmul_kernel,"",@"SHT_CUDA_INFO"
	.sectionflags	@""
	.align	4


	//----- nvinfo : EIATTR_CUDA_API_VERSION
	.align		4
        /*0000*/ 	.byte	0x04, 0x37
        /*0002*/ 	.short	(.L_7 - .L_6)
.L_6:
        /*0004*/ 	.word	0x00000082


	//----- nvinfo : EIATTR_KPARAM_INFO
	.align		4
.L_7:
        /*0008*/ 	.byte	0x04, 0x17
        /*000a*/ 	.short	(.L_9 - .L_8)
.L_8:
        /*000c*/ 	.word	0x00000000
        /*0010*/ 	.short	0x000d
        /*0012*/ 	.short	0x0048
        /*0014*/ 	.byte	0x00, 0xf4, 0x21, 0x00


	//----- nvinfo : EIATTR_KPARAM_INFO
	.align		4
.L_9:
        /*0018*/ 	.byte	0x04, 0x17
        /*001a*/ 	.short	(.L_11 - .L_10)
.L_10:
        /*001c*/ 	.word	0x00000000
        /*0020*/ 	.short	0x000c
        /*0022*/ 	.short	0x0040
        /*0024*/ 	.byte	0x00, 0xf4, 0x21, 0x00


	//----- nvinfo : EIATTR_KPARAM_INFO
	.align		4
.L_11:
        /*0028*/ 	.byte	0x04, 0x17
        /*002a*/ 	.short	(.L_13 - .L_12)
.L_12:
        /*002c*/ 	.word	0x00000000
        /*0030*/ 	.short	0x000b
        /*0032*/ 	.short	0x0038
        /*0034*/ 	.byte	0x00, 0xf0, 0x11, 0x00


	//----- nvinfo : EIATTR_KPARAM_INFO
	.align		4
.L_13:
        /*0038*/ 	.byte	0x04, 0x17
        /*003a*/ 	.short	(.L_15 - .L_14)
.L_14:
        /*003c*/ 	.word	0x00000000
        /*0040*/ 	.short	0x000a
        /*0042*/ 	.short	0x0034
        /*0044*/ 	.byte	0x00, 0xf0, 0x11, 0x00


	//----- nvinfo : EIATTR_KPARAM_INFO
	.align		4
.L_15:
        /*0048*/ 	.byte	0x04, 0x17
        /*004a*/ 	.short	(.L_17 - .L_16)
.L_16:
        /*004c*/ 	.word	0x00000000
        /*0050*/ 	.short	0x0009
        /*0052*/ 	.short	0x0030
        /*0054*/ 	.byte	0x00, 0xf0, 0x11, 0x00


	//----- nvinfo : EIATTR_KPARAM_INFO
	.align		4
.L_17:
        /*0058*/ 	.byte	0x04, 0x17
        /*005a*/ 	.short	(.L_19 - .L_18)
.L_18:
        /*005c*/ 	.word	0x00000000
        /*0060*/ 	.short	0x0008
        /*0062*/ 	.short	0x002c
        /*0064*/ 	.byte	0x00, 0xf0, 0x11, 0x00


	//----- nvinfo : EIATTR_KPARAM_INFO
	.align		4
.L_19:
        /*0068*/ 	.byte	0x04, 0x17
        /*006a*/ 	.short	(.L_21 - .L_20)
.L_20:
        /*006c*/ 	.word	0x00000000
        /*0070*/ 	.short	0x0007
        /*0072*/ 	.short	0x0028
        /*0074*/ 	.byte	0x00, 0xf0, 0x11, 0x00


	//----- nvinfo : EIATTR_KPARAM_INFO
	.align		4
.L_21:
        /*0078*/ 	.byte	0x04, 0x17
        /*007a*/ 	.short	(.L_23 - .L_22)
.L_22:
        /*007c*/ 	.word	0x00000000
        /*0080*/ 	.short	0x0006
        /*0082*/ 	.short	0x0024
        /*0084*/ 	.byte	0x00, 0xf0, 0x11, 0x00


	//----- nvinfo : EIATTR_KPARAM_INFO
	.align		4
.L_23:
        /*0088*/ 	.byte	0x04, 0x17
        /*008a*/ 	.short	(.L_25 - .L_24)
.L_24:
        /*008c*/ 	.word	0x00000000
        /*0090*/ 	.short	0x0005
        /*0092*/ 	.short	0x0020
        /*0094*/ 	.byte	0x00, 0xf0, 0x11, 0x00


	//----- nvinfo : EIATTR_KPARAM_INFO
	.align		4
.L_25:
        /*0098*/ 	.byte	0x04, 0x17
        /*009a*/ 	.short	(.L_27 - .L_26)
.L_26:
        /*009c*/ 	.word	0x00000000
        /*00a0*/ 	.short	0x0004
        /*00a2*/ 	.short	0x001c
        /*00a4*/ 	.byte	0x00, 0xf0, 0x11, 0x00


	//----- nvinfo : EIATTR_KPARAM_INFO
	.align		4
.L_27:
        /*00a8*/ 	.byte	0x04, 0x17
        /*00aa*/ 	.short	(.L_29 - .L_28)
.L_28:
        /*00ac*/ 	.word	0x00000000
        /*00b0*/ 	.short	0x0003
        /*00b2*/ 	.short	0x0018
        /*00b4*/ 	.byte	0x00, 0xf0, 0x11, 0x00


	//----- nvinfo : EIATTR_KPARAM_INFO
	.align		4
.L_29:
        /*00b8*/ 	.byte	0x04, 0x17
        /*00ba*/ 	.short	(.L_31 - .L_30)
.L_30:
        /*00bc*/ 	.word	0x00000000
        /*00c0*/ 	.short	0x0002
        /*00c2*/ 	.short	0x0010
        /*00c4*/ 	.byte	0x00, 0xf4, 0x21, 0x00


	//----- nvinfo : EIATTR_KPARAM_INFO
	.align		4
.L_31:
        /*00c8*/ 	.byte	0x04, 0x17
        /*00ca*/ 	.short	(.L_33 - .L_32)
.L_32:
        /*00cc*/ 	.word	0x00000000
        /*00d0*/ 	.short	0x0001
        /*00d2*/ 	.short	0x0008
        /*00d4*/ 	.byte	0x00, 0xf4, 0x21, 0x00


	//----- nvinfo : EIATTR_KPARAM_INFO
	.align		4
.L_33:
        /*00d8*/ 	.byte	0x04, 0x17
        /*00da*/ 	.short	(.L_35 - .L_34)
.L_34:
        /*00dc*/ 	.word	0x00000000
        /*00e0*/ 	.short	0x0000
        /*00e2*/ 	.short	0x0000
        /*00e4*/ 	.byte	0x00, 0xf4, 0x21, 0x00


	//----- nvinfo : EIATTR_SPARSE_MMA_MASK
	.align		4
.L_35:
        /*00e8*/ 	.byte	0x03, 0x50
        /*00ea*/ 	.short	0x0000


	//----- nvinfo : EIATTR_MAXREG_COUNT
	.align		4
        /*00ec*/ 	.byte	0x03, 0x1b
        /*00ee*/ 	.short	0x00ff


	//----- nvinfo : EIATTR_NUM_BARRIERS
	.align		4
        /*00f0*/ 	.byte	0x02, 0x4c
        /*00f2*/ 	.byte	0x01
	.zero		1


	//----- nvinfo : EIATTR_ANNOTATIONS
	.align		4
        /*00f4*/ 	.byte	0x04, 0x55
        /*00f6*/ 	.short	(.L_37 - .L_36)


	//   ....[0]....
.L_36:
        /*00f8*/ 	.word	0x00000001
        /*00fc*/ 	.byte	0x70, 0x00, 0x00, 0x00, 0x01, 0x00, 0x00, 0x00, 0x20, 0x06, 0x00, 0x00, 0x01, 0x00, 0x00, 0x00
        /* <DEDUP_REMOVED lines=478> */
        /*1eec*/ 	.byte	0x80, 0xd9, 0x01, 0x00


	//----- nvinfo : EIATTR_MERCURY_ISA_VERSION
	.align		4
.L_37:
        /*1ef0*/ 	.byte	0x03, 0x5f
        /*1ef2*/ 	.short	0x0101


	//----- nvinfo : EIATTR_EXIT_INSTR_OFFSETS
	.align		4
        /*1ef4*/ 	.byte	0x04, 0x1c
        /*1ef6*/ 	.short	(.L_39 - .L_38)


	//   ....[0]....
.L_38:
        /*1ef8*/ 	.word	0x000766e0


	//   ....[1]....
        /*1efc*/ 	.word	0x00076700


	//----- nvinfo : EIATTR_REQNTID
	.align		4
.L_39:
        /*1f00*/ 	.byte	0x04, 0x10
        /*1f02*/ 	.short	(.L_41 - .L_40)
.L_40:
        /*1f04*/ 	.word	0x00000080
        /*1f08*/ 	.word	0x00000001
        /*1f0c*/ 	.word	0x00000001


	//----- nvinfo : EIATTR_CBANK_PARAM_SIZE
	.align		4
.L_41:
        /*1f10*/ 	.byte	0x03, 0x19
        /*1f12*/ 	.short	0x0050


	//----- nvinfo : EIATTR_PARAM_CBANK
	.align		4
        /*1f14*/ 	.byte	0x04, 0x0a
        /*1f16*/ 	.short	(.L_43 - .L_42)
	.align		4
.L_42:
        /*1f18*/ 	.word	index@(.nv.constant0.matmul_kernel)
        /*1f1c*/ 	.short	0x0210
        /*1f1e*/ 	.short	0x0050


	//----- nvinfo : EIATTR_SW_WAR
	.align		4
.L_43:
        /*1f20*/ 	.byte	0x04, 0x36
        /*1f22*/ 	.short	(.L_45 - .L_44)
.L_44:
        /*1f24*/ 	.word	0x00000008
.L_45:


//--------------------- .nv.callgraph             --------------------------
	.section	.nv.callgraph,"",@"SHT_CUDA_CALLGRAPH"
	.align	4
	.sectionentsize	8
	.align		4
        /*0000*/ 	.word	0x00000000
	.align		4
        /*0004*/ 	.word	0xffffffff
	.align		4
        /*0008*/ 	.word	0x00000000
	.align		4
        /*000c*/ 	.word	0xfffffffe
	.align		4
        /*0010*/ 	.word	0x00000000
	.align		4
        /*0014*/ 	.word	0xfffffffd
	.align		4
        /*0018*/ 	.word	0x00000000
	.align		4
        /*001c*/ 	.word	0xfffffffc


//--------------------- .text.matmul_kernel       --------------------------
	.section	.text.matmul_kernel,"ax",@progbits
	.align	128
        .global         matmul_kernel
        .type           matmul_kernel,@function
        .size           matmul_kernel,(.L_x_3 - matmul_kernel)
        .other          matmul_kernel,@"STO_CUDA_ENTRY STV_DEFAULT"
matmul_kernel:
.text.matmul_kernel:
[----:B------:R-:W1:Y:S08]  /*0000*/  LDC R1, c[0x0][0x28] ;  /* 0x00000a00ff017b82 */ /* 0x000e700000000800 */
[----:B------:R-:W2:Y:S01]  /*0010*/  LDC.64 R2, c[0x0][0x228] ;  /* 0x00008a00ff027b82 */ /* 0x000ea20000000a00 */
[----:B------:R-:W3:Y:S01]  /*0020*/  S2R R5, SR_CTAID.X ;  /* 0x0000000000057919 */ /* 0x000ee20000002500 */
[----:B-1----:R-:W-:Y:S01]  /*0030*/  VIADD R1, R1, 0xffffdd60 ;  /* 0xffffdd6001017836 */ /* 0x002fe20000000000 */
[----:B------:R-:W-:Y:S01]  /*0040*/  ULDC UR4, c[0x0][0x22c] ;  /* 0x00008b0000047ab9 */ /* 0x000fe20000000800 */
[----:B------:R-:W1:Y:S01]  /*0050*/  S2R R14, SR_TID.X ;  /* 0x00000000000e7919 */ /* 0x000e620000002100 */
[----:B--2---:R-:W-:-:S02]  /*0060*/  IMAD.MOV.U32 R12, RZ, RZ, R3 ;  /* 0x000000ffff0c7224 */ /* 0x004fc400078e0003 */
[----:B------:R2:W-:Y:S01]  /*0070*/  STL [R1+0x1a38], R2 ;  /* 0x001a380201007387 */ /* 0x0005e20000100800 */
[----:B------:R-:W-:Y:S02]  /*0080*/  IMAD.MOV.U32 R13, RZ, RZ, R2 ;  /* 0x000000ffff0d7224 */ /* 0x000fe400078e0002 */
[----:B------:R-:W-:Y:S01]  /*0090*/  VIADD R0, R12, 0x1ff ;  /* 0x000001ff0c007836 */ /* 0x000fe20000000000 */
[----:B------:R-:W-:-:S04]  /*00a0*/  IABS R252, R12 ;  /* 0x0000000c00fc7213 */ /* 0x000fc80000000000 */
[----:B------:R-:W-:Y:S02]  /*00b0*/  SHF.R.S32.HI R3, RZ, 0x1f, R0 ;  /* 0x0000001fff037819 */ /* 0x000fe40000011400 */
[----:B---3--:R-:W-:Y:S02]  /*00c0*/  IABS R8, R5 ;  /* 0x0000000500087213 */ /* 0x008fe40000000000 */
[----:B------:R-:W-:-:S04]  /*00d0*/  LEA.HI R3, R3, R0, RZ, 0x9 ;  /* 0x0000000003037211 */ /* 0x000fc800078f48ff */
[----:B------:R-:W-:-:S04]  /*00e0*/  SHF.R.S32.HI R4, RZ, 0x9, R3 ;  /* 0x00000009ff047819 */ /* 0x000fc80000011403 */
[-C--:B------:R-:W-:Y:S02]  /*00f0*/  IABS R7, R4.reuse ;  /* 0x0000000400077213 */ /* 0x080fe40000000000 */
[----:B------:R-:W-:Y:S02]  /*0100*/  IABS R10, R4 ;  /* 0x00000004000a7213 */ /* 0x000fe40000000000 */
[----:B------:R-:W3:Y:S08]  /*0110*/  I2F.RP R0, R7 ;  /* 0x0000000700007306 */ /* 0x000ef00000209400 */
[----:B---3--:R-:W2:Y:S02]  /*0120*/  MUFU.RCP R0, R0 ;  /* 0x0000000000007308 */ /* 0x008ea40000001000 */
[----:B--2---:R-:W-:Y:S01]  /*0130*/  IADD3 R2, R0, 0xffffffe, RZ ;  /* 0x0ffffffe00027810 */ /* 0x004fe20007ffe0ff */
[----:B------:R-:W-:-:S05]  /*0140*/  IMAD.MOV R0, RZ, RZ, -R10 ;  /* 0x000000ffff007224 */ /* 0x000fca00078e0a0a */
[----:B------:R2:W3:Y:S02]  /*0150*/  F2I.FTZ.U32.TRUNC.NTZ R3, R2 ;  /* 0x0000000200037305 */ /* 0x0004e4000021f000 */
[----:B--2---:R-:W-:Y:S02]  /*0160*/  IMAD.MOV.U32 R2, RZ, RZ, RZ ;  /* 0x000000ffff027224 */ /* 0x004fe400078e00ff */
[----:B---3--:R-:W-:-:S04]  /*0170*/  IMAD.MOV R6, RZ, RZ, -R3 ;  /* 0x000000ffff067224 */ /* 0x008fc800078e0a03 */
[----:B------:R-:W-:Y:S02]  /*0180*/  IMAD R9, R6, R7, RZ ;  /* 0x0000000706097224 */ /* 0x000fe400078e02ff */
[----:B------:R-:W-:Y:S02]  /*0190*/  IMAD.MOV.U32 R6, RZ, RZ, R8 ;  /* 0x000000ffff067224 */ /* 0x000fe400078e0008 */
[----:B------:R-:W-:-:S06]  /*01a0*/  IMAD.HI.U32 R3, R3, R9, R2 ;  /* 0x0000000903037227 */ /* 0x000fcc00078e0002 */
[----:B------:R-:W-:-:S04]  /*01b0*/  IMAD.HI.U32 R3, R3, R6, RZ ;  /* 0x0000000603037227 */ /* 0x000fc800078e00ff */
[----:B------:R-:W-:-:S05]  /*01c0*/  IMAD R0, R3, R0, R6 ;  /* 0x0000000003007224 */ /* 0x000fca00078e0206 */
[----:B------:R-:W-:-:S13]  /*01d0*/  ISETP.GT.U32.AND P1, PT, R7, R0, PT ;  /* 0x000000000700720c */ /* 0x000fda0003f24070 */
[-C--:B------:R-:W-:Y:S01]  /*01e0*/  @!P1 IADD3 R0, R0, -R7.reuse, RZ ;  /* 0x8000000700009210 */ /* 0x080fe20007ffe0ff */
[----:B------:R-:W-:Y:S01]  /*01f0*/  @!P1 VIADD R3, R3, 0x1 ;  /* 0x0000000103039836 */ /* 0x000fe20000000000 */
[----:B------:R-:W-:Y:S02]  /*0200*/  ISETP.NE.AND P1, PT, R4, RZ, PT ;  /* 0x000000ff0400720c */ /* 0x000fe40003f25270 */
[----:B------:R-:W-:Y:S02]  /*0210*/  ISETP.GE.U32.AND P0, PT, R0, R7, PT ;  /* 0x000000070000720c */ /* 0x000fe40003f06070 */
[----:B------:R-:W-:-:S04]  /*0220*/  LOP3.LUT R0, R5, R4, RZ, 0x3c, !PT ;  /* 0x0000000405007212 */ /* 0x000fc800078e3cff */
[----:B------:R-:W-:Y:S01]  /*0230*/  ISETP.GE.AND P2, PT, R0, RZ, PT ;  /* 0x000000ff0000720c */ /* 0x000fe20003f46270 */
[----:B------:R-:W-:Y:S01]  /*0240*/  VIADD R0, R13, 0x3f ;  /* 0x0000003f0d007836 */ /* 0x000fe20000000000 */
[----:B------:R-:W-:-:S05]  /*0250*/  IABS R13, R13 ;  /* 0x0000000d000d7213 */ /* 0x000fca0000000000 */
[----:B------:R-:W-:-:S04]  /*0260*/  @P0 VIADD R3, R3, 0x1 ;  /* 0x0000000103030836 */ /* 0x000fc80000000000 */
[----:B------:R-:W-:Y:S01]  /*0270*/  IMAD.MOV.U32 R8, RZ, RZ, R3 ;  /* 0x000000ffff087224 */ /* 0x000fe200078e0003 */
[----:B------:R-:W-:-:S04]  /*0280*/  SHF.R.S32.HI R3, RZ, 0x1f, R0 ;  /* 0x0000001fff037819 */ /* 0x000fc80000011400 */
[----:B------:R-:W-:Y:S02]  /*0290*/  @!P2 IADD3 R8, -R8, RZ, RZ ;  /* 0x000000ff0808a210 */ /* 0x000fe40007ffe1ff */
[----:B------:R-:W-:Y:S02]  /*02a0*/  LEA.HI R3, R3, R0, RZ, 0x6 ;  /* 0x0000000003037211 */ /* 0x000fe400078f30ff */
[----:B------:R-:W-:-:S04]  /*02b0*/  @!P1 LOP3.LUT R8, RZ, R4, RZ, 0x33, !PT ;  /* 0x00000004ff089212 */ /* 0x000fc800078e33ff */
[----:B------:R-:W-:Y:S01]  /*02c0*/  LEA.HI.SX32 R3, R3, -R8, 0x1a ;  /* 0x8000000803037211 */ /* 0x000fe200078fd2ff */
[----:B------:R-:W-:-:S03]  /*02d0*/  IMAD.MOV R6, RZ, RZ, -R8 ;  /* 0x000000ffff067224 */ /* 0x000fc600078e0a08 */
[----:B------:R-:W-:Y:S01]  /*02e0*/  VIMNMX R9, R3, 0x1, PT ;  /* 0x0000000103097848 */ /* 0x000fe20003fe0100 */
[----:B------:R-:W-:-:S03]  /*02f0*/  IMAD R10, R4, R6, R5 ;  /* 0x00000006040a7224 */ /* 0x000fc600078e0205 */
[----:B------:R-:W-:Y:S02]  /*0300*/  IABS R7, R9 ;  /* 0x0000000900077213 */ /* 0x000fe40000000000 */
[----:B------:R-:W-:Y:S02]  /*0310*/  IABS R6, R10 ;  /* 0x0000000a00067213 */ /* 0x000fe40000000000 */
[----:B------:R-:W2:Y:S08]  /*0320*/  I2F.RP R0, R7 ;  /* 0x0000000700007306 */ /* 0x000eb00000209400 */
[----:B--2---:R-:W2:Y:S02]  /*0330*/  MUFU.RCP R0, R0 ;  /* 0x0000000000007308 */ /* 0x004ea40000001000 */
[----:B--2---:R-:W-:-:S06]  /*0340*/  VIADD R2, R0, 0xffffffe ;  /* 0x0ffffffe00027836 */ /* 0x004fcc0000000000 */
[----:B------:R2:W3:Y:S02]  /*0350*/  F2I.FTZ.U32.TRUNC.NTZ R3, R2 ;  /* 0x0000000200037305 */ /* 0x0004e4000021f000 */
[----:B--2---:R-:W-:Y:S02]  /*0360*/  IMAD.MOV.U32 R2, RZ, RZ, RZ ;  /* 0x000000ffff027224 */ /* 0x004fe400078e00ff */
[----:B---3--:R-:W-:-:S04]  /*0370*/  IMAD.MOV R11, RZ, RZ, -R3 ;  /* 0x000000ffff0b7224 */ /* 0x008fc800078e0a03 */
[----:B------:R-:W-:Y:S01]  /*0380*/  IMAD.MOV.U32 R4, RZ, RZ, R11 ;  /* 0x000000ffff047224 */ /* 0x000fe200078e000b */
[----:B------:R-:W-:-:S03]  /*0390*/  IABS R11, R9 ;  /* 0x00000009000b7213 */ /* 0x000fc60000000000 */
[----:B------:R-:W-:Y:S01]  /*03a0*/  IMAD R5, R4, R7, RZ ;  /* 0x0000000704057224 */ /* 0x000fe200078e02ff */
[----:B------:R-:W-:Y:S01]  /*03b0*/  MOV R4, R6 ;  /* 0x0000000600047202 */ /* 0x000fe20000000f00 */
[----:B------:R-:W-:Y:S01]  /*03c0*/  IMAD.MOV R0, RZ, RZ, -R11 ;  /* 0x000000ffff007224 */ /* 0x000fe200078e0a0b */
[----:B------:R-:W2:Y:S01]  /*03d0*/  I2F.RP R6, R252 ;  /* 0x000000fc00067306 */ /* 0x000ea20000209400 */
[----:B------:R-:W-:-:S06]  /*03e0*/  IMAD.HI.U32 R3, R3, R5, R2 ;  /* 0x0000000503037227 */ /* 0x000fcc00078e0002 */
[----:B------:R-:W-:Y:S01]  /*03f0*/  IMAD.HI.U32 R3, R3, R4, RZ ;  /* 0x0000000403037227 */ /* 0x000fe200078e00ff */
[----:B------:R-:W3:Y:S03]  /*0400*/  I2F.RP R2, R13 ;  /* 0x0000000d00027306 */ /* 0x000ee60000209400 */
[----:B------:R-:W-:-:S05]  /*0410*/  IMAD R0, R3, R0, R4 ;  /* 0x0000000003007224 */ /* 0x000fca00078e0204 */
[----:B------:R-:W-:Y:S01]  /*0420*/  ISETP.GT.U32.AND P1, PT, R7, R0, PT ;  /* 0x000000000700720c */ /* 0x000fe20003f24070 */
[----:B--2---:R-:W2:Y:S08]  /*0430*/  MUFU.RCP R6, R6 ;  /* 0x0000000600067308 */ /* 0x004eb00000001000 */
[----:B---3--:R-:W3:Y:S04]  /*0440*/  MUFU.RCP R2, R2 ;  /* 0x0000000200027308 */ /* 0x008ee80000001000 */
[----:B------:R-:W-:-:S02]  /*0450*/  @!P1 IMAD.IADD R0, R0, 0x1, -R7 ;  /* 0x0000000100009824 */ /* 0x000fc400078e0a07 */
[----:B------:R-:W-:Y:S01]  /*0460*/  @!P1 VIADD R3, R3, 0x1 ;  /* 0x0000000103039836 */ /* 0x000fe20000000000 */
[----:B------:R-:W-:Y:S02]  /*0470*/  ISETP.NE.AND P1, PT, R9, RZ, PT ;  /* 0x000000ff0900720c */ /* 0x000fe40003f25270 */
[----:B------:R-:W-:Y:S01]  /*0480*/  ISETP.GE.U32.AND P0, PT, R0, R7, PT ;  /* 0x000000070000720c */ /* 0x000fe20003f06070 */
[----:B--2---:R-:W-:Y:S01]  /*0490*/  VIADD R7, R6, 0xffffffe ;  /* 0x0ffffffe06077836 */ /* 0x004fe20000000000 */
[----:B------:R-:W-:Y:S01]  /*04a0*/  LOP3.LUT R0, R10, R9, RZ, 0x3c, !PT ;  /* 0x000000090a007212 */ /* 0x000fe200078e3cff */
[----:B------:R-:W-:-:S03]  /*04b0*/  IMAD.MOV.U32 R6, RZ, RZ, RZ ;  /* 0x000000ffff067224 */ /* 0x000fc600078e00ff */
[----:B------:R-:W-:Y:S01]  /*04c0*/  ISETP.GE.AND P2, PT, R0, RZ, PT ;  /* 0x000000ff0000720c */ /* 0x000fe20003f46270 */
[----:B------:R-:W-:Y:S01]  /*04d0*/  F2I.FTZ.U32.TRUNC.NTZ R7, R7 ;  /* 0x0000000700077305 */ /* 0x000fe2000021f000 */
[----:B---3--:R-:W-:Y:S01]  /*04e0*/  VIADD R4, R2, 0xffffffe ;  /* 0x0ffffffe02047836 */ /* 0x008fe20000000000 */
[----:B-1----:R-:W-:-:S04]  /*04f0*/  LOP3.LUT R2, R14, 0x40, RZ, 0xc0, !PT ;  /* 0x000000400e027812 */ /* 0x002fc800078ec0ff */
[----:B------:R-:W-:Y:S02]  /*0500*/  @P0 IADD3 R3, R3, 0x1, RZ ;  /* 0x0000000103030810 */ /* 0x000fe40007ffe0ff */
[----:B------:R-:W1:Y:S03]  /*0510*/  F2I.FTZ.U32.TRUNC.NTZ R5, R4 ;  /* 0x0000000400057305 */ /* 0x000e66000021f000 */
[----:B------:R-:W-:Y:S01]  /*0520*/  IMAD.MOV.U32 R11, RZ, RZ, R3 ;  /* 0x000000ffff0b7224 */ /* 0x000fe200078e0003 */
[----:B------:R-:W-:-:S03]  /*0530*/  LOP3.LUT R3, R14, 0x3f, RZ, 0xc0, !PT ;  /* 0x0000003f0e037812 */ /* 0x000fc600078ec0ff */
[----:B------:R-:W-:Y:S01]  /*0540*/  @!P2 IMAD.MOV R11, RZ, RZ, -R11 ;  /* 0x000000ffff0ba224 */ /* 0x000fe200078e0a0b */
[----:B------:R-:W-:-:S04]  /*0550*/  @!P1 LOP3.LUT R11, RZ, R9, RZ, 0x33, !PT ;  /* 0x00000009ff0b9212 */ /* 0x000fc800078e33ff */
[----:B------:R-:W-:Y:S01]  /*0560*/  IADD3 R0, -R11, RZ, RZ ;  /* 0x000000ff0b007210 */ /* 0x000fe20007ffe1ff */
[----:B-1----:R-:W-:-:S04]  /*0570*/  IMAD.MOV R4, RZ, RZ, -R5 ;  /* 0x000000ffff047224 */ /* 0x002fc800078e0a05 */
[----:B------:R-:W-:Y:S02]  /*0580*/  IMAD R0, R9, R0, R10 ;  /* 0x0000000009007224 */ /* 0x000fe400078e020a */
[----:B------:R-:W-:Y:S02]  /*0590*/  IMAD.SHL.U32 R9, R3, 0x80, RZ ;  /* 0x0000008003097824 */ /* 0x000fe400078e00ff */
[----:B------:R-:W-:-:S03]  /*05a0*/  IMAD.IADD R0, R8, 0x1, R0 ;  /* 0x0000000108007824 */ /* 0x000fc600078e0200 */
[----:B------:R-:W-:Y:S01]  /*05b0*/  LEA.HI R9, R2, R9, RZ, 0x1c ;  /* 0x0000000902097211 */ /* 0x000fe200078fe0ff */
[----:B------:R-:W-:Y:S01]  /*05c0*/  IMAD R12, R0, 0x40, R3 ;  /* 0x00000040000c7824 */ /* 0x000fe200078e0203 */
[----:B------:R-:W-:Y:S01]  /*05d0*/  IADD3 R0, RZ, -R7, RZ ;  /* 0x80000007ff007210 */ /* 0x000fe20007ffe0ff */
[----:B------:R-:W-:Y:S02]  /*05e0*/  IMAD R3, R4, R13, RZ ;  /* 0x0000000d04037224 */ /* 0x000fe400078e02ff */
[----:B------:R-:W-:Y:S01]  /*05f0*/  IMAD.MOV.U32 R4, RZ, RZ, RZ ;  /* 0x000000ffff047224 */ /* 0x000fe200078e00ff */
[----:B------:R-:W-:Y:S01]  /*0600*/  IABS R234, R12 ;  /* 0x0000000c00ea7213 */ /* 0x000fe20000000000 */
[----:B------:R-:W-:Y:S01]  /*0610*/  IMAD.SHL.U32 R2, R11, 0x200, RZ ;  /* 0x000002000b027824 */ /* 0x000fe200078e00ff */
[----:B------:R1:W-:Y:S01]  /*0620*/  STL [R1+0x1a3c], R12 ;  /* 0x001a3c0c01007387 */ /* 0x0003e20000100800 */
[----:B------:R-:W-:-:S03]  /*0630*/  IMAD.HI.U32 R5, R5, R3, R4 ;  /* 0x0000000305057227 */ /* 0x000fc600078e0004 */
[C---:B------:R-:W-:Y:S01]  /*0640*/  IADD3 R10, R2.reuse, 0x1, RZ ;  /* 0x00000001020a7810 */ /* 0x040fe20007ffe0ff */
[----:B------:R-:W-:Y:S01]  /*0650*/  IMAD.MOV.U32 R11, RZ, RZ, R0 ;  /* 0x000000ffff0b7224 */ /* 0x000fe200078e0000 */
[C---:B------:R-:W-:Y:S01]  /*0660*/  IADD3 R16, R2.reuse, 0x5, RZ ;  /* 0x0000000502107810 */ /* 0x040fe20007ffe0ff */
[----:B------:R-:W-:Y:S01]  /*0670*/  IMAD.HI.U32 R5, R5, R234, RZ ;  /* 0x000000ea05057227 */ /* 0x000fe200078e00ff */
[----:B------:R-:W-:Y:S02]  /*0680*/  IABS R8, R10 ;  /* 0x0000000a00087213 */ /* 0x000fe40000000000 */
[----:B------:R-:W-:Y:S01]  /*0690*/  IABS R15, R16 ;  /* 0x00000010000f7213 */ /* 0x000fe20000000000 */
[----:B------:R-:W-:Y:S01]  /*06a0*/  IMAD R3, R11, R252, RZ ;  /* 0x000000fc0b037224 */ /* 0x000fe200078e02ff */
[----:B------:R-:W-:Y:S01]  /*06b0*/  IADD3 R5, -R5, RZ, RZ ;  /* 0x000000ff05057210 */ /* 0x000fe20007ffe1ff */
[----:B-1----:R-:W-:Y:S01]  /*06c0*/  VIADD R12, R2, 0x2 ;  /* 0x00000002020c7836 */ /* 0x002fe20000000000 */
[----:B------:R-:W-:Y:S01]  /*06d0*/  ISETP.GE.AND P1, PT, R10, RZ, PT ;  /* 0x000000ff0a00720c */ /* 0x000fe20003f26270 */
[----:B------:R-:W-:Y:S01]  /*06e0*/  IMAD.HI.U32 R4, R7, R3, R6 ;  /* 0x0000000307047227 */ /* 0x000fe200078e0006 */
[----:B------:R-:W-:-:S02]  /*06f0*/  IADD3 R10, R2, 0x6, RZ ;  /* 0x00000006020a7810 */ /* 0x000fc40007ffe0ff */
[----:B------:R-:W-:Y:S01]  /*0700*/  IABS R11, R12 ;  /* 0x0000000c000b7213 */ /* 0x000fe20000000000 */
[----:B------:R-:W-:Y:S01]  /*0710*/  IMAD.SHL.U32 R0, R14, 0x10, RZ ;  /* 0x000000100e007824 */ /* 0x000fe200078e00ff */
[----:B------:R-:W-:Y:S01]  /*0720*/  IABS R17, R10 ;  /* 0x0000000a00117213 */ /* 0x000fe20000000000 */
[----:B------:R-:W-:Y:S01]  /*0730*/  IMAD.MOV.U32 R7, RZ, RZ, R8 ;  /* 0x000000ffff077224 */ /* 0x000fe200078e0008 */
[----:B------:R-:W-:Y:S01]  /*0740*/  ISETP.GE.AND P0, PT, R12, RZ, PT ;  /* 0x000000ff0c00720c */ /* 0x000fe20003f06270 */
[----:B------:R-:W-:Y:S01]  /*0750*/  IMAD R234, R13, R5, R234 ;  /* 0x000000050dea7224 */ /* 0x000fe200078e02ea */
[----:B------:R-:W-:Y:S01]  /*0760*/  LOP3.LUT R6, R0, 0x70, RZ, 0xc0, !PT ;  /* 0x0000007000067812 */ /* 0x000fe200078ec0ff */
[----:B------:R-:W-:-:S03]  /*0770*/  IMAD.HI.U32 R0, R4, R7, RZ ;  /* 0x0000000704007227 */ /* 0x000fc600078e00ff */
[----:B------:R-:W-:Y:S01]  /*0780*/  ISETP.GT.U32.AND P2, PT, R13, R234, PT ;  /* 0x000000ea0d00720c */ /* 0x000fe20003f44070 */
[----:B------:R-:W-:-:S04]  /*0790*/  IMAD.HI.U32 R3, R4, R11, RZ ;  /* 0x0000000b04037227 */ /* 0x000fc800078e00ff */
[----:B------:R-:W-:Y:S02]  /*07a0*/  IMAD.MOV R0, RZ, RZ, -R0 ;  /* 0x000000ffff007224 */ /* 0x000fe400078e0a00 */
[----:B------:R-:W-:Y:S02]  /*07b0*/  IMAD.MOV R5, RZ, RZ, -R3 ;  /* 0x000000ffff057224 */ /* 0x000fe400078e0a03 */
[----:B------:R-:W-:Y:S02]  /*07c0*/  IMAD R3, R252, R0, R7 ;  /* 0x00000000fc037224 */ /* 0x000fe400078e0207 */
[C---:B------:R-:W-:Y:S02]  /*07d0*/  VIADD R8, R2.reuse, 0x3 ;  /* 0x0000000302087836 */ /* 0x040fe40000000000 */
[----:B------:R-:W-:Y:S01]  /*07e0*/  VIADD R14, R2, 0x4 ;  /* 0x00000004020e7836 */ /* 0x000fe20000000000 */
[----:B------:R-:W-:Y:S01]  /*07f0*/  ISETP.GT.U32.AND P3, PT, R252, R3, PT ;  /* 0x00000003fc00720c */ /* 0x000fe20003f64070 */
[----:B------:R-:W-:Y:S01]  /*0800*/  IMAD.IADD R6, R6, 0x1, R9 ;  /* 0x0000000106067824 */ /* 0x000fe200078e0209 */
[----:B------:R-:W-:Y:S01]  /*0810*/  IABS R9, R8 ;  /* 0x0000000800097213 */ /* 0x000fe20000000000 */
[----:B------:R-:W-:Y:S01]  /*0820*/  IMAD R5, R252, R5, R11 ;  /* 0x00000005fc057224 */ /* 0x000fe200078e020b */
[----:B------:R-:W-:Y:S01]  /*0830*/  IABS R7, R14 ;  /* 0x0000000e00077213 */ /* 0x000fe20000000000 */
[----:B------:R-:W-:Y:S01]  /*0840*/  @!P2 IMAD.IADD R234, R234, 0x1, -R13 ;  /* 0x00000001eaeaa824 */ /* 0x000fe200078e0a0d */
[----:B------:R-:W-:Y:S01]  /*0850*/  STL [R1+0x1b2c], R6 ;  /* 0x001b2c0601007387 */ /* 0x000fe20000100800 */
[----:B------:R-:W-:Y:S01]  /*0860*/  IMAD.HI.U32 R0, R4, R9, RZ ;  /* 0x0000000904007227 */ /* 0x000fe200078e00ff */
[----:B------:R-:W-:-:S02]  /*0870*/  ISETP.GT.U32.AND P5, PT, R252, R5, PT ;  /* 0x00000005fc00720c */ /* 0x000fc40003fa4070 */
[----:B------:R-:W-:Y:S01]  /*0880*/  ISETP.GT.U32.AND P4, PT, R13, R234, PT ;  /* 0x000000ea0d00720c */ /* 0x000fe20003f84070 */
[----:B------:R-:W-:Y:S02]  /*0890*/  IMAD.MOV.U32 R11, RZ, RZ, R7 ;  /* 0x000000ffff0b7224 */ /* 0x000fe400078e0007 */
[----:B------:R-:W-:Y:S02]  /*08a0*/  IMAD.MOV R7, RZ, RZ, -R0 ;  /* 0x000000ffff077224 */ /* 0x000fe400078e0a00 */
[----:B------:R-:W-:-:S04]  /*08b0*/  IMAD.HI.U32 R0, R4, R11, RZ ;  /* 0x0000000b04007227 */ /* 0x000fc800078e00ff */
[----:B------:R-:W-:Y:S02]  /*08c0*/  @!P3 IMAD.IADD R3, R3, 0x1, -R252 ;  /* 0x000000010303b824 */ /* 0x000fe400078e0afc */
[C---:B------:R-:W-:Y:S02]  /*08d0*/  IMAD R7, R252.reuse, R7, R9 ;  /* 0x00000007fc077224 */ /* 0x040fe400078e0209 */
[----:B------:R-:W-:Y:S01]  /*08e0*/  IMAD.MOV R9, RZ, RZ, -R0 ;  /* 0x000000ffff097224 */ /* 0x000fe200078e0a00 */
[----:B------:R-:W-:Y:S01]  /*08f0*/  ISETP.GT.U32.AND P6, PT, R252, R3, PT ;  /* 0x00000003fc00720c */ /* 0x000fe20003fc4070 */
[----:B------:R-:W-:Y:S01]  /*0900*/  IMAD.HI.U32 R0, R4, R15, RZ ;  /* 0x0000000f04007227 */ /* 0x000fe200078e00ff */
[----:B------:R-:W-:Y:S02]  /*0910*/  ISETP.GT.U32.AND P3, PT, R252, R7, PT ;  /* 0x00000007fc00720c */ /* 0x000fe40003f64070 */
[----:B------:R-:W-:Y:S01]  /*0920*/  @!P4 IADD3 R234, R234, -R13, RZ ;  /* 0x8000000deaeac210 */ /* 0x000fe20007ffe0ff */
[----:B------:R-:W-:-:S02]  /*0930*/  IMAD R9, R252, R9, R11 ;  /* 0x00000009fc097224 */ /* 0x000fc400078e020b */
[----:B------:R-:W-:Y:S01]  /*0940*/  @!P5 IMAD.IADD R5, R5, 0x1, -R252 ;  /* 0x000000010505d824 */ /* 0x000fe200078e0afc */
[----:B------:R-:W-:Y:S01]  /*0950*/  ISETP.GE.AND P5, PT, R8, RZ, PT ;  /* 0x000000ff0800720c */ /* 0x000fe20003fa6270 */
[----:B------:R-:W-:Y:S01]  /*0960*/  IMAD.MOV R0, RZ, RZ, -R0 ;  /* 0x000000ffff007224 */ /* 0x000fe200078e0a00 */
[----:B------:R-:W-:Y:S01]  /*0970*/  ISETP.GT.U32.AND P4, PT, R252, R9, PT ;  /* 0x00000009fc00720c */ /* 0x000fe20003f84070 */
[----:B------:R-:W-:Y:S01]  /*0980*/  VIADD R12, R2, 0x7 ;  /* 0x00000007020c7836 */ /* 0x000fe20000000000 */
[C---:B------:R-:W-:Y:S01]  /*0990*/  ISETP.GT.U32.AND P2, PT, R252.reuse, R5, PT ;  /* 0x00000005fc00720c */ /* 0x040fe20003f44070 */
[----:B------:R-:W-:Y:S01]  /*09a0*/  IMAD R11, R252, R0, R15 ;  /* 0x00000000fc0b7224 */ /* 0x000fe200078e020f */
[----:B------:R-:W-:Y:S01]  /*09b0*/  IADD3 R8, R2, 0x8, RZ ;  /* 0x0000000802087810 */ /* 0x000fe20007ffe0ff */
[----:B------:R-:W-:Y:S01]  /*09c0*/  IMAD.HI.U32 R0, R4, R17, RZ ;  /* 0x0000001104007227 */ /* 0x000fe200078e00ff */
[----:B------:R-:W-:Y:S01]  /*09d0*/  IABS R15, R12 ;  /* 0x0000000c000f7213 */ /* 0x000fe20000000000 */
[----:B------:R1:W-:Y:S02]  /*09e0*/  STL [R1+0x1b30], R234 ;  /* 0x001b30ea01007387 */ /* 0x0003e40000100800 */
[----:B------:R-:W-:Y:S01]  /*09f0*/  @!P6 IMAD.IADD R3, R3, 0x1, -R252 ;  /* 0x000000010303e824 */ /* 0x000fe200078e0afc */
[----:B------:R-:W-:Y:S01]  /*0a00*/  ISETP.GT.U32.AND P6, PT, R252, R11, PT ;  /* 0x0000000bfc00720c */ /* 0x000fe20003fc4070 */
[----:B------:R-:W-:-:S02]  /*0a10*/  IMAD.MOV R13, RZ, RZ, -R0 ;  /* 0x000000ffff0d7224 */ /* 0x000fc400078e0a00 */
[--C-:B------:R-:W-:Y:S01]  /*0a20*/  @!P3 IMAD.IADD R7, R7, 0x1, -R252.reuse ;  /* 0x000000010707b824 */ /* 0x100fe200078e0afc */
[----:B------:R-:W-:Y:S01]  /*0a30*/  @!P4 IADD3 R9, R9, -R252, RZ ;  /* 0x800000fc0909c210 */ /* 0x000fe20007ffe0ff */
[--C-:B------:R-:W-:Y:S01]  /*0a40*/  @!P2 IMAD.IADD R5, R5, 0x1, -R252.reuse ;  /* 0x000000010505a824 */ /* 0x100fe200078e0afc */
[----:B------:R-:W-:Y:S01]  /*0a50*/  ISETP.GE.AND P2, PT, R14, RZ, PT ;  /* 0x000000ff0e00720c */ /* 0x000fe20003f46270 */
[C---:B------:R-:W-:Y:S01]  /*0a60*/  IMAD R13, R252.reuse, R13, R17 ;  /* 0x0000000dfc0d7224 */ /* 0x040fe200078e0211 */
[----:B------:R-:W-:Y:S01]  /*0a70*/  ISETP.GT.U32.AND P4, PT, R252, R7, PT ;  /* 0x00000007fc00720c */ /* 0x000fe20003f84070 */
[----:B------:R-:W-:Y:S01]  /*0a80*/  @!P0 IMAD.MOV R5, RZ, RZ, -R5 ;  /* 0x000000ffff058224 */ /* 0x000fe200078e0a05 */
[----:B------:R-:W-:Y:S01]  /*0a90*/  ISETP.GE.AND P3, PT, R16, RZ, PT ;  /* 0x000000ff1000720c */ /* 0x000fe20003f66270 */
[----:B------:R-:W-:Y:S01]  /*0aa0*/  IMAD.HI.U32 R0, R4, R15, RZ ;  /* 0x0000000f04007227 */ /* 0x000fe200078e00ff */
[----:B------:R-:W-:Y:S02]  /*0ab0*/  ISETP.GT.U32.AND P0, PT, R252, R13, PT ;  /* 0x0000000dfc00720c */ /* 0x000fe40003f04070 */
[----:B-1----:R-:W-:Y:S01]  /*0ac0*/  IADD3 R234, R2, 0x1fe, RZ ;  /* 0x000001fe02ea7810 */ /* 0x002fe20007ffe0ff */
[----:B------:R-:W-:Y:S01]  /*0ad0*/  @!P6 IMAD.IADD R11, R11, 0x1, -R252 ;  /* 0x000000010b0be824 */ /* 0x000fe200078e0afc */
[----:B------:R-:W-:Y:S01]  /*0ae0*/  ISETP.GT.U32.AND P6, PT, R252, R9, PT ;  /* 0x00000009fc00720c */ /* 0x000fe20003fc4070 */
[----:B------:R-:W-:-:S02]  /*0af0*/  IMAD.MOV R0, RZ, RZ, -R0 ;  /* 0x000000ffff007224 */ /* 0x000fc400078e0a00 */
[----:B------:R-:W-:Y:S02]  /*0b00*/  IMAD.MOV.U32 R18, RZ, RZ, R3 ;  /* 0x000000ffff127224 */ /* 0x000fe400078e0003 */
[----:B------:R-:W-:Y:S01]  /*0b10*/  @!P4 IMAD.IADD R7, R7, 0x1, -R252 ;  /* 0x000000010707c824 */ /* 0x000fe200078e0afc */
[----:B------:R-:W-:Y:S01]  /*0b20*/  ISETP.GE.AND P4, PT, R10, RZ, PT ;  /* 0x000000ff0a00720c */ /* 0x000fe20003f86270 */
[----:B------:R-:W-:Y:S02]  /*0b30*/  VIADD R14, R2, 0x9 ;  /* 0x00000009020e7836 */ /* 0x000fe40000000000 */
[----:B------:R-:W-:Y:S01]  /*0b40*/  IMAD R3, R252, R0, R15 ;  /* 0x00000000fc037224 */ /* 0x000fe200078e020f */
[----:B------:R-:W-:Y:S01]  /*0b50*/  IABS R15, R8 ;  /* 0x00000008000f7213 */ /* 0x000fe20000000000 */
[----:B------:R-:W-:Y:S01]  /*0b60*/  @!P1 IMAD.MOV R18, RZ, RZ, -R18 ;  /* 0x000000ffff129224 */ /* 0x000fe200078e0a12 */
[----:B------:R-:W-:Y:S01]  /*0b70*/  IABS R17, R14 ;  /* 0x0000000e00117213 */ /* 0x000fe20000000000 */
[--C-:B------:R-:W-:Y:S01]  /*0b80*/  @!P0 IMAD.IADD R13, R13, 0x1, -R252.reuse ;  /* 0x000000010d0d8824 */ /* 0x100fe200078e0afc */
[----:B------:R-:W-:Y:S01]  /*0b90*/  ISETP.GE.AND P0, PT, R8, RZ, PT ;  /* 0x000000ff0800720c */ /* 0x000fe20003f06270 */
[----:B------:R-:W-:Y:S01]  /*0ba0*/  IMAD.MOV.U32 R6, RZ, RZ, R7 ;  /* 0x000000ffff067224 */ /* 0x000fe200078e0007 */
[----:B------:R-:W-:Y:S01]  /*0bb0*/  STL [R1+0x3c], R18 ;  /* 0x00003c1201007387 */ /* 0x000fe20000100800 */
[----:B------:R-:W-:Y:S01]  /*0bc0*/  @!P6 IMAD.IADD R9, R9, 0x1, -R252 ;  /* 0x000000010909e824 */ /* 0x000fe200078e0afc */
[C---:B------:R-:W-:Y:S01]  /*0bd0*/  ISETP.GT.U32.AND P6, PT, R252.reuse, R3, PT ;  /* 0x00000003fc00720c */ /* 0x040fe20003fc4070 */
[----:B------:R-:W-:Y:S01]  /*0be0*/  @!P5 IMAD.MOV R6, RZ, RZ, -R6 ;  /* 0x000000ffff06d224 */ /* 0x000fe200078e0a06 */
[----:B------:R-:W-:Y:S01]  /*0bf0*/  ISETP.GT.U32.AND P5, PT, R252, R13, PT ;  /* 0x0000000dfc00720c */ /* 0x000fe20003fa4070 */
[----:B------:R-:W-:Y:S01]  /*0c00*/  IMAD.HI.U32 R0, R4, R15, RZ ;  /* 0x0000000f04007227 */ /* 0x000fe200078e00ff */
[----:B------:R1:W-:Y:S01]  /*0c10*/  STL [R1+0x38], R5 ;  /* 0x0000380501007387 */ /* 0x0003e20000100800 */
[----:B------:R-:W-:-:S02]  /*0c20*/  ISETP.GT.U32.AND P1, PT, R252, R11, PT ;  /* 0x0000000bfc00720c */ /* 0x000fc40003f24070 */
[----:B------:R-:W-:Y:S01]  /*0c30*/  VIADD R10, R2, 0xa ;  /* 0x0000000a020a7836 */ /* 0x000fe20000000000 */
[----:B------:R-:W-:Y:S01]  /*0c40*/  STL [R1+0x34], R6 ;  /* 0x0000340601007387 */ /* 0x000fe20000100800 */
[----:B------:R-:W-:Y:S02]  /*0c50*/  IMAD.MOV R0, RZ, RZ, -R0 ;  /* 0x000000ffff007224 */ /* 0x000fe400078e0a00 */
[----:B------:R-:W-:Y:S01]  /*0c60*/  IMAD.MOV.U32 R8, RZ, RZ, R9 ;  /* 0x000000ffff087224 */ /* 0x000fe200078e0009 */
[----:B------:R-:W-:Y:S01]  /*0c70*/  IABS R19, R10 ;  /* 0x0000000a00137213 */ /* 0x000fe20000000000 */
[--C-:B------:R-:W-:Y:S02]  /*0c80*/  @!P6 IMAD.IADD R3, R3, 0x1, -R252.reuse ;  /* 0x000000010303e824 */ /* 0x100fe400078e0afc */
[----:B-1----:R-:W-:Y:S01]  /*0c90*/  IMAD.HI.U32 R5, R4, R17, RZ ;  /* 0x0000001104057227 */ /* 0x002fe200078e00ff */
[----:B------:R-:W-:Y:S02]  /*0ca0*/  @!P2 IADD3 R8, -R8, RZ, RZ ;  /* 0x000000ff0808a210 */ /* 0x000fe40007ffe1ff */
[C---:B------:R-:W-:Y:S01]  /*0cb0*/  ISETP.GT.U32.AND P6, PT, R252.reuse, R3, PT ;  /* 0x00000003fc00720c */ /* 0x040fe20003fc4070 */
[----:B------:R-:W-:Y:S01]  /*0cc0*/  @!P5 IMAD.IADD R13, R13, 0x1, -R252 ;  /* 0x000000010d0dd824 */ /* 0x000fe200078e0afc */
[----:B------:R-:W-:Y:S01]  /*0cd0*/  IADD3 R7, -R5, RZ, RZ ;  /* 0x000000ff05077210 */ /* 0x000fe20007ffe1ff */
[----:B------:R-:W-:Y:S01]  /*0ce0*/  IMAD R5, R252, R0, R15 ;  /* 0x00000000fc057224 */ /* 0x000fe200078e020f */
[----:B------:R-:W-:Y:S01]  /*0cf0*/  @!P1 IADD3 R11, R11, -R252, RZ ;  /* 0x800000fc0b0b9210 */ /* 0x000fe20007ffe0ff */
[----:B------:R-:W-:Y:S01]  /*0d00*/  IMAD.HI.U32 R0, R4, R19, RZ ;  /* 0x0000001304007227 */ /* 0x000fe200078e00ff */
[----:B------:R-:W-:Y:S01]  /*0d10*/  MOV R16, R13 ;  /* 0x0000000d00107202 */ /* 0x000fe20000000f00 */
[----:B------:R1:W-:Y:S01]  /*0d20*/  STL [R1+0x30], R8 ;  /* 0x0000300801007387 */ /* 0x0003e20000100800 */
[----:B------:R-:W-:Y:S01]  /*0d30*/  ISETP.GT.U32.AND P2, PT, R252, R5, PT ;  /* 0x00000005fc00720c */ /* 0x000fe20003f44070 */
[----:B------:R-:W-:Y:S01]  /*0d40*/  IMAD.MOV R0, RZ, RZ, -R0 ;  /* 0x000000ffff007224 */ /* 0x000fe200078e0a00 */
[----:B------:R-:W-:Y:S01]  /*0d50*/  ISETP.GE.AND P1, PT, R12, RZ, PT ;  /* 0x000000ff0c00720c */ /* 0x000fe20003f26270 */
[----:B------:R-:W-:-:S02]  /*0d60*/  IMAD R7, R252, R7, R17 ;  /* 0x00000007fc077224 */ /* 0x000fc400078e0211 */
[C---:B------:R-:W-:Y:S02]  /*0d70*/  IMAD R9, R252.reuse, R0, R19 ;  /* 0x00000000fc097224 */ /* 0x040fe400078e0213 */
[----:B------:R-:W-:Y:S01]  /*0d80*/  @!P4 IMAD.MOV R16, RZ, RZ, -R16 ;  /* 0x000000ffff10c224 */ /* 0x000fe200078e0a10 */
[C---:B------:R-:W-:Y:S01]  /*0d90*/  ISETP.GT.U32.AND P5, PT, R252.reuse, R7, PT ;  /* 0x00000007fc00720c */ /* 0x040fe20003fa4070 */
[--C-:B------:R-:W-:Y:S01]  /*0da0*/  @!P6 IMAD.IADD R3, R3, 0x1, -R252.reuse ;  /* 0x000000010303e824 */ /* 0x100fe200078e0afc */
[----:B------:R-:W-:Y:S01]  /*0db0*/  ISETP.GT.U32.AND P4, PT, R252, R9, PT ;  /* 0x00000009fc00720c */ /* 0x000fe20003f84070 */
[----:B------:R-:W-:Y:S01]  /*0dc0*/  VIADD R12, R2, 0xd ;  /* 0x0000000d020c7836 */ /* 0x000fe20000000000 */
[----:B------:R-:W-:Y:S01]  /*0dd0*/  ISETP.GE.AND P6, PT, R10, RZ, PT ;  /* 0x000000ff0a00720c */ /* 0x000fe20003fc6270 */
[----:B------:R-:W-:Y:S01]  /*0de0*/  @!P2 IMAD.IADD R5, R5, 0x1, -R252 ;  /* 0x000000010505a824 */ /* 0x000fe200078e0afc */
[C---:B-1----:R-:W-:Y:S01]  /*0df0*/  IADD3 R8, R2.reuse, 0xb, RZ ;  /* 0x0000000b02087810 */ /* 0x042fe20007ffe0ff */
[----:B------:R-:W-:Y:S01]  /*0e00*/  IMAD.MOV.U32 R6, RZ, RZ, R11 ;  /* 0x000000ffff067224 */ /* 0x000fe200078e000b */
[----:B------:R-:W-:Y:S01]  /*0e10*/  IABS R0, R12 ;  /* 0x0000000c00007213 */ /* 0x000fe20000000000 */
[----:B------:R-:W-:Y:S01]  /*0e20*/  VIADD R10, R2, 0xc ;  /* 0x0000000c020a7836 */ /* 0x000fe20000000000 */
[C---:B------:R-:W-:Y:S01]  /*0e30*/  ISETP.GT.U32.AND P2, PT, R252.reuse, R5, PT ;  /* 0x00000005fc00720c */ /* 0x040fe20003f44070 */
[----:B------:R-:W-:Y:S01]  /*0e40*/  @!P3 IMAD.MOV R6, RZ, RZ, -R6 ;  /* 0x000000ffff06b224 */ /* 0x000fe200078e0a06 */
[----:B------:R-:W-:Y:S01]  /*0e50*/  IABS R11, R8 ;  /* 0x00000008000b7213 */ /* 0x000fe20000000000 */
[----:B------:R-:W-:Y:S01]  /*0e60*/  @!P5 IMAD.IADD R7, R7, 0x1, -R252 ;  /* 0x000000010707d824 */ /* 0x000fe200078e0afc */
[----:B------:R-:W-:Y:S01]  /*0e70*/  IABS R15, R10 ;  /* 0x0000000a000f7213 */ /* 0x000fe20000000000 */
[----:B------:R-:W-:Y:S01]  /*0e80*/  IMAD.MOV.U32 R13, RZ, RZ, R0 ;  /* 0x000000ffff0d7224 */ /* 0x000fe200078e0000 */
[-C--:B------:R-:W-:Y:S01]  /*0e90*/  @!P4 IADD3 R9, R9, -R252.reuse, RZ ;  /* 0x800000fc0909c210 */ /* 0x080fe20007ffe0ff */
[----:B------:R1:W-:Y:S01]  /*0ea0*/  STL [R1+0x2c], R6 ;  /* 0x00002c0601007387 */ /* 0x0003e20000100800 */
[----:B------:R-:W-:Y:S01]  /*0eb0*/  ISETP.GT.U32.AND P5, PT, R252, R7, PT ;  /* 0x00000007fc00720c */ /* 0x000fe20003fa4070 */
[----:B------:R-:W-:Y:S01]  /*0ec0*/  IMAD.HI.U32 R0, R4, R11, RZ ;  /* 0x0000000b04007227 */ /* 0x000fe200078e00ff */
[----:B------:R-:W-:Y:S01]  /*0ed0*/  ISETP.GT.U32.AND P4, PT, R252, R9, PT ;  /* 0x00000009fc00720c */ /* 0x000fe20003f84070 */
[----:B------:R-:W-:Y:S01]  /*0ee0*/  STL [R1+0x28], R16 ;  /* 0x0000281001007387 */ /* 0x000fe20000100800 */
[----:B------:R-:W-:Y:S01]  /*0ef0*/  ISETP.GE.AND P3, PT, R14, RZ, PT ;  /* 0x000000ff0e00720c */ /* 0x000fe20003f66270 */
[----:B------:R-:W-:Y:S01]  /*0f00*/  IMAD.MOV R0, RZ, RZ, -R0 ;  /* 0x000000ffff007224 */ /* 0x000fe200078e0a00 */
[----:B------:R-:W-:Y:S01]  /*0f10*/  @!P2 IADD3 R5, R5, -R252, RZ ;  /* 0x800000fc0505a210 */ /* 0x000fe20007ffe0ff */
[----:B------:R-:W-:Y:S01]  /*0f20*/  VIADD R243, R2, 0x1f1 ;  /* 0x000001f102f37836 */ /* 0x000fe20000000000 */
[----:B------:R-:W-:Y:S01]  /*0f30*/  ISETP.GE.AND P2, PT, R10, RZ, PT ;  /* 0x000000ff0a00720c */ /* 0x000fe20003f46270 */
[----:B-1----:R-:W-:-:S02]  /*0f40*/  IMAD.MOV.U32 R6, RZ, RZ, R3 ;  /* 0x000000ffff067224 */ /* 0x002fc400078e0003 */
[----:B------:R-:W-:Y:S01]  /*0f50*/  IMAD.HI.U32 R3, R4, R15, RZ ;  /* 0x0000000f04037227 */ /* 0x000fe200078e00ff */
[----:B------:R-:W-:-:S03]  /*0f60*/  IABS R240, R243 ;  /* 0x000000f300f07213 */ /* 0x000fc60000000000 */
[----:B------:R-:W-:Y:S02]  /*0f70*/  IMAD.MOV R10, RZ, RZ, -R3 ;  /* 0x000000ffff0a7224 */ /* 0x000fe400078e0a03 */
[C---:B------:R-:W-:Y:S02]  /*0f80*/  IMAD R3, R252.reuse, R0, R11 ;  /* 0x00000000fc037224 */ /* 0x040fe400078e020b */
[----:B------:R-:W-:Y:S02]  /*0f90*/  IMAD R11, R252, R10, R15 ;  /* 0x0000000afc0b7224 */ /* 0x000fe400078e020f */
[----:B------:R-:W-:Y:S01]  /*0fa0*/  @!P1 IMAD.MOV R6, RZ, RZ, -R6 ;  /* 0x000000ffff069224 */ /* 0x000fe200078e0a06 */
[----:B------:R-:W-:Y:S01]  /*0fb0*/  ISETP.GE.AND P1, PT, R8, RZ, PT ;  /* 0x000000ff0800720c */ /* 0x000fe20003f26270 */
[--C-:B------:R-:W-:Y:S01]  /*0fc0*/  @!P5 IMAD.IADD R7, R7, 0x1, -R252.reuse ;  /* 0x000000010707d824 */ /* 0x100fe200078e0afc */
[----:B------:R-:W-:Y:S01]  /*0fd0*/  ISETP.GE.AND P5, PT, R12, RZ, PT ;  /* 0x000000ff0c00720c */ /* 0x000fe20003fa6270 */
[----:B------:R-:W-:Y:S01]  /*0fe0*/  @!P4 IMAD.IADD R9, R9, 0x1, -R252 ;  /* 0x000000010909c824 */ /* 0x000fe200078e0afc */
[----:B------:R-:W-:Y:S01]  /*0ff0*/  ISETP.GT.U32.AND P4, PT, R252, R11, PT ;  /* 0x0000000bfc00720c */ /* 0x000fe20003f84070 */
[----:B------:R-:W-:Y:S01]  /*1000*/  IMAD.MOV.U32 R14, RZ, RZ, R5 ;  /* 0x000000ffff0e7224 */ /* 0x000fe200078e0005 */
[----:B------:R1:W-:Y:S01]  /*1010*/  STL [R1+0x24], R6 ;  /* 0x0000240601007387 */ /* 0x0003e20000100800 */
[----:B------:R-:W-:-:S03]  /*1020*/  IMAD.HI.U32 R8, R4, R13, RZ ;  /* 0x0000000d04087227 */ /* 0x000fc600078e00ff */
[----:B------:R-:W-:Y:S01]  /*1030*/  @!P0 IADD3 R14, -R14, RZ, RZ ;  /* 0x000000ff0e0e8210 */ /* 0x000fe20007ffe1ff */
[----:B------:R-:W-:Y:S01]  /*1040*/  IMAD.MOV R8, RZ, RZ, -R8 ;  /* 0x000000ffff087224 */ /* 0x000fe200078e0a08 */
[----:B------:R-:W-:Y:S01]  /*1050*/  ISETP.GT.U32.AND P0, PT, R252, R3, PT ;  /* 0x00000003fc00720c */ /* 0x000fe20003f04070 */
[C---:B------:R-:W-:Y:S02]  /*1060*/  VIADD R0, R2.reuse, 0xe ;  /* 0x0000000e02007836 */ /* 0x040fe40000000000 */
[----:B------:R-:W-:Y:S01]  /*1070*/  VIADD R12, R2, 0xf ;  /* 0x0000000f020c7836 */ /* 0x000fe20000000000 */
[----:B------:R2:W-:Y:S01]  /*1080*/  STL [R1+0x20], R14 ;  /* 0x0000200e01007387 */ /* 0x0005e20000100800 */
[----:B-1----:R-:W-:Y:S01]  /*1090*/  IMAD.MOV.U32 R6, RZ, RZ, R7 ;  /* 0x000000ffff067224 */ /* 0x002fe200078e0007 */
[----:B------:R-:W-:Y:S01]  /*10a0*/  IABS R15, R0 ;  /* 0x00000000000f7213 */ /* 0x000fe20000000000 */
[----:B------:R-:W-:Y:S01]  /*10b0*/  IMAD R13, R252, R8, R13 ;  /* 0x00000008fc0d7224 */ /* 0x000fe200078e020d */
[----:B------:R-:W-:Y:S01]  /*10c0*/  IABS R17, R12 ;  /* 0x0000000c00117213 */ /* 0x000fe20000000000 */
[----:B------:R-:W-:Y:S01]  /*10d0*/  @!P3 IMAD.MOV R6, RZ, RZ, -R6 ;  /* 0x000000ffff06b224 */ /* 0x000fe200078e0a06 */
[----:B------:R-:W-:Y:S01]  /*10e0*/  ISETP.GE.AND P3, PT, R0, RZ, PT ;  /* 0x000000ff0000720c */ /* 0x000fe20003f66270 */
[----:B------:R-:W-:-:S02]  /*10f0*/  @!P4 IMAD.IADD R11, R11, 0x1, -R252 ;  /* 0x000000010b0bc824 */ /* 0x000fc400078e0afc */
[----:B------:R-:W-:Y:S01]  /*1100*/  IMAD.HI.U32 R0, R4, R15, RZ ;  /* 0x0000000f04007227 */ /* 0x000fe200078e00ff */
[----:B------:R1:W-:Y:S01]  /*1110*/  STL [R1+0x1c], R6 ;  /* 0x00001c0601007387 */ /* 0x0003e20000100800 */
[----:B------:R-:W-:Y:S02]  /*1120*/  @!P0 IADD3 R3, R3, -R252, RZ ;  /* 0x800000fc03038210 */ /* 0x000fe40007ffe0ff */
[----:B--2---:R-:W-:Y:S01]  /*1130*/  VIADD R14, R2, 0x10 ;  /* 0x00000010020e7836 */ /* 0x004fe20000000000 */
[----:B------:R-:W-:Y:S01]  /*1140*/  ISETP.GT.U32.AND P4, PT, R252, R11, PT ;  /* 0x0000000bfc00720c */ /* 0x000fe20003f84070 */
[----:B------:R-:W-:Y:S01]  /*1150*/  IMAD.HI.U32 R5, R4, R17, RZ ;  /* 0x0000001104057227 */ /* 0x000fe200078e00ff */
[----:B------:R-:W-:Y:S02]  /*1160*/  ISETP.GT.U32.AND P0, PT, R252, R3, PT ;  /* 0x00000003fc00720c */ /* 0x000fe40003f04070 */
[----:B------:R-:W-:Y:S01]  /*1170*/  IABS R233, R14 ;  /* 0x0000000e00e97213 */ /* 0x000fe20000000000 */
[----:B------:R-:W-:-:S02]  /*1180*/  VIADD R16, R2, 0x11 ;  /* 0x0000001102107836 */ /* 0x000fc40000000000 */
[----:B-1----:R-:W-:Y:S02]  /*1190*/  IMAD.MOV.U32 R6, RZ, RZ, R9 ;  /* 0x000000ffff067224 */ /* 0x002fe400078e0009 */
[----:B------:R-:W-:Y:S01]  /*11a0*/  IMAD.HI.U32 R7, R4, R233, RZ ;  /* 0x000000e904077227 */ /* 0x000fe200078e00ff */
[----:B------:R-:W-:-:S03]  /*11b0*/  IABS R19, R16 ;  /* 0x0000001000137213 */ /* 0x000fc60000000000 */
[----:B------:R-:W-:Y:S01]  /*11c0*/  @!P6 IMAD.MOV R6, RZ, RZ, -R6 ;  /* 0x000000ffff06e224 */ /* 0x000fe200078e0a06 */
[C---:B------:R-:W-:Y:S01]  /*11d0*/  ISETP.GT.U32.AND P6, PT, R252.reuse, R13, PT ;  /* 0x0000000dfc00720c */ /* 0x040fe20003fc4070 */
[----:B------:R-:W-:Y:S01]  /*11e0*/  IMAD.MOV R0, RZ, RZ, -R0 ;  /* 0x000000ffff007224 */ /* 0x000fe200078e0a00 */
[----:B------:R-:W-:Y:S01]  /*11f0*/  IADD3 R9, -R7, RZ, RZ ;  /* 0x000000ff07097210 */ /* 0x000fe20007ffe1ff */
[----:B------:R-:W-:Y:S01]  /*1200*/  IMAD.MOV R10, RZ, RZ, -R5 ;  /* 0x000000ffff0a7224 */ /* 0x000fe200078e0a05 */
[----:B------:R1:W-:Y:S01]  /*1210*/  STL [R1+0x18], R6 ;  /* 0x0000180601007387 */ /* 0x0003e20000100800 */
[C---:B------:R-:W-:Y:S02]  /*1220*/  IMAD R5, R252.reuse, R0, R15 ;  /* 0x00000000fc057224 */ /* 0x040fe400078e020f */
[----:B------:R-:W-:Y:S01]  /*1230*/  IMAD R7, R252, R10, R17 ;  /* 0x0000000afc077224 */ /* 0x000fe200078e0211 */
[----:B------:R-:W-:Y:S01]  /*1240*/  IADD3 R10, R2, 0x13, RZ ;  /* 0x00000013020a7810 */ /* 0x000fe20007ffe0ff */
[----:B------:R-:W-:Y:S01]  /*1250*/  @!P4 IMAD.IADD R11, R11, 0x1, -R252 ;  /* 0x000000010b0bc824 */ /* 0x000fe200078e0afc */
[----:B------:R-:W-:Y:S01]  /*1260*/  ISETP.GT.U32.AND P4, PT, R252, R5, PT ;  /* 0x00000005fc00720c */ /* 0x000fe20003f84070 */
[----:B------:R-:W-:-:S04]  /*1270*/  IMAD.HI.U32 R8, R4, R19, RZ ;  /* 0x0000001304087227 */ /* 0x000fc800078e00ff */
[----:B------:R-:W-:Y:S01]  /*1280*/  @!P6 IMAD.IADD R13, R13, 0x1, -R252 ;  /* 0x000000010d0de824 */ /* 0x000fe200078e0afc */
[----:B------:R-:W-:Y:S01]  /*1290*/  ISETP.GT.U32.AND P6, PT, R252, R7, PT ;  /* 0x00000007fc00720c */ /* 0x000fe20003fc4070 */
[----:B------:R-:W-:Y:S02]  /*12a0*/  IMAD.MOV R8, RZ, RZ, -R8 ;  /* 0x000000ffff087224 */ /* 0x000fe400078e0a08 */
[--C-:B------:R-:W-:Y:S01]  /*12b0*/  @!P0 IMAD.IADD R3, R3, 0x1, -R252.reuse ;  /* 0x0000000103038824 */ /* 0x100fe200078e0afc */
[----:B------:R-:W-:Y:S01]  /*12c0*/  ISETP.GE.AND P0, PT, R12, RZ, PT ;  /* 0x000000ff0c00720c */ /* 0x000fe20003f06270 */
[----:B------:R-:W-:Y:S02]  /*12d0*/  IMAD R232, R252, R8, R19 ;  /* 0x00000008fce87224 */ /* 0x000fe400078e0213 */
[----:B------:R-:W-:Y:S01]  /*12e0*/  VIADD R8, R2, 0x12 ;  /* 0x0000001202087836 */ /* 0x000fe20000000000 */
[----:B------:R-:W-:Y:S01]  /*12f0*/  @!P4 IADD3 R5, R5, -R252, RZ ;  /* 0x800000fc0505c210 */ /* 0x000fe20007ffe0ff */
[C---:B------:R-:W-:Y:S01]  /*1300*/  IMAD R233, R252.reuse, R9, R233 ;  /* 0x00000009fce97224 */ /* 0x040fe200078e02e9 */
[----:B------:R-:W-:Y:S01]  /*1310*/  IABS R9, R10 ;  /* 0x0000000a00097213 */ /* 0x000fe20000000000 */
[----:B-1----:R-:W-:Y:S01]  /*1320*/  IMAD.MOV.U32 R6, RZ, RZ, R3 ;  /* 0x000000ffff067224 */ /* 0x002fe200078e0003 */
[----:B------:R-:W-:Y:S01]  /*1330*/  IABS R231, R8 ;  /* 0x0000000800e77213 */ /* 0x000fe20000000000 */
[----:B------:R-:W-:Y:S01]  /*1340*/  @!P6 IMAD.IADD R7, R7, 0x1, -R252 ;  /* 0x000000010707e824 */ /* 0x000fe200078e0afc */
[----:B------:R-:W-:Y:S01]  /*1350*/  ISETP.GT.U32.AND P4, PT, R252, R13, PT ;  /* 0x0000000dfc00720c */ /* 0x000fe20003f84070 */
[----:B------:R-:W-:-:S03]  /*1360*/  IMAD.HI.U32 R3, R4, R9, RZ ;  /* 0x0000000904037227 */ /* 0x000fc600078e00ff */
[----:B------:R-:W-:Y:S01]  /*1370*/  ISETP.GT.U32.AND P6, PT, R252, R7, PT ;  /* 0x00000007fc00720c */ /* 0x000fe20003fc4070 */
[----:B------:R-:W-:-:S04]  /*1380*/  IMAD.HI.U32 R0, R4, R231, RZ ;  /* 0x000000e704007227 */ /* 0x000fc800078e00ff */
[----:B------:R-:W-:Y:S01]  /*1390*/  @!P1 IMAD.MOV R6, RZ, RZ, -R6 ;  /* 0x000000ffff069224 */ /* 0x000fe200078e0a06 */
[----:B------:R-:W-:Y:S01]  /*13a0*/  ISETP.GT.U32.AND P1, PT, R252, R5, PT ;  /* 0x00000005fc00720c */ /* 0x000fe20003f24070 */
[----:B------:R-:W-:Y:S01]  /*13b0*/  IMAD.MOV R230, RZ, RZ, -R3 ;  /* 0x000000ffffe67224 */ /* 0x000fe200078e0a03 */
[----:B------:R-:W-:Y:S01]  /*13c0*/  IADD3 R0, -R0, RZ, RZ ;  /* 0x000000ff00007210 */ /* 0x000fe20007ffe1ff */
[----:B------:R-:W-:Y:S01]  /*13d0*/  @!P4 IMAD.IADD R13, R13, 0x1, -R252 ;  /* 0x000000010d0dc824 */ /* 0x000fe200078e0afc */
[----:B------:R1:W-:Y:S01]  /*13e0*/  STL [R1+0x14], R6 ;  /* 0x0000140601007387 */ /* 0x0003e20000100800 */
[C---:B------:R-:W-:Y:S01]  /*13f0*/  IMAD R230, R252.reuse, R230, R9 ;  /* 0x000000e6fce67224 */ /* 0x040fe200078e0209 */
[C---:B------:R-:W-:Y:S01]  /*1400*/  ISETP.GT.U32.AND P4, PT, R252.reuse, R232, PT ;  /* 0x000000e8fc00720c */ /* 0x040fe20003f84070 */
[----:B------:R-:W-:Y:S01]  /*1410*/  IMAD R231, R252, R0, R231 ;  /* 0x00000000fce77224 */ /* 0x000fe200078e02e7 */
[C---:B------:R-:W-:Y:S01]  /*1420*/  IADD3 R9, R2.reuse, 0x16, RZ ;  /* 0x0000001602097810 */ /* 0x040fe20007ffe0ff */
[----:B------:R-:W-:-:S02]  /*1430*/  VIADD R12, R2, 0x14 ;  /* 0x00000014020c7836 */ /* 0x000fc40000000000 */
[--C-:B------:R-:W-:Y:S01]  /*1440*/  @!P6 IMAD.IADD R7, R7, 0x1, -R252.reuse ;  /* 0x000000010707e824 */ /* 0x100fe200078e0afc */
[C---:B------:R-:W-:Y:S01]  /*1450*/  ISETP.GT.U32.AND P6, PT, R252.reuse, R230, PT ;  /* 0x000000e6fc00720c */ /* 0x040fe20003fc4070 */
[----:B------:R-:W-:Y:S01]  /*1460*/  @!P1 IMAD.IADD R5, R5, 0x1, -R252 ;  /* 0x0000000105059824 */ /* 0x000fe200078e0afc */
[----:B------:R-:W-:Y:S01]  /*1470*/  ISETP.GT.U32.AND P1, PT, R252, R231, PT ;  /* 0x000000e7fc00720c */ /* 0x000fe20003f24070 */
[----:B-1----:R-:W-:Y:S01]  /*1480*/  IMAD.MOV.U32 R6, RZ, RZ, R11 ;  /* 0x000000ffff067224 */ /* 0x002fe200078e000b */
[----:B------:R-:W-:Y:S01]  /*1490*/  IABS R229, R12 ;  /* 0x0000000c00e57213 */ /* 0x000fe20000000000 */
[----:B------:R-:W-:Y:S01]  /*14a0*/  VIADD R17, R2, 0x15 ;  /* 0x0000001502117836 */ /* 0x000fe20000000000 */
[----:B------:R-:W-:Y:S01]  /*14b0*/  IABS R227, R9 ;  /* 0x0000000900e37213 */ /* 0x000fe20000000000 */
[----:B------:R-:W-:Y:S01]  /*14c0*/  @!P2 IMAD.MOV R6, RZ, RZ, -R6 ;  /* 0x000000ffff06a224 */ /* 0x000fe200078e0a06 */
[----:B------:R-:W-:Y:S01]  /*14d0*/  ISETP.GT.U32.AND P2, PT, R252, R233, PT ;  /* 0x000000e9fc00720c */ /* 0x000fe20003f44070 */
[----:B------:R-:W-:Y:S01]  /*14e0*/  IMAD.HI.U32 R0, R4, R229, RZ ;  /* 0x000000e504007227 */ /* 0x000fe200078e00ff */
[----:B------:R-:W-:-:S02]  /*14f0*/  IABS R15, R17 ;  /* 0x00000011000f7213 */ /* 0x000fc40000000000 */
[----:B------:R1:W-:Y:S01]  /*1500*/  STL [R1+0x10], R6 ;  /* 0x0000100601007387 */ /* 0x0003e20000100800 */
[--C-:B------:R-:W-:Y:S01]  /*1510*/  @!P4 IMAD.IADD R232, R232, 0x1, -R252.reuse ;  /* 0x00000001e8e8c824 */ /* 0x100fe200078e0afc */
[----:B------:R-:W-:Y:S01]  /*1520*/  IADD3 R0, -R0, RZ, RZ ;  /* 0x000000ff00007210 */ /* 0x000fe20007ffe1ff */
[----:B------:R-:W-:Y:S01]  /*1530*/  IMAD.HI.U32 R3, R4, R15, RZ ;  /* 0x0000000f04037227 */ /* 0x000fe200078e00ff */
[----:B------:R-:W-:Y:S02]  /*1540*/  @!P6 IADD3 R230, R230, -R252, RZ ;  /* 0x800000fce6e6e210 */ /* 0x000fe40007ffe0ff */
[----:B------:R-:W-:Y:S01]  /*1550*/  ISETP.GT.U32.AND P6, PT, R252, R232, PT ;  /* 0x000000e8fc00720c */ /* 0x000fe20003fc4070 */
[--C-:B------:R-:W-:Y:S01]  /*1560*/  @!P1 IMAD.IADD R231, R231, 0x1, -R252.reuse ;  /* 0x00000001e7e79824 */ /* 0x100fe200078e0afc */
[----:B------:R-:W-:Y:S01]  /*1570*/  ISETP.GE.AND P4, PT, R16, RZ, PT ;  /* 0x000000ff1000720c */ /* 0x000fe20003f86270 */
[----:B------:R-:W-:Y:S01]  /*1580*/  @!P2 IMAD.IADD R233, R233, 0x1, -R252 ;  /* 0x00000001e9e9a824 */ /* 0x000fe200078e0afc */
[----:B------:R-:W-:Y:S01]  /*1590*/  ISETP.GE.AND P2, PT, R14, RZ, PT ;  /* 0x000000ff0e00720c */ /* 0x000fe20003f46270 */
[----:B------:R-:W-:-:S02]  /*15a0*/  IMAD.MOV.U32 R18, RZ, RZ, R13 ;  /* 0x000000ffff127224 */ /* 0x000fc400078e000d */
[C---:B------:R-:W-:Y:S01]  /*15b0*/  IMAD R229, R252.reuse, R0, R229 ;  /* 0x00000000fce57224 */ /* 0x040fe200078e02e5 */
[C---:B------:R-:W-:Y:S01]  /*15c0*/  ISETP.GT.U32.AND P1, PT, R252.reuse, R233, PT ;  /* 0x000000e9fc00720c */ /* 0x040fe20003f24070 */
[----:B-1----:R-:W-:Y:S02]  /*15d0*/  IMAD.MOV.U32 R6, RZ, RZ, R5 ;  /* 0x000000ffff067224 */ /* 0x002fe400078e0005 */
[----:B------:R-:W-:Y:S02]  /*15e0*/  IMAD.MOV R3, RZ, RZ, -R3 ;  /* 0x000000ffff037224 */ /* 0x000fe400078e0a03 */
[----:B------:R-:W-:Y:S01]  /*15f0*/  @!P5 IMAD.MOV R18, RZ, RZ, -R18 ;  /* 0x000000ffff12d224 */ /* 0x000fe200078e0a12 */
[C---:B------:R-:W-:Y:S01]  /*1600*/  ISETP.GT.U32.AND P5, PT, R252.reuse, R231, PT ;  /* 0x000000e7fc00720c */ /* 0x040fe20003fa4070 */
[----:B------:R-:W-:Y:S02]  /*1610*/  IMAD.MOV.U32 R0, RZ, RZ, R7 ;  /* 0x000000ffff007224 */ /* 0x000fe400078e0007 */
[----:B------:R-:W-:Y:S01]  /*1620*/  @!P3 IMAD.MOV R6, RZ, RZ, -R6 ;  /* 0x000000ffff06b224 */ /* 0x000fe200078e0a06 */
[----:B------:R-:W-:Y:S01]  /*1630*/  STL [R1+0xc], R18 ;  /* 0x00000c1201007387 */ /* 0x000fe20000100800 */
[C---:B------:R-:W-:Y:S01]  /*1640*/  IMAD R228, R252.reuse, R3, R15 ;  /* 0x00000003fce47224 */ /* 0x040fe200078e020f */
[----:B------:R-:W-:Y:S01]  /*1650*/  ISETP.GT.U32.AND P3, PT, R252, R230, PT ;  /* 0x000000e6fc00720c */ /* 0x000fe20003f64070 */
[----:B------:R-:W-:Y:S01]  /*1660*/  @!P0 IMAD.MOV R0, RZ, RZ, -R0 ;  /* 0x000000ffff008224 */ /* 0x000fe200078e0a00 */
[----:B------:R-:W-:Y:S01]  /*1670*/  STL [R1+0x8], R6 ;  /* 0x0000080601007387 */ /* 0x000fe20000100800 */
[----:B------:R-:W-:Y:S01]  /*1680*/  VIADD R11, R2, 0x17 ;  /* 0x00000017020b7836 */ /* 0x000fe20000000000 */
[----:B------:R-:W-:Y:S01]  /*1690*/  @!P1 IADD3 R233, R233, -R252, RZ ;  /* 0x800000fce9e99210 */ /* 0x000fe20007ffe0ff */
[--C-:B------:R-:W-:Y:S01]  /*16a0*/  @!P6 IMAD.IADD R232, R232, 0x1, -R252.reuse ;  /* 0x00000001e8e8e824 */ /* 0x100fe200078e0afc */
[----:B------:R1:W-:Y:S01]  /*16b0*/  STL [R1+0x4], R0 ;  /* 0x0000040001007387 */ /* 0x0003e20000100800 */
[----:B------:R-:W-:Y:S01]  /*16c0*/  ISETP.GT.U32.AND P6, PT, R252, R228, PT ;  /* 0x000000e4fc00720c */ /* 0x000fe20003fc4070 */
[----:B------:R-:W-:Y:S01]  /*16d0*/  @!P5 IMAD.IADD R231, R231, 0x1, -R252 ;  /* 0x00000001e7e7d824 */ /* 0x000fe200078e0afc */
[----:B------:R-:W-:Y:S01]  /*16e0*/  IABS R5, R11 ;  /* 0x0000000b00057213 */ /* 0x000fe20000000000 */
[----:B------:R-:W-:Y:S01]  /*16f0*/  @!P4 IMAD.MOV R232, RZ, RZ, -R232 ;  /* 0x000000ffffe8c224 */ /* 0x000fe200078e0ae8 */
[----:B------:R-:W-:Y:S01]  /*1700*/  ISETP.GE.AND P1, PT, R8, RZ, PT ;  /* 0x000000ff0800720c */ /* 0x000fe20003f26270 */
[----:B------:R-:W-:Y:S01]  /*1710*/  @!P2 IMAD.MOV R233, RZ, RZ, -R233 ;  /* 0x000000ffffe9a224 */ /* 0x000fe200078e0ae9 */
[----:B------:R-:W-:Y:S01]  /*1720*/  ISETP.GE.AND P5, PT, R10, RZ, PT ;  /* 0x000000ff0a00720c */ /* 0x000fe20003fa6270 */
[----:B------:R-:W-:Y:S01]  /*1730*/  IMAD.HI.U32 R3, R4, R5, RZ ;  /* 0x0000000504037227 */ /* 0x000fe200078e00ff */
[----:B------:R-:W-:-:S02]  /*1740*/  ISETP.GT.U32.AND P0, PT, R252, R229, PT ;  /* 0x000000e5fc00720c */ /* 0x000fc40003f04070 */
[----:B------:R-:W-:Y:S01]  /*1750*/  STL [R1+0x1b34], R233 ;  /* 0x001b34e901007387 */ /* 0x000fe20000100800 */
[----:B-1----:R-:W-:-:S03]  /*1760*/  IMAD.HI.U32 R0, R4, R227, RZ ;  /* 0x000000e304007227 */ /* 0x002fc600078e00ff */
[----:B------:R-:W-:Y:S01]  /*1770*/  STL [R1+0x1b38], R232 ;  /* 0x001b38e801007387 */ /* 0x000fe20000100800 */
[----:B------:R-:W-:Y:S01]  /*1780*/  IMAD.MOV R3, RZ, RZ, -R3 ;  /* 0x000000ffff037224 */ /* 0x000fe200078e0a03 */
[----:B------:R-:W-:Y:S01]  /*1790*/  IADD3 R0, -R0, RZ, RZ ;  /* 0x000000ff00007210 */ /* 0x000fe20007ffe1ff */
[--C-:B------:R-:W-:Y:S01]  /*17a0*/  @!P6 IMAD.IADD R228, R228, 0x1, -R252.reuse ;  /* 0x00000001e4e4e824 */ /* 0x100fe200078e0afc */
[----:B------:R-:W-:Y:S01]  /*17b0*/  @!P1 IADD3 R231, -R231, RZ, RZ ;  /* 0x000000ffe7e79210 */ /* 0x000fe20007ffe1ff */
[----:B------:R-:W-:Y:S01]  /*17c0*/  @!P3 IMAD.IADD R230, R230, 0x1, -R252 ;  /* 0x00000001e6e6b824 */ /* 0x000fe200078e0afc */
[----:B------:R-:W-:Y:S01]  /*17d0*/  ISETP.GE.AND P3, PT, R12, RZ, PT ;  /* 0x000000ff0c00720c */ /* 0x000fe20003f66270 */
[C---:B------:R-:W-:Y:S01]  /*17e0*/  IMAD R227, R252.reuse, R0, R227 ;  /* 0x00000000fce37224 */ /* 0x040fe200078e02e3 */
[C---:B------:R-:W-:Y:S01]  /*17f0*/  ISETP.GT.U32.AND P4, PT, R252.reuse, R228, PT ;  /* 0x000000e4fc00720c */ /* 0x040fe20003f84070 */
[C---:B------:R-:W-:Y:S01]  /*1800*/  IMAD R226, R252.reuse, R3, R5 ;  /* 0x00000003fce27224 */ /* 0x040fe200078e0205 */
[----:B------:R-:W-:Y:S01]  /*1810*/  ISETP.GE.AND P6, PT, R9, RZ, PT ;  /* 0x000000ff0900720c */ /* 0x000fe20003fc6270 */
[----:B------:R-:W-:Y:S01]  /*1820*/  @!P5 IMAD.MOV R230, RZ, RZ, -R230 ;  /* 0x000000ffffe6d224 */ /* 0x000fe200078e0ae6 */
[----:B------:R-:W-:Y:S01]  /*1830*/  ISETP.GT.U32.AND P1, PT, R252, R227, PT ;  /* 0x000000e3fc00720c */ /* 0x000fe20003f24070 */
[----:B------:R-:W-:Y:S01]  /*1840*/  VIADD R0, R2, 0x18 ;  /* 0x0000001802007836 */ /* 0x000fe20000000000 */
[----:B------:R-:W-:Y:S01]  /*1850*/  ISETP.GT.U32.AND P5, PT, R252, R226, PT ;  /* 0x000000e2fc00720c */ /* 0x000fe20003fa4070 */
[--C-:B------:R-:W-:Y:S01]  /*1860*/  @!P0 IMAD.IADD R229, R229, 0x1, -R252.reuse ;  /* 0x00000001e5e58824 */ /* 0x100fe200078e0afc */
[----:B------:R-:W-:Y:S01]  /*1870*/  ISETP.GE.AND P0, PT, R17, RZ, PT ;  /* 0x000000ff1100720c */ /* 0x000fe20003f06270 */
[C---:B------:R-:W-:Y:S01]  /*1880*/  VIADD R3, R2.reuse, 0x19 ;  /* 0x0000001902037836 */ /* 0x040fe20000000000 */
[----:B------:R-:W-:Y:S01]  /*1890*/  IABS R225, R0 ;  /* 0x0000000000e17213 */ /* 0x000fe20000000000 */
[----:B------:R-:W-:Y:S01]  /*18a0*/  VIADD R7, R2, 0x1a ;  /* 0x0000001a02077836 */ /* 0x000fe20000000000 */
[----:B------:R-:W-:Y:S01]  /*18b0*/  ISETP.GT.U32.AND P2, PT, R252, R229, PT ;  /* 0x000000e5fc00720c */ /* 0x000fe20003f44070 */
[----:B------:R-:W-:Y:S01]  /*18c0*/  VIADD R8, R2, 0x1d ;  /* 0x0000001d02087836 */ /* 0x000fe20000000000 */
[----:B------:R-:W-:Y:S01]  /*18d0*/  @!P4 IADD3 R228, R228, -R252, RZ ;  /* 0x800000fce4e4c210 */ /* 0x000fe20007ffe0ff */
[----:B------:R-:W-:Y:S01]  /*18e0*/  VIADD R9, R2, 0x1e ;  /* 0x0000001e02097836 */ /* 0x000fe20000000000 */
[----:B------:R-:W-:Y:S01]  /*18f0*/  ISETP.GE.AND P4, PT, R0, RZ, PT ;  /* 0x000000ff0000720c */ /* 0x000fe20003f86270 */
[--C-:B------:R-:W-:Y:S01]  /*1900*/  @!P1 IMAD.IADD R227, R227, 0x1, -R252.reuse ;  /* 0x00000001e3e39824 */ /* 0x100fe200078e0afc */
[----:B------:R-:W-:Y:S01]  /*1910*/  IABS R5, R3 ;  /* 0x0000000300057213 */ /* 0x000fe20000000000 */
[----:B------:R-:W-:Y:S01]  /*1920*/  IMAD.HI.U32 R0, R4, R225, RZ ;  /* 0x000000e104007227 */ /* 0x000fe200078e00ff */
[----:B------:R-:W-:Y:S01]  /*1930*/  ISETP.GE.AND P1, PT, R3, RZ, PT ;  /* 0x000000ff0300720c */ /* 0x000fe20003f26270 */
[----:B------:R-:W-:Y:S01]  /*1940*/  STL [R1+0x1b3c], R231 ;  /* 0x001b3ce701007387 */ /* 0x000fe20000100800 */
[----:B------:R-:W-:Y:S01]  /*1950*/  IABS R223, R7 ;  /* 0x0000000700df7213 */ /* 0x000fe20000000000 */
[--C-:B------:R-:W-:Y:S01]  /*1960*/  @!P5 IMAD.IADD R226, R226, 0x1, -R252.reuse ;  /* 0x00000001e2e2d824 */ /* 0x100fe200078e0afc */
[----:B------:R-:W-:Y:S01]  /*1970*/  ISETP.GT.U32.AND P5, PT, R252, R227, PT ;  /* 0x000000e3fc00720c */ /* 0x000fe20003fa4070 */
[----:B------:R-:W-:Y:S01]  /*1980*/  @!P2 IMAD.IADD R229, R229, 0x1, -R252 ;  /* 0x00000001e5e5a824 */ /* 0x000fe200078e0afc */
[----:B------:R-:W-:Y:S01]  /*1990*/  IADD3 R0, -R0, RZ, RZ ;  /* 0x000000ff00007210 */ /* 0x000fe20007ffe1ff */
[----:B------:R-:W-:Y:S01]  /*19a0*/  IMAD.HI.U32 R3, R4, R5, RZ ;  /* 0x0000000504037227 */ /* 0x000fe200078e00ff */
[----:B------:R-:W-:Y:S01]  /*19b0*/  ISETP.GE.AND P2, PT, R11, RZ, PT ;  /* 0x000000ff0b00720c */ /* 0x000fe20003f46270 */
[----:B------:R1:W-:Y:S01]  /*19c0*/  STL [R1+0x1b40], R230 ;  /* 0x001b40e601007387 */ /* 0x0003e20000100800 */
[----:B------:R-:W-:Y:S01]  /*19d0*/  IABS R219, R9 ;  /* 0x0000000900db7213 */ /* 0x000fe20000000000 */
[----:B------:R-:W-:-:S02]  /*19e0*/  IMAD R225, R252, R0, R225 ;  /* 0x00000000fce17224 */ /* 0x000fc400078e02e1 */
[----:B------:R-:W-:Y:S01]  /*19f0*/  @!P3 IMAD.MOV R229, RZ, RZ, -R229 ;  /* 0x000000ffffe5b224 */ /* 0x000fe200078e0ae5 */
[C---:B------:R-:W-:Y:S01]  /*1a00*/  ISETP.GT.U32.AND P3, PT, R252.reuse, R226, PT ;  /* 0x000000e2fc00720c */ /* 0x040fe20003f64070 */
[----:B------:R-:W-:Y:S02]  /*1a10*/  IMAD.MOV R3, RZ, RZ, -R3 ;  /* 0x000000ffff037224 */ /* 0x000fe400078e0a03 */
[----:B------:R-:W-:Y:S01]  /*1a20*/  @!P5 IMAD.IADD R227, R227, 0x1, -R252 ;  /* 0x00000001e3e3d824 */ /* 0x000fe200078e0afc */
[C---:B------:R-:W-:Y:S01]  /*1a30*/  ISETP.GT.U32.AND P5, PT, R252.reuse, R225, PT ;  /* 0x000000e1fc00720c */ /* 0x040fe20003fa4070 */
[----:B------:R-:W-:Y:S01]  /*1a40*/  IMAD R224, R252, R3, R5 ;  /* 0x00000003fce07224 */ /* 0x000fe200078e0205 */
[----:B------:R-:W-:Y:S01]  /*1a50*/  STL [R1+0x1b44], R229 ;  /* 0x001b44e501007387 */ /* 0x000fe20000100800 */
[----:B------:R-:W-:Y:S02]  /*1a60*/  VIADD R0, R2, 0x1b ;  /* 0x0000001b02007836 */ /* 0x000fe40000000000 */
[----:B------:R-:W-:Y:S01]  /*1a70*/  @!P6 IMAD.MOV R227, RZ, RZ, -R227 ;  /* 0x000000ffffe3e224 */ /* 0x000fe200078e0ae3 */
[----:B------:R-:W-:Y:S01]  /*1a80*/  ISETP.GT.U32.AND P6, PT, R252, R224, PT ;  /* 0x000000e0fc00720c */ /* 0x000fe20003fc4070 */
[----:B------:R-:W-:Y:S01]  /*1a90*/  @!P0 IMAD.MOV R228, RZ, RZ, -R228 ;  /* 0x000000ffffe48224 */ /* 0x000fe200078e0ae4 */
[----:B------:R-:W-:Y:S01]  /*1aa0*/  IABS R5, R0 ;  /* 0x0000000000057213 */ /* 0x000fe20000000000 */
[----:B------:R-:W-:Y:S01]  /*1ab0*/  VIADD R10, R2, 0x20 ;  /* 0x00000020020a7836 */ /* 0x000fe20000000000 */
[-C--:B------:R-:W-:Y:S01]  /*1ac0*/  @!P3 IADD3 R226, R226, -R252.reuse, RZ ;  /* 0x800000fce2e2b210 */ /* 0x080fe20007ffe0ff */
[----:B------:R-:W-:Y:S01]  /*1ad0*/  VIADD R11, R2, 0x21 ;  /* 0x00000021020b7836 */ /* 0x000fe20000000000 */
[----:B------:R-:W-:Y:S01]  /*1ae0*/  ISETP.GE.AND P3, PT, R0, RZ, PT ;  /* 0x000000ff0000720c */ /* 0x000fe20003f66270 */
[----:B------:R-:W-:Y:S01]  /*1af0*/  IMAD.HI.U32 R0, R4, R223, RZ ;  /* 0x000000df04007227 */ /* 0x000fe200078e00ff */
[----:B------:R-:W-:Y:S01]  /*1b00*/  @!P5 IADD3 R225, R225, -R252, RZ ;  /* 0x800000fce1e1d210 */ /* 0x000fe20007ffe0ff */
[----:B------:R-:W-:Y:S01]  /*1b10*/  STL [R1+0x1b48], R228 ;  /* 0x001b48e401007387 */ /* 0x000fe20000100800 */
[----:B------:R-:W-:Y:S01]  /*1b20*/  ISETP.GE.AND P0, PT, R7, RZ, PT ;  /* 0x000000ff0700720c */ /* 0x000fe20003f06270 */
[----:B------:R-:W-:Y:S01]  /*1b30*/  VIADD R7, R2, 0x1c ;  /* 0x0000001c02077836 */ /* 0x000fe20000000000 */
[----:B------:R-:W-:Y:S01]  /*1b40*/  ISETP.GT.U32.AND P5, PT, R252, R225, PT ;  /* 0x000000e1fc00720c */ /* 0x000fe20003fa4070 */
[----:B------:R-:W-:Y:S01]  /*1b50*/  IMAD.MOV R3, RZ, RZ, -R0 ;  /* 0x000000ffff037224 */ /* 0x000fe200078e0a00 */
[----:B------:R-:W-:Y:S01]  /*1b60*/  IABS R217, R10 ;  /* 0x0000000a00d97213 */ /* 0x000fe20000000000 */
[----:B------:R-:W-:Y:S01]  /*1b70*/  IMAD.HI.U32 R0, R4, R5, RZ ;  /* 0x0000000504007227 */ /* 0x000fe200078e00ff */
[----:B------:R-:W-:Y:S01]  /*1b80*/  IABS R221, R7 ;  /* 0x0000000700dd7213 */ /* 0x000fe20000000000 */
[----:B------:R2:W-:Y:S02]  /*1b90*/  STL [R1+0x1b4c], R227 ;  /* 0x001b4ce301007387 */ /* 0x0005e40000100800 */
[----:B------:R-:W-:-:S02]  /*1ba0*/  @!P6 IMAD.IADD R224, R224, 0x1, -R252 ;  /* 0x00000001e0e0e824 */ /* 0x000fc400078e0afc */
[----:B------:R-:W-:Y:S02]  /*1bb0*/  IMAD.MOV R0, RZ, RZ, -R0 ;  /* 0x000000ffff007224 */ /* 0x000fe400078e0a00 */
[----:B------:R-:W-:Y:S01]  /*1bc0*/  @!P2 IMAD.MOV R226, RZ, RZ, -R226 ;  /* 0x000000ffffe2a224 */ /* 0x000fe200078e0ae2 */
[----:B------:R-:W-:Y:S01]  /*1bd0*/  ISETP.GE.AND P2, PT, R7, RZ, PT ;  /* 0x000000ff0700720c */ /* 0x000fe20003f46270 */
[C---:B------:R-:W-:Y:S01]  /*1be0*/  IMAD R223, R252.reuse, R3, R223 ;  /* 0x00000003fcdf7224 */ /* 0x040fe200078e02df */
[----:B------:R-:W-:Y:S01]  /*1bf0*/  IABS R7, R8 ;  /* 0x0000000800077213 */ /* 0x000fe20000000000 */
[C---:B------:R-:W-:Y:S01]  /*1c00*/  IMAD R222, R252.reuse, R0, R5 ;  /* 0x00000000fcde7224 */ /* 0x040fe200078e0205 */
[----:B------:R-:W-:Y:S01]  /*1c10*/  ISETP.GT.U32.AND P6, PT, R252, R224, PT ;  /* 0x000000e0fc00720c */ /* 0x000fe20003fc4070 */
[----:B------:R-:W-:Y:S01]  /*1c20*/  IMAD.HI.U32 R0, R4, R221, RZ ;  /* 0x000000dd04007227 */ /* 0x000fe200078e00ff */
[----:B------:R-:W-:Y:S01]  /*1c30*/  @!P5 IADD3 R225, R225, -R252, RZ ;  /* 0x800000fce1e1d210 */ /* 0x000fe20007ffe0ff */
[----:B------:R-:W-:Y:S01]  /*1c40*/  STL [R1+0x1b50], R226 ;  /* 0x001b50e201007387 */ /* 0x000fe20000100800 */
[----:B------:R-:W-:Y:S01]  /*1c50*/  ISETP.GT.U32.AND P5, PT, R252, R223, PT ;  /* 0x000000dffc00720c */ /* 0x000fe20003fa4070 */
[----:B------:R-:W-:Y:S01]  /*1c60*/  IMAD.HI.U32 R3, R4, R7, RZ ;  /* 0x0000000704037227 */ /* 0x000fe200078e00ff */
[----:B------:R-:W-:-:S03]  /*1c70*/  IABS R5, R11 ;  /* 0x0000000b00057213 */ /* 0x000fc60000000000 */
[----:B------:R-:W-:Y:S02]  /*1c80*/  IMAD.MOV R0, RZ, RZ, -R0 ;  /* 0x000000ffff007224 */ /* 0x000fe400078e0a00 */
[----:B------:R-:W-:Y:S02]  /*1c90*/  IMAD.MOV R3, RZ, RZ, -R3 ;  /* 0x000000ffff037224 */ /* 0x000fe400078e0a03 */
[C---:B------:R-:W-:Y:S02]  /*1ca0*/  IMAD R221, R252.reuse, R0, R221 ;  /* 0x00000000fcdd7224 */ /* 0x040fe400078e02dd */
[----:B------:R-:W-:Y:S02]  /*1cb0*/  IMAD R220, R252, R3, R7 ;  /* 0x00000003fcdc7224 */ /* 0x000fe400078e0207 */
[--C-:B------:R-:W-:Y:S01]  /*1cc0*/  @!P6 IMAD.IADD R224, R224, 0x1, -R252.reuse ;  /* 0x00000001e0e0e824 */ /* 0x100fe200078e0afc */
[C---:B------:R-:W-:Y:S01]  /*1cd0*/  ISETP.GT.U32.AND P6, PT, R252.reuse, R221, PT ;  /* 0x000000ddfc00720c */ /* 0x040fe20003fc4070 */
[----:B------:R-:W-:Y:S01]  /*1ce0*/  @!P5 IMAD.IADD R223, R223, 0x1, -R252 ;  /* 0x00000001dfdfd824 */ /* 0x000fe200078e0afc */
[----:B------:R-:W-:Y:S01]  /*1cf0*/  ISETP.GT.U32.AND P5, PT, R252, R220, PT ;  /* 0x000000dcfc00720c */ /* 0x000fe20003fa4070 */
[----:B------:R-:W-:-:S04]  /*1d00*/  IMAD.HI.U32 R0, R4, R219, RZ ;  /* 0x000000db04007227 */ /* 0x000fc800078e00ff */
[----:B------:R-:W-:Y:S01]  /*1d10*/  @!P4 IMAD.MOV R225, RZ, RZ, -R225 ;  /* 0x000000ffffe1c224 */ /* 0x000fe200078e0ae1 */
[----:B------:R-:W-:Y:S01]  /*1d20*/  ISETP.GT.U32.AND P4, PT, R252, R222, PT ;  /* 0x000000defc00720c */ /* 0x000fe20003f84070 */
[----:B------:R-:W-:Y:S01]  /*1d30*/  VIADD R7, R2, 0x1f ;  /* 0x0000001f02077836 */ /* 0x000fe20000000000 */
[----:B------:R-:W-:Y:S01]  /*1d40*/  IADD3 R0, -R0, RZ, RZ ;  /* 0x000000ff00007210 */ /* 0x000fe20007ffe1ff */
[----:B------:R-:W-:Y:S02]  /*1d50*/  @!P1 IMAD.MOV R224, RZ, RZ, -R224 ;  /* 0x000000ffffe09224 */ /* 0x000fe400078e0ae0 */
[--C-:B------:R-:W-:Y:S01]  /*1d60*/  @!P6 IMAD.IADD R221, R221, 0x1, -R252.reuse ;  /* 0x00000001dddde824 */ /* 0x100fe200078e0afc */
[----:B------:R-:W-:Y:S01]  /*1d70*/  IABS R3, R7 ;  /* 0x0000000700037213 */ /* 0x000fe20000000000 */
[----:B------:R-:W-:Y:S02]  /*1d80*/  @!P5 IMAD.IADD R220, R220, 0x1, -R252 ;  /* 0x00000001dcdcd824 */ /* 0x000fe400078e0afc */
[C---:B------:R-:W-:Y:S01]  /*1d90*/  IMAD R219, R252.reuse, R0, R219 ;  /* 0x00000000fcdb7224 */ /* 0x040fe200078e02db */
[----:B------:R-:W-:Y:S01]  /*1da0*/  ISETP.GT.U32.AND P5, PT, R252, R221, PT ;  /* 0x000000ddfc00720c */ /* 0x000fe20003fa4070 */
[----:B------:R-:W-:Y:S01]  /*1db0*/  IMAD.HI.U32 R0, R4, R3, RZ ;  /* 0x0000000304007227 */ /* 0x000fe200078e00ff */
[----:B------:R-:W-:-:S02]  /*1dc0*/  ISETP.GT.U32.AND P1, PT, R252, R220, PT ;  /* 0x000000dcfc00720c */ /* 0x000fc40003f24070 */
[----:B------:R-:W-:Y:S01]  /*1dd0*/  @!P4 IADD3 R222, R222, -R252, RZ ;  /* 0x800000fcdedec210 */ /* 0x000fe20007ffe0ff */
[----:B------:R-:W-:Y:S01]  /*1de0*/  IMAD.MOV R0, RZ, RZ, -R0 ;  /* 0x000000ffff007224 */ /* 0x000fe200078e0a00 */
[----:B------:R-:W-:Y:S01]  /*1df0*/  ISETP.GT.U32.AND P4, PT, R252, R223, PT ;  /* 0x000000dffc00720c */ /* 0x000fe20003f84070 */
[----:B------:R-:W-:Y:S01]  /*1e00*/  VIADD R12, R2, 0x3d ;  /* 0x0000003d020c7836 */ /* 0x000fe20000000000 */
[C---:B------:R-:W-:Y:S01]  /*1e10*/  ISETP.GT.U32.AND P6, PT, R252.reuse, R222, PT ;  /* 0x000000defc00720c */ /* 0x040fe20003fc4070 */
[----:B------:R-:W-:Y:S02]  /*1e20*/  IMAD R218, R252, R0, R3 ;  /* 0x00000000fcda7224 */ /* 0x000fe400078e0203 */
[----:B------:R-:W-:-:S04]  /*1e30*/  IMAD.HI.U32 R0, R4, R217, RZ ;  /* 0x000000d904007227 */ /* 0x000fc800078e00ff */
[--C-:B------:R-:W-:Y:S01]  /*1e40*/  @!P5 IMAD.IADD R221, R221, 0x1, -R252.reuse ;  /* 0x00000001ddddd824 */ /* 0x100fe200078e0afc */
[----:B------:R-:W-:Y:S01]  /*1e50*/  ISETP.GT.U32.AND P5, PT, R252, R218, PT ;  /* 0x000000dafc00720c */ /* 0x000fe20003fa4070 */
[----:B------:R-:W-:Y:S01]  /*1e60*/  IMAD.HI.U32 R3, R4, R5, RZ ;  /* 0x0000000504037227 */ /* 0x000fe200078e00ff */
[----:B------:R-:W-:Y:S02]  /*1e70*/  IADD3 R0, -R0, RZ, RZ ;  /* 0x000000ff00007210 */ /* 0x000fe40007ffe1ff */
[----:B------:R-:W-:Y:S01]  /*1e80*/  @!P4 IADD3 R223, R223, -R252, RZ ;  /* 0x800000fcdfdfc210 */ /* 0x000fe20007ffe0ff */
[--C-:B------:R-:W-:Y:S01]  /*1e90*/  @!P6 IMAD.IADD R222, R222, 0x1, -R252.reuse ;  /* 0x00000001dedee824 */ /* 0x100fe200078e0afc */
[----:B------:R-:W-:Y:S01]  /*1ea0*/  ISETP.GE.AND P6, PT, R8, RZ, PT ;  /* 0x000000ff0800720c */ /* 0x000fe20003fc6270 */
[----:B------:R-:W-:Y:S01]  /*1eb0*/  VIADD R8, R2, 0x22 ;  /* 0x0000002202087836 */ /* 0x000fe20000000000 */
[C---:B------:R-:W-:Y:S01]  /*1ec0*/  ISETP.GT.U32.AND P4, PT, R252.reuse, R219, PT ;  /* 0x000000dbfc00720c */ /* 0x040fe20003f84070 */
[----:B------:R-:W-:Y:S01]  /*1ed0*/  IMAD R217, R252, R0, R217 ;  /* 0x00000000fcd97224 */ /* 0x000fe200078e02d9 */
[----:B------:R-:W-:Y:S01]  /*1ee0*/  @!P0 IADD3 R223, -R223, RZ, RZ ;  /* 0x000000ffdfdf8210 */ /* 0x000fe20007ffe1ff */
[----:B------:R-:W-:Y:S01]  /*1ef0*/  IMAD.MOV R3, RZ, RZ, -R3 ;  /* 0x000000ffff037224 */ /* 0x000fe200078e0a03 */
[----:B------:R-:W-:Y:S01]  /*1f00*/  IABS R215, R8 ;  /* 0x0000000800d77213 */ /* 0x000fe20000000000 */
[----:B------:R-:W-:-:S02]  /*1f10*/  @!P5 IMAD.IADD R218, R218, 0x1, -R252 ;  /* 0x00000001dadad824 */ /* 0x000fc400078e0afc */
[----:B------:R-:W-:Y:S01]  /*1f20*/  @!P1 IMAD.IADD R220, R220, 0x1, -R252 ;  /* 0x00000001dcdc9824 */ /* 0x000fe200078e0afc */
[----:B------:R-:W-:Y:S01]  /*1f30*/  ISETP.GE.AND P1, PT, R9, RZ, PT ;  /* 0x000000ff0900720c */ /* 0x000fe20003f26270 */
[----:B------:R-:W-:Y:S01]  /*1f40*/  IMAD.HI.U32 R0, R4, R215, RZ ;  /* 0x000000d704007227 */ /* 0x000fe200078e00ff */
[----:B------:R-:W-:-:S03]  /*1f50*/  ISETP.GT.U32.AND P5, PT, R252, R218, PT ;  /* 0x000000dafc00720c */ /* 0x000fc60003fa4070 */
[----:B------:R-:W-:Y:S02]  /*1f60*/  IMAD.MOV R0, RZ, RZ, -R0 ;  /* 0x000000ffff007224 */ /* 0x000fe400078e0a00 */
[--C-:B------:R-:W-:Y:S01]  /*1f70*/  @!P4 IMAD.IADD R219, R219, 0x1, -R252.reuse ;  /* 0x00000001dbdbc824 */ /* 0x100fe200078e0afc */
[----:B------:R-:W-:Y:S01]  /*1f80*/  ISETP.GE.AND P4, PT, R7, RZ, PT ;  /* 0x000000ff0700720c */ /* 0x000fe20003f86270 */
[----:B------:R-:W-:Y:S02]  /*1f90*/  IMAD R215, R252, R0, R215 ;  /* 0x00000000fcd77224 */ /* 0x000fe400078e02d7 */
[----:B------:R-:W-:Y:S01]  /*1fa0*/  VIADD R7, R2, 0x23 ;  /* 0x0000002302077836 */ /* 0x000fe20000000000 */
[C---:B------:R-:W-:Y:S01]  /*1fb0*/  ISETP.GT.U32.AND P0, PT, R252.reuse, R219, PT ;  /* 0x000000dbfc00720c */ /* 0x040fe20003f04070 */
[----:B------:R-:W-:Y:S02]  /*1fc0*/  IMAD R216, R252, R3, R5 ;  /* 0x00000003fcd87224 */ /* 0x000fe400078e0205 */
[----:B------:R-:W-:Y:S01]  /*1fd0*/  @!P5 IMAD.IADD R218, R218, 0x1, -R252 ;  /* 0x00000001dadad824 */ /* 0x000fe200078e0afc */
[----:B------:R-:W-:Y:S01]  /*1fe0*/  ISETP.GT.U32.AND P5, PT, R252, R215, PT ;  /* 0x000000d7fc00720c */ /* 0x000fe20003fa4070 */
[----:B------:R-:W-:Y:S01]  /*1ff0*/  VIADD R9, R2, 0x24 ;  /* 0x0000002402097836 */ /* 0x000fe20000000000 */
[----:B------:R-:W-:Y:S01]  /*2000*/  IABS R3, R7 ;  /* 0x0000000700037213 */ /* 0x000fe20000000000 */
[----:B------:R-:W-:Y:S01]  /*2010*/  @!P3 IMAD.MOV R222, RZ, RZ, -R222 ;  /* 0x000000ffffdeb224 */ /* 0x000fe200078e0ade */
[----:B------:R-:W-:Y:S01]  /*2020*/  ISETP.GT.U32.AND P3, PT, R252, R217, PT ;  /* 0x000000d9fc00720c */ /* 0x000fe20003f64070 */
[----:B------:R-:W-:Y:S01]  /*2030*/  @!P6 IMAD.MOV R220, RZ, RZ, -R220 ;  /* 0x000000ffffdce224 */ /* 0x000fe200078e0adc */
[----:B------:R-:W-:Y:S01]  /*2040*/  IABS R213, R9 ;  /* 0x0000000900d57213 */ /* 0x000fe20000000000 */
[----:B------:R-:W-:Y:S01]  /*2050*/  IMAD.HI.U32 R0, R4, R3, RZ ;  /* 0x0000000304007227 */ /* 0x000fe200078e00ff */
[----:B------:R-:W-:-:S02]  /*2060*/  ISETP.GT.U32.AND P6, PT, R252, R216, PT ;  /* 0x000000d8fc00720c */ /* 0x000fc40003fc4070 */
[----:B------:R-:W-:Y:S01]  /*2070*/  @!P0 IADD3 R219, R219, -R252, RZ ;  /* 0x800000fcdbdb8210 */ /* 0x000fe20007ffe0ff */
[----:B------:R-:W-:Y:S01]  /*2080*/  IMAD.MOV R214, RZ, RZ, -R0 ;  /* 0x000000ffffd67224 */ /* 0x000fe200078e0a00 */
[----:B------:R-:W-:Y:S01]  /*2090*/  ISETP.GE.AND P0, PT, R11, RZ, PT ;  /* 0x000000ff0b00720c */ /* 0x000fe20003f06270 */
[----:B------:R-:W-:Y:S01]  /*20a0*/  @!P5 IMAD.IADD R215, R215, 0x1, -R252 ;  /* 0x00000001d7d7d824 */ /* 0x000fe200078e0afc */
[----:B------:R-:W-:Y:S01]  /*20b0*/  @!P4 IADD3 R218, -R218, RZ, RZ ;  /* 0x000000ffdadac210 */ /* 0x000fe20007ffe1ff */
[----:B------:R-:W-:-:S03]  /*20c0*/  IMAD.HI.U32 R0, R4, R213, RZ ;  /* 0x000000d504007227 */ /* 0x000fc600078e00ff */
[----:B------:R-:W-:Y:S01]  /*20d0*/  ISETP.GT.U32.AND P5, PT, R252, R215, PT ;  /* 0x000000d7fc00720c */ /* 0x000fe20003fa4070 */
[--C-:B------:R-:W-:Y:S01]  /*20e0*/  @!P3 IMAD.IADD R217, R217, 0x1, -R252.reuse ;  /* 0x00000001d9d9b824 */ /* 0x100fe200078e0afc */
[----:B------:R-:W-:Y:S01]  /*20f0*/  IADD3 R0, -R0, RZ, RZ ;  /* 0x000000ff00007210 */ /* 0x000fe20007ffe1ff */
[----:B------:R-:W-:Y:S01]  /*2100*/  @!P1 IMAD.MOV R219, RZ, RZ, -R219 ;  /* 0x000000ffffdb9224 */ /* 0x000fe200078e0adb */
[----:B------:R-:W-:Y:S01]  /*2110*/  @!P6 IADD3 R216, R216, -R252, RZ ;  /* 0x800000fcd8d8e210 */ /* 0x000fe20007ffe0ff */
[----:B------:R-:W-:Y:S01]  /*2120*/  @!P2 IMAD.MOV R221, RZ, RZ, -R221 ;  /* 0x000000ffffdda224 */ /* 0x000fe200078e0add */
[----:B------:R-:W-:Y:S01]  /*2130*/  ISETP.GE.AND P3, PT, R8, RZ, PT ;  /* 0x000000ff0800720c */ /* 0x000fe20003f66270 */
[C---:B------:R-:W-:Y:S01]  /*2140*/  IMAD R213, R252.reuse, R0, R213 ;  /* 0x00000000fcd57224 */ /* 0x040fe200078e02d5 */
[----:B------:R-:W-:Y:S01]  /*2150*/  ISETP.GT.U32.AND P6, PT, R252, R217, PT ;  /* 0x000000d9fc00720c */ /* 0x000fe20003fc4070 */
[----:B------:R-:W-:Y:S01]  /*2160*/  VIADD R8, R2, 0x25 ;  /* 0x0000002502087836 */ /* 0x000fe20000000000 */
[C---:B------:R-:W-:Y:S01]  /*2170*/  ISETP.GT.U32.AND P1, PT, R252.reuse, R216, PT ;  /* 0x000000d8fc00720c */ /* 0x040fe20003f24070 */
[----:B------:R-:W-:Y:S01]  /*2180*/  IMAD R214, R252, R214, R3 ;  /* 0x000000d6fcd67224 */ /* 0x000fe200078e0203 */
[----:B------:R-:W-:Y:S01]  /*2190*/  ISETP.GE.AND P2, PT, R10, RZ, PT ;  /* 0x000000ff0a00720c */ /* 0x000fe20003f46270 */
[----:B------:R-:W-:Y:S01]  /*21a0*/  @!P5 IMAD.IADD R215, R215, 0x1, -R252 ;  /* 0x00000001d7d7d824 */ /* 0x000fe200078e0afc */
[----:B------:R-:W-:Y:S01]  /*21b0*/  ISETP.GT.U32.AND P5, PT, R252, R213, PT ;  /* 0x000000d5fc00720c */ /* 0x000fe20003fa4070 */
[C---:B------:R-:W-:Y:S01]  /*21c0*/  VIADD R10, R2.reuse, 0x26 ;  /* 0x00000026020a7836 */ /* 0x040fe20000000000 */
[----:B------:R-:W-:Y:S01]  /*21d0*/  IABS R5, R8 ;  /* 0x0000000800057213 */ /* 0x000fe20000000000 */
[----:B------:R-:W-:-:S02]  /*21e0*/  VIADD R11, R2, 0x27 ;  /* 0x00000027020b7836 */ /* 0x000fc40000000000 */
[----:B------:R-:W-:Y:S01]  /*21f0*/  @!P3 IMAD.MOV R215, RZ, RZ, -R215 ;  /* 0x000000ffffd7b224 */ /* 0x000fe200078e0ad7 */
[----:B------:R-:W-:Y:S01]  /*2200*/  IABS R211, R10 ;  /* 0x0000000a00d37213 */ /* 0x000fe20000000000 */
[----:B------:R-:W-:-:S04]  /*2210*/  IMAD.HI.U32 R0, R4, R5, RZ ;  /* 0x0000000504007227 */ /* 0x000fc800078e00ff */
[--C-:B------:R-:W-:Y:S01]  /*2220*/  @!P6 IMAD.IADD R217, R217, 0x1, -R252.reuse ;  /* 0x00000001d9d9e824 */ /* 0x100fe200078e0afc */
[----:B------:R-:W-:Y:S01]  /*2230*/  IADD3 R0, -R0, RZ, RZ ;  /* 0x000000ff00007210 */ /* 0x000fe20007ffe1ff */
[--C-:B------:R-:W-:Y:S01]  /*2240*/  @!P1 IMAD.IADD R216, R216, 0x1, -R252.reuse ;  /* 0x00000001d8d89824 */ /* 0x100fe200078e0afc */
[----:B------:R-:W-:Y:S01]  /*2250*/  ISETP.GT.U32.AND P6, PT, R252, R214, PT ;  /* 0x000000d6fc00720c */ /* 0x000fe20003fc4070 */
[----:B------:R-:W-:Y:S01]  /*2260*/  IMAD.HI.U32 R3, R4, R211, RZ ;  /* 0x000000d304037227 */ /* 0x000fe200078e00ff */
[----:B------:R-:W-:Y:S02]  /*2270*/  ISETP.GE.AND P1, PT, R7, RZ, PT ;  /* 0x000000ff0700720c */ /* 0x000fe40003f26270 */
[----:B------:R-:W-:Y:S01]  /*2280*/  IABS R7, R11 ;  /* 0x0000000b00077213 */ /* 0x000fe20000000000 */
[----:B------:R-:W-:Y:S02]  /*2290*/  @!P5 IMAD.IADD R213, R213, 0x1, -R252 ;  /* 0x00000001d5d5d824 */ /* 0x000fe400078e0afc */
[----:B------:R-:W-:-:S02]  /*22a0*/  IMAD.MOV R3, RZ, RZ, -R3 ;  /* 0x000000ffff037224 */ /* 0x000fc400078e0a03 */
[C---:B------:R-:W-:Y:S01]  /*22b0*/  IMAD R212, R252.reuse, R0, R5 ;  /* 0x00000000fcd47224 */ /* 0x040fe200078e0205 */
[----:B------:R-:W-:Y:S01]  /*22c0*/  ISETP.GT.U32.AND P5, PT, R252, R213, PT ;  /* 0x000000d5fc00720c */ /* 0x000fe20003fa4070 */
[----:B------:R-:W-:-:S04]  /*22d0*/  IMAD.HI.U32 R0, R4, R7, RZ ;  /* 0x0000000704007227 */ /* 0x000fc800078e00ff */
[C---:B------:R-:W-:Y:S02]  /*22e0*/  IMAD R211, R252.reuse, R3, R211 ;  /* 0x00000003fcd37224 */ /* 0x040fe400078e02d3 */
[----:B------:R-:W-:Y:S01]  /*22f0*/  @!P2 IMAD.MOV R217, RZ, RZ, -R217 ;  /* 0x000000ffffd9a224 */ /* 0x000fe200078e0ad9 */
[C---:B------:R-:W-:Y:S01]  /*2300*/  ISETP.GT.U32.AND P2, PT, R252.reuse, R212, PT ;  /* 0x000000d4fc00720c */ /* 0x040fe20003f44070 */
[----:B------:R-:W-:Y:S01]  /*2310*/  IMAD.MOV R0, RZ, RZ, -R0 ;  /* 0x000000ffff007224 */ /* 0x000fe200078e0a00 */
[----:B------:R-:W-:Y:S01]  /*2320*/  ISETP.GT.U32.AND P3, PT, R252, R211, PT ;  /* 0x000000d3fc00720c */ /* 0x000fe20003f64070 */
[--C-:B------:R-:W-:Y:S01]  /*2330*/  @!P6 IMAD.IADD R214, R214, 0x1, -R252.reuse ;  /* 0x00000001d6d6e824 */ /* 0x100fe200078e0afc */
[----:B------:R-:W-:Y:S01]  /*2340*/  ISETP.GE.AND P6, PT, R9, RZ, PT ;  /* 0x000000ff0900720c */ /* 0x000fe20003fc6270 */
[----:B------:R-:W-:Y:S02]  /*2350*/  IMAD R210, R252, R0, R7 ;  /* 0x00000000fcd27224 */ /* 0x000fe400078e0207 */
[----:B------:R-:W-:Y:S01]  /*2360*/  VIADD R9, R2, 0x28 ;  /* 0x0000002802097836 */ /* 0x000fe20000000000 */
[C---:B------:R-:W-:Y:S01]  /*2370*/  ISETP.GT.U32.AND P4, PT, R252.reuse, R214, PT ;  /* 0x000000d6fc00720c */ /* 0x040fe20003f84070 */
[--C-:B------:R-:W-:Y:S01]  /*2380*/  @!P5 IMAD.IADD R213, R213, 0x1, -R252.reuse ;  /* 0x00000001d5d5d824 */ /* 0x100fe200078e0afc */
[----:B------:R-:W-:Y:S01]  /*2390*/  ISETP.GT.U32.AND P5, PT, R252, R210, PT ;  /* 0x000000d2fc00720c */ /* 0x000fe20003fa4070 */
[----:B------:R-:W-:Y:S01]  /*23a0*/  VIADD R5, R2, 0x29 ;  /* 0x0000002902057836 */ /* 0x000fe20000000000 */
[----:B------:R-:W-:Y:S01]  /*23b0*/  IABS R209, R9 ;  /* 0x0000000900d17213 */ /* 0x000fe20000000000 */
[--C-:B------:R-:W-:Y:S01]  /*23c0*/  @!P2 IMAD.IADD R212, R212, 0x1, -R252.reuse ;  /* 0x00000001d4d4a824 */ /* 0x100fe200078e0afc */
[----:B------:R-:W-:Y:S01]  /*23d0*/  ISETP.GE.AND P2, PT, R11, RZ, PT ;  /* 0x000000ff0b00720c */ /* 0x000fe20003f46270 */
[----:B------:R-:W-:Y:S01]  /*23e0*/  @!P3 IMAD.IADD R211, R211, 0x1, -R252 ;  /* 0x00000001d3d3b824 */ /* 0x000fe200078e0afc */
[----:B------:R-:W-:Y:S01]  /*23f0*/  IABS R3, R5 ;  /* 0x0000000500037213 */ /* 0x000fe20000000000 */
[----:B------:R-:W-:Y:S01]  /*2400*/  IMAD.HI.U32 R0, R4, R209, RZ ;  /* 0x000000d104007227 */ /* 0x000fe200078e00ff */
[----:B------:R-:W-:-:S03]  /*2410*/  ISETP.GT.U32.AND P3, PT, R252, R212, PT ;  /* 0x000000d4fc00720c */ /* 0x000fc60003f64070 */
[----:B------:R-:W-:Y:S01]  /*2420*/  @!P4 IADD3 R214, R214, -R252, RZ ;  /* 0x800000fcd6d6c210 */ /* 0x000fe20007ffe0ff */
[----:B------:R-:W-:Y:S01]  /*2430*/  @!P0 IMAD.MOV R216, RZ, RZ, -R216 ;  /* 0x000000ffffd88224 */ /* 0x000fe200078e0ad8 */
[----:B------:R-:W-:Y:S01]  /*2440*/  IADD3 R0, -R0, RZ, RZ ;  /* 0x000000ff00007210 */ /* 0x000fe20007ffe1ff */
[----:B------:R-:W-:Y:S01]  /*2450*/  @!P5 IMAD.IADD R210, R210, 0x1, -R252 ;  /* 0x00000001d2d2d824 */ /* 0x000fe200078e0afc */
[----:B------:R-:W-:Y:S01]  /*2460*/  ISETP.GE.AND P0, PT, R8, RZ, PT ;  /* 0x000000ff0800720c */ /* 0x000fe20003f06270 */
[----:B------:R-:W-:Y:S01]  /*2470*/  VIADD R7, R2, 0x2a ;  /* 0x0000002a02077836 */ /* 0x000fe20000000000 */
[----:B------:R-:W-:Y:S01]  /*2480*/  ISETP.GE.AND P4, PT, R10, RZ, PT ;  /* 0x000000ff0a00720c */ /* 0x000fe20003f86270 */
[C---:B------:R-:W-:Y:S01]  /*2490*/  IMAD R209, R252.reuse, R0, R209 ;  /* 0x00000000fcd17224 */ /* 0x040fe200078e02d1 */
[----:B------:R-:W-:Y:S01]  /*24a0*/  ISETP.GT.U32.AND P5, PT, R252, R210, PT ;  /* 0x000000d2fc00720c */ /* 0x000fe20003fa4070 */
[----:B------:R-:W-:Y:S01]  /*24b0*/  IMAD.HI.U32 R0, R4, R3, RZ ;  /* 0x0000000304007227 */ /* 0x000fe200078e00ff */
[----:B------:R-:W-:-:S03]  /*24c0*/  IABS R207, R7 ;  /* 0x0000000700cf7213 */ /* 0x000fc60000000000 */
[----:B------:R-:W-:Y:S01]  /*24d0*/  @!P3 IMAD.IADD R212, R212, 0x1, -R252 ;  /* 0x00000001d4d4b824 */ /* 0x000fe200078e0afc */
[----:B------:R-:W-:Y:S01]  /*24e0*/  IADD3 R0, -R0, RZ, RZ ;  /* 0x000000ff00007210 */ /* 0x000fe20007ffe1ff */
[----:B------:R-:W-:Y:S01]  /*24f0*/  @!P1 IMAD.MOV R214, RZ, RZ, -R214 ;  /* 0x000000ffffd69224 */ /* 0x000fe200078e0ad6 */
[C---:B------:R-:W-:Y:S01]  /*2500*/  ISETP.GT.U32.AND P3, PT, R252.reuse, R209, PT ;  /* 0x000000d1fc00720c */ /* 0x040fe20003f64070 */
[----:B------:R-:W-:Y:S01]  /*2510*/  @!P6 IMAD.MOV R213, RZ, RZ, -R213 ;  /* 0x000000ffffd5e224 */ /* 0x000fe200078e0ad5 */
[C---:B------:R-:W-:Y:S01]  /*2520*/  ISETP.GT.U32.AND P1, PT, R252.reuse, R211, PT ;  /* 0x000000d3fc00720c */ /* 0x040fe20003f24070 */
[----:B------:R-:W-:Y:S01]  /*2530*/  IMAD R208, R252, R0, R3 ;  /* 0x00000000fcd07224 */ /* 0x000fe200078e0203 */
[----:B------:R-:W-:Y:S01]  /*2540*/  ISETP.GE.AND P6, PT, R9, RZ, PT ;  /* 0x000000ff0900720c */ /* 0x000fe20003fc6270 */
[----:B------:R-:W-:Y:S01]  /*2550*/  VIADD R9, R2, 0x2c ;  /* 0x0000002c02097836 */ /* 0x000fe20000000000 */
[----:B------:R-:W-:Y:S01]  /*2560*/  @!P5 IADD3 R210, R210, -R252, RZ ;  /* 0x800000fcd2d2d210 */ /* 0x000fe20007ffe0ff */
[----:B------:R-:W-:Y:S01]  /*2570*/  IMAD.HI.U32 R0, R4, R207, RZ ;  /* 0x000000cf04007227 */ /* 0x000fe200078e00ff */
[----:B------:R-:W-:-:S02]  /*2580*/  ISETP.GT.U32.AND P5, PT, R252, R208, PT ;  /* 0x000000d0fc00720c */ /* 0x000fc40003fa4070 */
[----:B------:R-:W-:Y:S01]  /*2590*/  IABS R205, R9 ;  /* 0x0000000900cd7213 */ /* 0x000fe20000000000 */
[----:B------:R-:W-:Y:S02]  /*25a0*/  @!P0 IMAD.MOV R212, RZ, RZ, -R212 ;  /* 0x000000ffffd48224 */ /* 0x000fe400078e0ad4 */
[----:B------:R-:W-:Y:S01]  /*25b0*/  @!P3 IMAD.IADD R209, R209, 0x1, -R252 ;  /* 0x00000001d1d1b824 */ /* 0x000fe200078e0afc */
[----:B------:R-:W-:Y:S01]  /*25c0*/  ISETP.GE.AND P3, PT, R7, RZ, PT ;  /* 0x000000ff0700720c */ /* 0x000fe20003f66270 */
[----:B------:R-:W-:Y:S02]  /*25d0*/  IMAD.MOV R0, RZ, RZ, -R0 ;  /* 0x000000ffff007224 */ /* 0x000fe400078e0a00 */
[----:B------:R-:W-:Y:S01]  /*25e0*/  VIADD R8, R2, 0x2b ;  /* 0x0000002b02087836 */ /* 0x000fe20000000000 */
[C---:B------:R-:W-:Y:S01]  /*25f0*/  ISETP.GT.U32.AND P0, PT, R252.reuse, R209, PT ;  /* 0x000000d1fc00720c */ /* 0x040fe20003f04070 */
[--C-:B------:R-:W-:Y:S01]  /*2600*/  @!P1 IMAD.IADD R211, R211, 0x1, -R252.reuse ;  /* 0x00000001d3d39824 */ /* 0x100fe200078e0afc */
[----:B------:R-:W-:Y:S01]  /*2610*/  ISETP.GE.AND P1, PT, R5, RZ, PT ;  /* 0x000000ff0500720c */ /* 0x000fe20003f26270 */
[----:B------:R-:W-:Y:S01]  /*2620*/  IMAD R207, R252, R0, R207 ;  /* 0x00000000fccf7224 */ /* 0x000fe200078e02cf */
[----:B------:R-:W-:Y:S01]  /*2630*/  IABS R5, R8 ;  /* 0x0000000800057213 */ /* 0x000fe20000000000 */
[----:B------:R-:W-:Y:S01]  /*2640*/  @!P5 IMAD.IADD R208, R208, 0x1, -R252 ;  /* 0x00000001d0d0d824 */ /* 0x000fe200078e0afc */
[----:B------:R-:W-:Y:S01]  /*2650*/  @!P4 IADD3 R211, -R211, RZ, RZ ;  /* 0x000000ffd3d3c210 */ /* 0x000fe20007ffe1ff */
[----:B------:R-:W-:Y:S01]  /*2660*/  IMAD.HI.U32 R3, R4, R205, RZ ;  /* 0x000000cd04037227 */ /* 0x000fe200078e00ff */
[----:B------:R-:W-:-:S02]  /*2670*/  ISETP.GT.U32.AND P4, PT, R252, R207, PT ;  /* 0x000000cffc00720c */ /* 0x000fc40003f84070 */
[----:B------:R-:W-:Y:S01]  /*2680*/  ISETP.GT.U32.AND P5, PT, R252, R208, PT ;  /* 0x000000d0fc00720c */ /* 0x000fe20003fa4070 */
[----:B------:R-:W-:Y:S02]  /*2690*/  IMAD.MOV R3, RZ, RZ, -R3 ;  /* 0x000000ffff037224 */ /* 0x000fe400078e0a03 */
[----:B------:R-:W-:-:S04]  /*26a0*/  IMAD.HI.U32 R0, R4, R5, RZ ;  /* 0x0000000504007227 */ /* 0x000fc800078e00ff */
[----:B------:R-:W-:Y:S01]  /*26b0*/  @!P0 IMAD.IADD R209, R209, 0x1, -R252 ;  /* 0x00000001d1d18824 */ /* 0x000fe200078e0afc */
[----:B------:R-:W-:Y:S01]  /*26c0*/  ISETP.GE.AND P0, PT, R9, RZ, PT ;  /* 0x000000ff0900720c */ /* 0x000fe20003f06270 */
[C---:B------:R-:W-:Y:S02]  /*26d0*/  IMAD R205, R252.reuse, R3, R205 ;  /* 0x00000003fccd7224 */ /* 0x040fe400078e02cd */
[----:B------:R-:W-:Y:S01]  /*26e0*/  IMAD.MOV R0, RZ, RZ, -R0 ;  /* 0x000000ffff007224 */ /* 0x000fe200078e0a00 */
[----:B------:R-:W-:Y:S01]  /*26f0*/  @!P6 IADD3 R209, -R209, RZ, RZ ;  /* 0x000000ffd1d1e210 */ /* 0x000fe20007ffe1ff */
[--C-:B------:R-:W-:Y:S01]  /*2700*/  @!P4 IMAD.IADD R207, R207, 0x1, -R252.reuse ;  /* 0x00000001cfcfc824 */ /* 0x100fe200078e0afc */
[C---:B------:R-:W-:Y:S01]  /*2710*/  ISETP.GT.U32.AND P6, PT, R252.reuse, R205, PT ;  /* 0x000000cdfc00720c */ /* 0x040fe20003fc4070 */
[----:B------:R-:W-:Y:S02]  /*2720*/  IMAD R206, R252, R0, R5 ;  /* 0x00000000fcce7224 */ /* 0x000fe400078e0205 */
[----:B------:R-:W-:Y:S01]  /*2730*/  @!P5 IMAD.IADD R208, R208, 0x1, -R252 ;  /* 0x00000001d0d0d824 */ /* 0x000fe200078e0afc */
[C---:B------:R-:W-:Y:S01]  /*2740*/  ISETP.GT.U32.AND P4, PT, R252.reuse, R207, PT ;  /* 0x000000cffc00720c */ /* 0x040fe20003f84070 */
[----:B------:R-:W-:Y:S01]  /*2750*/  @!P2 IMAD.MOV R210, RZ, RZ, -R210 ;  /* 0x000000ffffd2a224 */ /* 0x000fe200078e0ad2 */
[----:B------:R-:W-:Y:S01]  /*2760*/  ISETP.GT.U32.AND P5, PT, R252, R206, PT ;  /* 0x000000cefc00720c */ /* 0x000fe20003fa4070 */
[----:B------:R-:W-:Y:S01]  /*2770*/  VIADD R9, R2, 0x2f ;  /* 0x0000002f02097836 */ /* 0x000fe20000000000 */
[----:B------:R-:W-:Y:S01]  /*2780*/  ISETP.GE.AND P2, PT, R8, RZ, PT ;  /* 0x000000ff0800720c */ /* 0x000fe20003f46270 */
[C---:B------:R-:W-:Y:S01]  /*2790*/  VIADD R3, R2.reuse, 0x2e ;  /* 0x0000002e02037836 */ /* 0x040fe20000000000 */
[C---:B------:R-:W-:Y:S01]  /*27a0*/  IADD3 R8, R2.reuse, 0x2d, RZ ;  /* 0x0000002d02087810 */ /* 0x040fe20007ffe0ff */
[----:B------:R-:W-:Y:S01]  /*27b0*/  @!P1 IMAD.MOV R208, RZ, RZ, -R208 ;  /* 0x000000ffffd09224 */ /* 0x000fe200078e0ad0 */
[----:B------:R-:W-:Y:S01]  /*27c0*/  IABS R7, R9 ;  /* 0x0000000900077213 */ /* 0x000fe20000000000 */
[C---:B------:R-:W-:Y:S01]  /*27d0*/  VIADD R11, R2.reuse, 0x33 ;  /* 0x00000033020b7836 */ /* 0x040fe20000000000 */
[----:B------:R-:W-:Y:S01]  /*27e0*/  @!P6 IADD3 R205, R205, -R252, RZ ;  /* 0x800000fccdcde210 */ /* 0x000fe20007ffe0ff */
[----:B------:R-:W-:Y:S01]  /*27f0*/  VIADD R10, R2, 0x32 ;  /* 0x00000032020a7836 */ /* 0x000fe20000000000 */
[----:B------:R-:W-:Y:S01]  /*2800*/  IABS R5, R8 ;  /* 0x0000000800057213 */ /* 0x000fe20000000000 */
[--C-:B------:R-:W-:Y:S01]  /*2810*/  @!P4 IMAD.IADD R207, R207, 0x1, -R252.reuse ;  /* 0x00000001cfcfc824 */ /* 0x100fe200078e0afc */
[----:B------:R-:W-:Y:S01]  /*2820*/  ISETP.GT.U32.AND P6, PT, R252, R205, PT ;  /* 0x000000cdfc00720c */ /* 0x000fe20003fc4070 */
[----:B------:R-:W-:Y:S01]  /*2830*/  @!P5 IMAD.IADD R206, R206, 0x1, -R252 ;  /* 0x00000001ceced824 */ /* 0x000fe200078e0afc */
[----:B------:R-:W-:Y:S01]  /*2840*/  IABS R203, R3 ;  /* 0x0000000300cb7213 */ /* 0x000fe20000000000 */
[----:B------:R-:W-:Y:S01]  /*2850*/  IMAD.HI.U32 R0, R4, R5, RZ ;  /* 0x0000000504007227 */ /* 0x000fe200078e00ff */
[----:B------:R-:W-:-:S02]  /*2860*/  ISETP.GE.AND P4, PT, R3, RZ, PT ;  /* 0x000000ff0300720c */ /* 0x000fc40003f86270 */
[----:B------:R-:W-:Y:S01]  /*2870*/  ISETP.GT.U32.AND P5, PT, R252, R206, PT ;  /* 0x000000cefc00720c */ /* 0x000fe20003fa4070 */
[----:B------:R-:W-:Y:S01]  /*2880*/  IMAD.HI.U32 R3, R4, R7, RZ ;  /* 0x0000000704037227 */ /* 0x000fe200078e00ff */
[----:B------:R-:W-:Y:S02]  /*2890*/  ISETP.GE.AND P1, PT, R8, RZ, PT ;  /* 0x000000ff0800720c */ /* 0x000fe40003f26270 */
[----:B------:R-:W-:Y:S01]  /*28a0*/  IABS R199, R10 ;  /* 0x0000000a00c77213 */ /* 0x000fe20000000000 */
[----:B------:R-:W-:Y:S02]  /*28b0*/  IMAD.MOV R3, RZ, RZ, -R3 ;  /* 0x000000ffff037224 */ /* 0x000fe400078e0a03 */
[----:B------:R-:W-:Y:S01]  /*28c0*/  IMAD.MOV R204, RZ, RZ, -R0 ;  /* 0x000000ffffcc7224 */ /* 0x000fe200078e0a00 */
[----:B------:R-:W-:Y:S01]  /*28d0*/  @!P6 IADD3 R205, R205, -R252, RZ ;  /* 0x800000fccdcde210 */ /* 0x000fe20007ffe0ff */
[C---:B------:R-:W-:Y:S02]  /*28e0*/  IMAD R202, R252.reuse, R3, R7 ;  /* 0x00000003fcca7224 */ /* 0x040fe400078e0207 */
[----:B------:R-:W-:-:S02]  /*28f0*/  IMAD R204, R252, R204, R5 ;  /* 0x000000ccfccc7224 */ /* 0x000fc400078e0205 */
[----:B------:R-:W-:-:S04]  /*2900*/  IMAD.HI.U32 R0, R4, R203, RZ ;  /* 0x000000cb04007227 */ /* 0x000fc800078e00ff */
[----:B------:R-:W-:Y:S01]  /*2910*/  @!P0 IMAD.MOV R205, RZ, RZ, -R205 ;  /* 0x000000ffffcd8224 */ /* 0x000fe200078e0acd */
[----:B------:R-:W-:Y:S01]  /*2920*/  ISETP.GT.U32.AND P0, PT, R252, R202, PT ;  /* 0x000000cafc00720c */ /* 0x000fe20003f04070 */
[----:B------:R-:W-:Y:S01]  /*2930*/  @!P5 IMAD.IADD R206, R206, 0x1, -R252 ;  /* 0x00000001ceced824 */ /* 0x000fe200078e0afc */
[----:B------:R-:W-:Y:S01]  /*2940*/  ISETP.GT.U32.AND P5, PT, R252, R204, PT ;  /* 0x000000ccfc00720c */ /* 0x000fe20003fa4070 */
[----:B------:R-:W-:Y:S02]  /*2950*/  VIADD R8, R2, 0x31 ;  /* 0x0000003102087836 */ /* 0x000fe40000000000 */
[----:B------:R-:W-:Y:S02]  /*2960*/  IMAD.MOV R0, RZ, RZ, -R0 ;  /* 0x000000ffff007224 */ /* 0x000fe400078e0a00 */
[----:B------:R-:W-:Y:S01]  /*2970*/  @!P2 IMAD.MOV R206, RZ, RZ, -R206 ;  /* 0x000000ffffcea224 */ /* 0x000fe200078e0ace */
[----:B------:R-:W-:Y:S01]  /*2980*/  IABS R7, R8 ;  /* 0x0000000800077213 */ /* 0x000fe20000000000 */
[----:B------:R-:W-:Y:S01]  /*2990*/  IMAD R203, R252, R0, R203 ;  /* 0x00000000fccb7224 */ /* 0x000fe200078e02cb */
[----:B------:R-:W-:Y:S01]  /*29a0*/  IADD3 R0, R2, 0x30, RZ ;  /* 0x0000003002007810 */ /* 0x000fe20007ffe0ff */
[----:B------:R-:W-:Y:S01]  /*29b0*/  @!P3 IMAD.MOV R207, RZ, RZ, -R207 ;  /* 0x000000ffffcfb224 */ /* 0x000fe200078e0acf */
[----:B------:R-:W-:Y:S01]  /*29c0*/  ISETP.GE.AND P3, PT, R9, RZ, PT ;  /* 0x000000ff0900720c */ /* 0x000fe20003f66270 */
[----:B------:R-:W-:Y:S01]  /*29d0*/  IMAD.HI.U32 R3, R4, R7, RZ ;  /* 0x0000000704037227 */ /* 0x000fe200078e00ff */
[----:B------:R-:W-:-:S02]  /*29e0*/  ISETP.GT.U32.AND P2, PT, R252, R203, PT ;  /* 0x000000cbfc00720c */ /* 0x000fc40003f44070 */
[----:B------:R-:W-:Y:S01]  /*29f0*/  IABS R9, R11 ;  /* 0x0000000b00097213 */ /* 0x000fe20000000000 */
[--C-:B------:R-:W-:Y:S01]  /*2a00*/  @!P0 IMAD.IADD R202, R202, 0x1, -R252.reuse ;  /* 0x00000001caca8824 */ /* 0x100fe200078e0afc */
[----:B------:R-:W-:Y:S01]  /*2a10*/  IADD3 R3, -R3, RZ, RZ ;  /* 0x000000ff03037210 */ /* 0x000fe20007ffe1ff */
[----:B------:R-:W-:Y:S01]  /*2a20*/  @!P5 IMAD.IADD R204, R204, 0x1, -R252 ;  /* 0x00000001ccccd824 */ /* 0x000fe200078e0afc */
[----:B------:R-:W-:Y:S01]  /*2a30*/  IABS R201, R0 ;  /* 0x0000000000c97213 */ /* 0x000fe20000000000 */
[----:B------:R-:W-:Y:S01]  /*2a40*/  VIADD R14, R2, 0x3f ;  /* 0x0000003f020e7836 */ /* 0x000fe20000000000 */
[C---:B------:R-:W-:Y:S01]  /*2a50*/  ISETP.GT.U32.AND P0, PT, R252.reuse, R202, PT ;  /* 0x000000cafc00720c */ /* 0x040fe20003f04070 */
[C---:B------:R-:W-:Y:S01]  /*2a60*/  IMAD R200, R252.reuse, R3, R7 ;  /* 0x00000003fcc87224 */ /* 0x040fe200078e0207 */
[----:B------:R-:W-:Y:S01]  /*2a70*/  ISETP.GT.U32.AND P5, PT, R252, R204, PT ;  /* 0x000000ccfc00720c */ /* 0x000fe20003fa4070 */
[----:B------:R-:W-:Y:S01]  /*2a80*/  IMAD.HI.U32 R3, R4, R9, RZ ;  /* 0x0000000904037227 */ /* 0x000fe200078e00ff */
[----:B------:R-:W-:-:S03]  /*2a90*/  ISETP.GE.AND P6, PT, R0, RZ, PT ;  /* 0x000000ff0000720c */ /* 0x000fc60003fc6270 */
[----:B------:R-:W-:Y:S01]  /*2aa0*/  @!P2 IMAD.IADD R203, R203, 0x1, -R252 ;  /* 0x00000001cbcba824 */ /* 0x000fe200078e0afc */
[----:B------:R-:W-:Y:S01]  /*2ab0*/  IADD3 R3, -R3, RZ, RZ ;  /* 0x000000ff03037210 */ /* 0x000fe20007ffe1ff */
[----:B------:R-:W-:-:S03]  /*2ac0*/  IMAD.HI.U32 R0, R4, R201, RZ ;  /* 0x000000c904007227 */ /* 0x000fc600078e00ff */
[C---:B------:R-:W-:Y:S01]  /*2ad0*/  ISETP.GT.U32.AND P2, PT, R252.reuse, R203, PT ;  /* 0x000000cbfc00720c */ /* 0x040fe20003f44070 */
[----:B------:R-:W-:Y:S02]  /*2ae0*/  IMAD R198, R252, R3, R9 ;  /* 0x00000003fcc67224 */ /* 0x000fe400078e0209 */
[--C-:B------:R-:W-:Y:S02]  /*2af0*/  @!P0 IMAD.IADD R202, R202, 0x1, -R252.reuse ;  /* 0x00000001caca8824 */ /* 0x100fe400078e0afc */
[----:B------:R-:W-:Y:S01]  /*2b00*/  @!P5 IMAD.IADD R204, R204, 0x1, -R252 ;  /* 0x00000001ccccd824 */ /* 0x000fe200078e0afc */
[----:B------:R-:W-:Y:S01]  /*2b10*/  ISETP.GE.AND P5, PT, R8, RZ, PT ;  /* 0x000000ff0800720c */ /* 0x000fe20003fa6270 */
[----:B------:R-:W-:Y:S01]  /*2b20*/  IMAD.MOV R5, RZ, RZ, -R0 ;  /* 0x000000ffff057224 */ /* 0x000fe200078e0a00 */
[C---:B------:R-:W-:Y:S01]  /*2b30*/  IADD3 R8, R2.reuse, 0x35, RZ ;  /* 0x0000003502087810 */ /* 0x040fe20007ffe0ff */
[----:B------:R-:W-:Y:S02]  /*2b40*/  VIADD R7, R2, 0x34 ;  /* 0x0000003402077836 */ /* 0x000fe40000000000 */
[----:B------:R-:W-:-:S03]  /*2b50*/  IMAD.HI.U32 R0, R4, R199, RZ ;  /* 0x000000c704007227 */ /* 0x000fc600078e00ff */
[----:B------:R-:W-:Y:S01]  /*2b60*/  IABS R197, R7 ;  /* 0x0000000700c57213 */ /* 0x000fe20000000000 */
[----:B------:R-:W-:Y:S01]  /*2b70*/  @!P3 IMAD.MOV R202, RZ, RZ, -R202 ;  /* 0x000000ffffcab224 */ /* 0x000fe200078e0aca */
[C---:B------:R-:W-:Y:S01]  /*2b80*/  ISETP.GT.U32.AND P3, PT, R252.reuse, R198, PT ;  /* 0x000000c6fc00720c */ /* 0x040fe20003f64070 */
[----:B------:R-:W-:Y:S01]  /*2b90*/  @!P1 IMAD.MOV R204, RZ, RZ, -R204 ;  /* 0x000000ffffcc9224 */ /* 0x000fe200078e0acc */
[C---:B------:R-:W-:Y:S01]  /*2ba0*/  ISETP.GT.U32.AND P1, PT, R252.reuse, R200, PT ;  /* 0x000000c8fc00720c */ /* 0x040fe20003f24070 */
[C---:B------:R-:W-:Y:S01]  /*2bb0*/  IMAD R201, R252.reuse, R5, R201 ;  /* 0x00000005fcc97224 */ /* 0x040fe200078e02c9 */
[----:B------:R-:W-:Y:S01]  /*2bc0*/  IABS R5, R8 ;  /* 0x0000000800057213 */ /* 0x000fe20000000000 */
[----:B------:R-:W-:Y:S02]  /*2bd0*/  IMAD.MOV R0, RZ, RZ, -R0 ;  /* 0x000000ffff007224 */ /* 0x000fe400078e0a00 */
[----:B------:R-:W-:Y:S01]  /*2be0*/  @!P2 IMAD.IADD R203, R203, 0x1, -R252 ;  /* 0x00000001cbcba824 */ /* 0x000fe200078e0afc */
[C---:B------:R-:W-:Y:S01]  /*2bf0*/  ISETP.GT.U32.AND P2, PT, R252.reuse, R201, PT ;  /* 0x000000c9fc00720c */ /* 0x040fe20003f44070 */
[----:B------:R-:W-:-:S02]  /*2c00*/  IMAD R199, R252, R0, R199 ;  /* 0x00000000fcc77224 */ /* 0x000fc400078e02c7 */
[----:B------:R-:W-:-:S03]  /*2c10*/  IMAD.HI.U32 R0, R4, R197, RZ ;  /* 0x000000c504007227 */ /* 0x000fc600078e00ff */
[----:B------:R-:W-:Y:S01]  /*2c20*/  ISETP.GT.U32.AND P0, PT, R252, R199, PT ;  /* 0x000000c7fc00720c */ /* 0x000fe20003f04070 */
[--C-:B------:R-:W-:Y:S01]  /*2c30*/  @!P3 IMAD.IADD R198, R198, 0x1, -R252.reuse ;  /* 0x00000001c6c6b824 */ /* 0x100fe200078e0afc */
[----:B------:R-:W-:Y:S01]  /*2c40*/  IADD3 R0, -R0, RZ, RZ ;  /* 0x000000ff00007210 */ /* 0x000fe20007ffe1ff */
[----:B------:R-:W-:Y:S02]  /*2c50*/  @!P1 IMAD.IADD R200, R200, 0x1, -R252 ;  /* 0x00000001c8c89824 */ /* 0x000fe400078e0afc */
[----:B------:R-:W-:Y:S01]  /*2c60*/  VIADD R9, R2, 0x36 ;  /* 0x0000003602097836 */ /* 0x000fe20000000000 */
[C---:B------:R-:W-:Y:S01]  /*2c70*/  ISETP.GT.U32.AND P3, PT, R252.reuse, R198, PT ;  /* 0x000000c6fc00720c */ /* 0x040fe20003f64070 */
[C---:B------:R-:W-:Y:S01]  /*2c80*/  IMAD R197, R252.reuse, R0, R197 ;  /* 0x00000000fcc57224 */ /* 0x040fe200078e02c5 */
[----:B------:R-:W-:Y:S01]  /*2c90*/  ISETP.GT.U32.AND P1, PT, R252, R200, PT ;  /* 0x000000c8fc00720c */ /* 0x000fe20003f24070 */
[----:B------:R-:W-:Y:S01]  /*2ca0*/  IMAD.HI.U32 R0, R4, R5, RZ ;  /* 0x0000000504007227 */ /* 0x000fe200078e00ff */
[----:B------:R-:W-:-:S03]  /*2cb0*/  IABS R195, R9 ;  /* 0x0000000900c37213 */ /* 0x000fc60000000000 */
[----:B------:R-:W-:Y:S02]  /*2cc0*/  @!P2 IMAD.IADD R201, R201, 0x1, -R252 ;  /* 0x00000001c9c9a824 */ /* 0x000fe400078e0afc */
[----:B------:R-:W-:Y:S02]  /*2cd0*/  IMAD.MOV R0, RZ, RZ, -R0 ;  /* 0x000000ffff007224 */ /* 0x000fe400078e0a00 */
[--C-:B------:R-:W-:Y:S01]  /*2ce0*/  @!P0 IMAD.IADD R199, R199, 0x1, -R252.reuse ;  /* 0x00000001c7c78824 */ /* 0x100fe200078e0afc */
[C---:B------:R-:W-:Y:S01]  /*2cf0*/  ISETP.GT.U32.AND P2, PT, R252.reuse, R201, PT ;  /* 0x000000c9fc00720c */ /* 0x040fe20003f44070 */
[----:B------:R-:W-:Y:S02]  /*2d00*/  IMAD R196, R252, R0, R5 ;  /* 0x00000000fcc47224 */ /* 0x000fe400078e0205 */
[--C-:B------:R-:W-:Y:S01]  /*2d10*/  @!P3 IMAD.IADD R198, R198, 0x1, -R252.reuse ;  /* 0x00000001c6c6b824 */ /* 0x100fe200078e0afc */
[----:B------:R-:W-:Y:S01]  /*2d20*/  ISETP.GT.U32.AND P0, PT, R252, R199, PT ;  /* 0x000000c7fc00720c */ /* 0x000fe20003f04070 */
[----:B------:R-:W-:Y:S01]  /*2d30*/  @!P1 IMAD.IADD R200, R200, 0x1, -R252 ;  /* 0x00000001c8c89824 */ /* 0x000fe200078e0afc */
[C---:B------:R-:W-:Y:S01]  /*2d40*/  ISETP.GT.U32.AND P3, PT, R252.reuse, R196, PT ;  /* 0x000000c4fc00720c */ /* 0x040fe20003f64070 */
[----:B------:R-:W-:Y:S01]  /*2d50*/  @!P4 IMAD.MOV R203, RZ, RZ, -R203 ;  /* 0x000000ffffcbc224 */ /* 0x000fe200078e0acb */
[----:B------:R-:W-:Y:S01]  /*2d60*/  ISETP.GT.U32.AND P1, PT, R252, R197, PT ;  /* 0x000000c5fc00720c */ /* 0x000fe20003f24070 */
[----:B------:R-:W-:Y:S01]  /*2d70*/  IMAD.HI.U32 R3, R4, R195, RZ ;  /* 0x000000c304037227 */ /* 0x000fe200078e00ff */
[----:B------:R-:W-:-:S03]  /*2d80*/  ISETP.GE.AND P4, PT, R10, RZ, PT ;  /* 0x000000ff0a00720c */ /* 0x000fc60003f86270 */
[--C-:B------:R-:W-:Y:S01]  /*2d90*/  @!P2 IMAD.IADD R201, R201, 0x1, -R252.reuse ;  /* 0x00000001c9c9a824 */ /* 0x100fe200078e0afc */
[----:B------:R-:W-:Y:S01]  /*2da0*/  ISETP.GE.AND P2, PT, R11, RZ, PT ;  /* 0x000000ff0b00720c */ /* 0x000fe20003f46270 */
[----:B------:R-:W-:Y:S01]  /*2db0*/  VIADD R0, R2, 0x37 ;  /* 0x0000003702007836 */ /* 0x000fe20000000000 */
[----:B------:R-:W-:Y:S01]  /*2dc0*/  IABS R11, R14 ;  /* 0x0000000e000b7213 */ /* 0x000fe20000000000 */
[----:B------:R-:W-:Y:S01]  /*2dd0*/  IMAD.MOV R3, RZ, RZ, -R3 ;  /* 0x000000ffff037224 */ /* 0x000fe200078e0a03 */
[----:B------:R-:W-:Y:S01]  /*2de0*/  @!P6 IADD3 R201, -R201, RZ, RZ ;  /* 0x000000ffc9c9e210 */ /* 0x000fe20007ffe1ff */
[--C-:B------:R-:W-:Y:S01]  /*2df0*/  @!P0 IMAD.IADD R199, R199, 0x1, -R252.reuse ;  /* 0x00000001c7c78824 */ /* 0x100fe200078e0afc */
[----:B------:R-:W-:Y:S01]  /*2e00*/  IABS R5, R0 ;  /* 0x0000000000057213 */ /* 0x000fe20000000000 */
[----:B------:R-:W-:Y:S01]  /*2e10*/  IMAD R195, R252, R3, R195 ;  /* 0x00000003fcc37224 */ /* 0x000fe200078e02c3 */
[----:B------:R-:W-:Y:S01]  /*2e20*/  @!P1 IADD3 R197, R197, -R252, RZ ;  /* 0x800000fcc5c59210 */ /* 0x000fe20007ffe0ff */
[----:B------:R-:W-:Y:S01]  /*2e30*/  VIADD R3, R2, 0x38 ;  /* 0x0000003802037836 */ /* 0x000fe20000000000 */
[----:B------:R-:W-:Y:S01]  /*2e40*/  ISETP.GE.AND P6, PT, R7, RZ, PT ;  /* 0x000000ff0700720c */ /* 0x000fe20003fc6270 */
[----:B------:R-:W-:Y:S01]  /*2e50*/  @!P3 IMAD.IADD R196, R196, 0x1, -R252 ;  /* 0x00000001c4c4b824 */ /* 0x000fe200078e0afc */
[----:B------:R-:W-:Y:S01]  /*2e60*/  ISETP.GT.U32.AND P1, PT, R252, R197, PT ;  /* 0x000000c5fc00720c */ /* 0x000fe20003f24070 */
[----:B------:R-:W-:Y:S01]  /*2e70*/  @!P4 IMAD.MOV R199, RZ, RZ, -R199 ;  /* 0x000000ffffc7c224 */ /* 0x000fe200078e0ac7 */
[----:B------:R-:W-:Y:S01]  /*2e80*/  ISETP.GE.AND P4, PT, R0, RZ, PT ;  /* 0x000000ff0000720c */ /* 0x000fe20003f86270 */
[----:B------:R-:W-:Y:S01]  /*2e90*/  IMAD.HI.U32 R0, R4, R5, RZ ;  /* 0x0000000504007227 */ /* 0x000fe200078e00ff */
[----:B------:R-:W-:-:S02]  /*2ea0*/  IABS R193, R3 ;  /* 0x0000000300c17213 */ /* 0x000fc40000000000 */
[----:B------:R-:W-:Y:S01]  /*2eb0*/  ISETP.GT.U32.AND P3, PT, R252, R196, PT ;  /* 0x000000c4fc00720c */ /* 0x000fe20003f64070 */
[----:B------:R-:W-:Y:S01]  /*2ec0*/  @!P5 IMAD.MOV R200, RZ, RZ, -R200 ;  /* 0x000000ffffc8d224 */ /* 0x000fe200078e0ac8 */
[----:B------:R-:W-:Y:S01]  /*2ed0*/  @!P2 IADD3 R198, -R198, RZ, RZ ;  /* 0x000000ffc6c6a210 */ /* 0x000fe20007ffe1ff */
[----:B------:R-:W-:Y:S01]  /*2ee0*/  VIADD R10, R2, 0x3c ;  /* 0x0000003c020a7836 */ /* 0x000fe20000000000 */
[----:B------:R-:W-:Y:S01]  /*2ef0*/  ISETP.GE.AND P2, PT, R3, RZ, PT ;  /* 0x000000ff0300720c */ /* 0x000fe20003f46270 */
[----:B------:R-:W-:Y:S01]  /*2f00*/  IMAD.HI.U32 R3, R4, R193, RZ ;  /* 0x000000c104037227 */ /* 0x000fe200078e00ff */
[----:B------:R-:W-:Y:S02]  /*2f10*/  IADD3 R0, -R0, RZ, RZ ;  /* 0x000000ff00007210 */ /* 0x000fe40007ffe1ff */
[----:B------:R-:W-:Y:S01]  /*2f20*/  ISETP.GE.AND P5, PT, R8, RZ, PT ;  /* 0x000000ff0800720c */ /* 0x000fe20003fa6270 */
[----:B------:R-:W-:Y:S01]  /*2f30*/  IMAD.MOV R3, RZ, RZ, -R3 ;  /* 0x000000ffff037224 */ /* 0x000fe200078e0a03 */
[----:B------:R-:W-:Y:S01]  /*2f40*/  ISETP.GE.AND P0, PT, R9, RZ, PT ;  /* 0x000000ff0900720c */ /* 0x000fe20003f06270 */
[C---:B------:R-:W-:Y:S01]  /*2f50*/  IMAD R194, R252.reuse, R0, R5 ;  /* 0x00000000fcc27224 */ /* 0x040fe200078e0205 */
[----:B------:R-:W-:Y:S01]  /*2f60*/  IABS R189, R10 ;  /* 0x0000000a00bd7213 */ /* 0x000fe20000000000 */
[----:B------:R-:W-:Y:S01]  /*2f70*/  @!P1 IMAD.IADD R197, R197, 0x1, -R252 ;  /* 0x00000001c5c59824 */ /* 0x000fe200078e0afc */
[C---:B------:R-:W-:Y:S01]  /*2f80*/  ISETP.GT.U32.AND P1, PT, R252.reuse, R195, PT ;  /* 0x000000c3fc00720c */ /* 0x040fe20003f24070 */
[----:B------:R-:W-:-:S02]  /*2f90*/  IMAD R193, R252, R3, R193 ;  /* 0x00000003fcc17224 */ /* 0x000fc400078e02c1 */
[----:B------:R-:W-:Y:S01]  /*2fa0*/  @!P3 IMAD.IADD R196, R196, 0x1, -R252 ;  /* 0x00000001c4c4b824 */ /* 0x000fe200078e0afc */
[C---:B------:R-:W-:Y:S01]  /*2fb0*/  ISETP.GT.U32.AND P3, PT, R252.reuse, R194, PT ;  /* 0x000000c2fc00720c */ /* 0x040fe20003f64070 */
[----:B------:R-:W-:Y:S01]  /*2fc0*/  @!P6 IMAD.MOV R197, RZ, RZ, -R197 ;  /* 0x000000ffffc5e224 */ /* 0x000fe200078e0ac5 */
[----:B------:R-:W-:Y:S01]  /*2fd0*/  ISETP.GT.U32.AND P6, PT, R252, R193, PT ;  /* 0x000000c1fc00720c */ /* 0x000fe20003fc4070 */
[C---:B------:R-:W-:Y:S02]  /*2fe0*/  VIADD R8, R2.reuse, 0x39 ;  /* 0x0000003902087836 */ /* 0x040fe40000000000 */
[C---:B------:R-:W-:Y:S02]  /*2ff0*/  VIADD R9, R2.reuse, 0x3a ;  /* 0x0000003a02097836 */ /* 0x040fe40000000000 */
[----:B------:R-:W-:Y:S01]  /*3000*/  @!P5 IMAD.MOV R196, RZ, RZ, -R196 ;  /* 0x000000ffffc4d224 */ /* 0x000fe200078e0ac4 */
[----:B------:R-:W-:Y:S01]  /*3010*/  IABS R7, R8 ;  /* 0x0000000800077213 */ /* 0x000fe20000000000 */
[----:B------:R-:W-:Y:S01]  /*3020*/  @!P1 IMAD.IADD R195, R195, 0x1, -R252 ;  /* 0x00000001c3c39824 */ /* 0x000fe200078e0afc */
[----:B------:R-:W-:Y:S01]  /*3030*/  IABS R191, R9 ;  /* 0x0000000900bf7213 */ /* 0x000fe20000000000 */
[----:B------:R-:W-:Y:S01]  /*3040*/  VIADD R13, R2, 0x3e ;  /* 0x0000003e020d7836 */ /* 0x000fe20000000000 */
[----:B------:R-:W-:Y:S01]  /*3050*/  ISETP.GE.AND P5, PT, R8, RZ, PT ;  /* 0x000000ff0800720c */ /* 0x000fe20003fa6270 */
[----:B------:R-:W-:Y:S01]  /*3060*/  IMAD.HI.U32 R0, R4, R7, RZ ;  /* 0x0000000704007227 */ /* 0x000fe200078e00ff */
[----:B------:R-:W-:-:S02]  /*3070*/  @!P3 IADD3 R194, R194, -R252, RZ ;  /* 0x800000fcc2c2b210 */ /* 0x000fc40007ffe0ff */
[----:B------:R-:W-:Y:S01]  /*3080*/  @!P6 IADD3 R193, R193, -R252, RZ ;  /* 0x800000fcc1c1e210 */ /* 0x000fe20007ffe0ff */
[----:B------:R-:W-:Y:S01]  /*3090*/  IMAD.HI.U32 R3, R4, R191, RZ ;  /* 0x000000bf04037227 */ /* 0x000fe200078e00ff */
[C---:B------:R-:W-:Y:S02]  /*30a0*/  ISETP.GT.U32.AND P3, PT, R252.reuse, R194, PT ;  /* 0x000000c2fc00720c */ /* 0x040fe40003f64070 */
[----:B------:R-:W-:Y:S01]  /*30b0*/  ISETP.GT.U32.AND P6, PT, R252, R193, PT ;  /* 0x000000c1fc00720c */ /* 0x000fe20003fc4070 */
[----:B------:R-:W-:Y:S01]  /*30c0*/  VIADD R8, R2, 0x3b ;  /* 0x0000003b02087836 */ /* 0x000fe20000000000 */
[----:B------:R-:W-:Y:S01]  /*30d0*/  IADD3 R3, -R3, RZ, RZ ;  /* 0x000000ff03037210 */ /* 0x000fe20007ffe1ff */
[----:B------:R-:W-:Y:S01]  /*30e0*/  IMAD.MOV R0, RZ, RZ, -R0 ;  /* 0x000000ffff007224 */ /* 0x000fe200078e0a00 */
[----:B------:R-:W-:Y:S01]  /*30f0*/  ISETP.GT.U32.AND P1, PT, R252, R195, PT ;  /* 0x000000c3fc00720c */ /* 0x000fe20003f24070 */
[----:B-1----:R-:W-:Y:S01]  /*3100*/  VIADD R230, R2, 0x105 ;  /* 0x0000010502e67836 */ /* 0x002fe20000000000 */
[----:B------:R-:W-:Y:S01]  /*3110*/  IABS R5, R8 ;  /* 0x0000000800057213 */ /* 0x000fe20000000000 */
[C---:B------:R-:W-:Y:S01]  /*3120*/  IMAD R192, R252.reuse, R0, R7 ;  /* 0x00000000fcc07224 */ /* 0x040fe200078e0207 */
[----:B------:R-:W-:Y:S01]  /*3130*/  IABS R187, R13 ;  /* 0x0000000d00bb7213 */ /* 0x000fe20000000000 */
[----:B------:R-:W-:Y:S01]  /*3140*/  IMAD R191, R252, R3, R191 ;  /* 0x00000003fcbf7224 */ /* 0x000fe200078e02bf */
[----:B------:R-:W-:Y:S01]  /*3150*/  IABS R19, R230 ;  /* 0x000000e600137213 */ /* 0x000fe20000000000 */
[----:B------:R-:W-:Y:S01]  /*3160*/  @!P3 IMAD.IADD R194, R194, 0x1, -R252 ;  /* 0x00000001c2c2b824 */ /* 0x000fe200078e0afc */
[----:B------:R-:W-:Y:S01]  /*3170*/  ISETP.GT.U32.AND P3, PT, R252, R192, PT ;  /* 0x000000c0fc00720c */ /* 0x000fe20003f64070 */
[----:B------:R-:W-:-:S03]  /*3180*/  IMAD.HI.U32 R0, R4, R5, RZ ;  /* 0x0000000504007227 */ /* 0x000fc600078e00ff */
[----:B------:R-:W-:Y:S01]  /*3190*/  @!P4 IADD3 R194, -R194, RZ, RZ ;  /* 0x000000ffc2c2c210 */ /* 0x000fe20007ffe1ff */
[----:B------:R-:W-:Y:S01]  /*31a0*/  @!P6 IMAD.IADD R193, R193, 0x1, -R252 ;  /* 0x00000001c1c1e824 */ /* 0x000fe200078e0afc */
[----:B------:R-:W-:Y:S01]  /*31b0*/  ISETP.GT.U32.AND P6, PT, R252, R191, PT ;  /* 0x000000bffc00720c */ /* 0x000fe20003fc4070 */
[----:B------:R-:W-:Y:S02]  /*31c0*/  IMAD.MOV R190, RZ, RZ, -R0 ;  /* 0x000000ffffbe7224 */ /* 0x000fe400078e0a00 */
[----:B------:R-:W-:-:S04]  /*31d0*/  IMAD.HI.U32 R0, R4, R189, RZ ;  /* 0x000000bd04007227 */ /* 0x000fc800078e00ff */
[----:B------:R-:W-:Y:S02]  /*31e0*/  IMAD R190, R252, R190, R5 ;  /* 0x000000befcbe7224 */ /* 0x000fe400078e0205 */
[----:B------:R-:W-:Y:S02]  /*31f0*/  IMAD.MOV R7, RZ, RZ, -R0 ;  /* 0x000000ffff077224 */ /* 0x000fe400078e0a00 */
[--C-:B------:R-:W-:Y:S01]  /*3200*/  @!P3 IMAD.IADD R192, R192, 0x1, -R252.reuse ;  /* 0x00000001c0c0b824 */ /* 0x100fe200078e0afc */
[C---:B------:R-:W-:Y:S01]  /*3210*/  ISETP.GT.U32.AND P3, PT, R252.reuse, R190, PT ;  /* 0x000000befc00720c */ /* 0x040fe20003f64070 */
[----:B------:R-:W-:Y:S01]  /*3220*/  IMAD R189, R252, R7, R189 ;  /* 0x00000007fcbd7224 */ /* 0x000fe200078e02bd */
[----:B------:R-:W-:Y:S01]  /*3230*/  IADD3 R7, R2, 0x40, RZ ;  /* 0x0000004002077810 */ /* 0x000fe20007ffe0ff */
[--C-:B------:R-:W-:Y:S02]  /*3240*/  @!P6 IMAD.IADD R191, R191, 0x1, -R252.reuse ;  /* 0x00000001bfbfe824 */ /* 0x100fe400078e0afc */
[----:B------:R-:W-:Y:S01]  /*3250*/  @!P1 IMAD.IADD R195, R195, 0x1, -R252 ;  /* 0x00000001c3c39824 */ /* 0x000fe200078e0afc */
[----:B------:R-:W-:Y:S01]  /*3260*/  ISETP.GT.U32.AND P6, PT, R252, R189, PT ;  /* 0x000000bdfc00720c */ /* 0x000fe20003fc4070 */
[----:B------:R-:W-:Y:S01]  /*3270*/  IMAD.HI.U32 R0, R4, R11, RZ ;  /* 0x0000000b04007227 */ /* 0x000fe200078e00ff */
[----:B------:R-:W-:-:S02]  /*3280*/  ISETP.GE.AND P1, PT, R9, RZ, PT ;  /* 0x000000ff0900720c */ /* 0x000fc40003f26270 */
[----:B------:R-:W-:Y:S01]  /*3290*/  IABS R9, R12 ;  /* 0x0000000c00097213 */ /* 0x000fe20000000000 */
[----:B------:R-:W-:Y:S01]  /*32a0*/  IMAD.HI.U32 R5, R4, R187, RZ ;  /* 0x000000bb04057227 */ /* 0x000fe200078e00ff */
[----:B------:R-:W-:-:S03]  /*32b0*/  IABS R185, R7 ;  /* 0x0000000700b97213 */ /* 0x000fc60000000000 */
[----:B------:R-:W-:Y:S01]  /*32c0*/  @!P3 IMAD.IADD R190, R190, 0x1, -R252 ;  /* 0x00000001bebeb824 */ /* 0x000fe200078e0afc */
[----:B------:R-:W-:Y:S01]  /*32d0*/  ISETP.GT.U32.AND P3, PT, R252, R192, PT ;  /* 0x000000c0fc00720c */ /* 0x000fe20003f64070 */
[----:B------:R-:W-:-:S04]  /*32e0*/  IMAD.HI.U32 R3, R4, R9, RZ ;  /* 0x0000000904037227 */ /* 0x000fc800078e00ff */
[----:B------:R-:W-:Y:S01]  /*32f0*/  @!P6 IMAD.IADD R189, R189, 0x1, -R252 ;  /* 0x00000001bdbde824 */ /* 0x000fe200078e0afc */
[C---:B------:R-:W-:Y:S01]  /*3300*/  ISETP.GT.U32.AND P6, PT, R252.reuse, R190, PT ;  /* 0x000000befc00720c */ /* 0x040fe20003fc4070 */
[----:B------:R-:W-:Y:S01]  /*3310*/  IMAD.MOV R0, RZ, RZ, -R0 ;  /* 0x000000ffff007224 */ /* 0x000fe200078e0a00 */
[----:B------:R-:W-:Y:S01]  /*3320*/  IADD3 R3, -R3, RZ, RZ ;  /* 0x000000ff03037210 */ /* 0x000fe20007ffe1ff */
[----:B------:R-:W-:Y:S01]  /*3330*/  IMAD.MOV R5, RZ, RZ, -R5 ;  /* 0x000000ffff057224 */ /* 0x000fe200078e0a05 */
[C---:B------:R-:W-:Y:S01]  /*3340*/  ISETP.GT.U32.AND P4, PT, R252.reuse, R189, PT ;  /* 0x000000bdfc00720c */ /* 0x040fe20003f84070 */
[C---:B------:R-:W-:Y:S02]  /*3350*/  IMAD R186, R252.reuse, R0, R11 ;  /* 0x00000000fcba7224 */ /* 0x040fe400078e020b */
[----:B------:R-:W-:Y:S02]  /*3360*/  IMAD R188, R252, R3, R9 ;  /* 0x00000003fcbc7224 */ /* 0x000fe400078e0209 */
[----:B------:R-:W-:-:S02]  /*3370*/  VIADD R9, R2, 0x41 ;  /* 0x0000004102097836 */ /* 0x000fc40000000000 */
[----:B------:R-:W-:Y:S01]  /*3380*/  @!P0 IMAD.MOV R195, RZ, RZ, -R195 ;  /* 0x000000ffffc38224 */ /* 0x000fe200078e0ac3 */
[C---:B------:R-:W-:Y:S01]  /*3390*/  ISETP.GT.U32.AND P0, PT, R252.reuse, R191, PT ;  /* 0x000000bffc00720c */ /* 0x040fe20003f04070 */
[----:B------:R-:W-:Y:S01]  /*33a0*/  IMAD R187, R252, R5, R187 ;  /* 0x00000005fcbb7224 */ /* 0x000fe200078e02bb */
[----:B------:R-:W-:Y:S01]  /*33b0*/  IABS R5, R9 ;  /* 0x0000000900057213 */ /* 0x000fe20000000000 */
[----:B------:R-:W-:Y:S01]  /*33c0*/  @!P6 IMAD.IADD R190, R190, 0x1, -R252 ;  /* 0x00000001bebee824 */ /* 0x000fe200078e0afc */
[C---:B------:R-:W-:Y:S01]  /*33d0*/  ISETP.GT.U32.AND P6, PT, R252.reuse, R186, PT ;  /* 0x000000bafc00720c */ /* 0x040fe20003fc4070 */
[----:B------:R-:W-:Y:S01]  /*33e0*/  @!P2 IMAD.MOV R193, RZ, RZ, -R193 ;  /* 0x000000ffffc1a224 */ /* 0x000fe200078e0ac1 */
[----:B------:R-:W-:Y:S01]  /*33f0*/  ISETP.GT.U32.AND P2, PT, R252, R188, PT ;  /* 0x000000bcfc00720c */ /* 0x000fe20003f44070 */
[----:B------:R-:W-:Y:S01]  /*3400*/  IMAD.HI.U32 R3, R4, R5, RZ ;  /* 0x0000000504037227 */ /* 0x000fe200078e00ff */
[----:B------:R-:W-:Y:S02]  /*3410*/  @!P4 IADD3 R189, R189, -R252, RZ ;  /* 0x800000fcbdbdc210 */ /* 0x000fe40007ffe0ff */
[----:B------:R-:W-:Y:S01]  /*3420*/  ISETP.GE.AND P4, PT, R10, RZ, PT ;  /* 0x000000ff0a00720c */ /* 0x000fe20003f86270 */
[----:B------:R-:W-:-:S02]  /*3430*/  IMAD.MOV R3, RZ, RZ, -R3 ;  /* 0x000000ffff037224 */ /* 0x000fc400078e0a03 */
[--C-:B------:R-:W-:Y:S01]  /*3440*/  @!P3 IMAD.IADD R192, R192, 0x1, -R252.reuse ;  /* 0x00000001c0c0b824 */ /* 0x100fe200078e0afc */
[----:B------:R-:W-:Y:S01]  /*3450*/  ISETP.GT.U32.AND P3, PT, R252, R187, PT ;  /* 0x000000bbfc00720c */ /* 0x000fe20003f64070 */
[--C-:B------:R-:W-:Y:S01]  /*3460*/  @!P0 IMAD.IADD R191, R191, 0x1, -R252.reuse ;  /* 0x00000001bfbf8824 */ /* 0x100fe200078e0afc */
[----:B------:R-:W-:Y:S01]  /*3470*/  ISETP.GE.AND P0, PT, R8, RZ, PT ;  /* 0x000000ff0800720c */ /* 0x000fe20003f06270 */
[----:B------:R-:W-:Y:S01]  /*3480*/  IMAD R184, R252, R3, R5 ;  /* 0x00000003fcb87224 */ /* 0x000fe200078e0205 */
[----:B------:R-:W-:Y:S01]  /*3490*/  IADD3 R3, R2, 0x42, RZ ;  /* 0x0000004202037810 */ /* 0x000fe20007ffe0ff */
[--C-:B------:R-:W-:Y:S02]  /*34a0*/  @!P6 IMAD.IADD R186, R186, 0x1, -R252.reuse ;  /* 0x00000001babae824 */ /* 0x100fe400078e0afc */
[----:B------:R-:W-:Y:S01]  /*34b0*/  IMAD.HI.U32 R0, R4, R185, RZ ;  /* 0x000000b904007227 */ /* 0x000fe200078e00ff */
[----:B------:R-:W-:Y:S02]  /*34c0*/  IABS R183, R3 ;  /* 0x0000000300b77213 */ /* 0x000fe40000000000 */
[----:B------:R-:W-:Y:S01]  /*34d0*/  ISETP.GT.U32.AND P6, PT, R252, R186, PT ;  /* 0x000000bafc00720c */ /* 0x000fe20003fc4070 */
[----:B------:R-:W-:Y:S01]  /*34e0*/  @!P2 IMAD.IADD R188, R188, 0x1, -R252 ;  /* 0x00000001bcbca824 */ /* 0x000fe200078e0afc */
[----:B------:R-:W-:Y:S01]  /*34f0*/  ISETP.GE.AND P2, PT, R12, RZ, PT ;  /* 0x000000ff0c00720c */ /* 0x000fe20003f46270 */
[----:B------:R-:W-:-:S02]  /*3500*/  IMAD.MOV R0, RZ, RZ, -R0 ;  /* 0x000000ffff007224 */ /* 0x000fc400078e0a00 */
[----:B------:R-:W-:Y:S01]  /*3510*/  @!P5 IMAD.MOV R192, RZ, RZ, -R192 ;  /* 0x000000ffffc0d224 */ /* 0x000fe200078e0ac0 */
[----:B------:R-:W-:Y:S01]  /*3520*/  ISETP.GT.U32.AND P5, PT, R252, R188, PT ;  /* 0x000000bcfc00720c */ /* 0x000fe20003fa4070 */
[----:B------:R-:W-:Y:S01]  /*3530*/  @!P4 IMAD.MOV R189, RZ, RZ, -R189 ;  /* 0x000000ffffbdc224 */ /* 0x000fe200078e0abd */
[----:B------:R-:W-:Y:S01]  /*3540*/  ISETP.GE.AND P4, PT, R14, RZ, PT ;  /* 0x000000ff0e00720c */ /* 0x000fe20003f86270 */
[----:B------:R-:W-:Y:S01]  /*3550*/  IMAD R185, R252, R0, R185 ;  /* 0x00000000fcb97224 */ /* 0x000fe200078e02b9 */
[----:B------:R-:W-:Y:S01]  /*3560*/  @!P0 IADD3 R190, -R190, RZ, RZ ;  /* 0x000000ffbebe8210 */ /* 0x000fe20007ffe1ff */
[----:B------:R-:W-:-:S03]  /*3570*/  IMAD.HI.U32 R0, R4, R183, RZ ;  /* 0x000000b704007227 */ /* 0x000fc600078e00ff */
[----:B------:R-:W-:Y:S01]  /*3580*/  ISETP.GT.U32.AND P0, PT, R252, R185, PT ;  /* 0x000000b9fc00720c */ /* 0x000fe20003f04070 */
[----:B------:R-:W-:Y:S01]  /*3590*/  @!P3 IMAD.IADD R187, R187, 0x1, -R252 ;  /* 0x00000001bbbbb824 */ /* 0x000fe200078e0afc */
[----:B------:R-:W-:Y:S01]  /*35a0*/  ISETP.GE.AND P3, PT, R13, RZ, PT ;  /* 0x000000ff0d00720c */ /* 0x000fe20003f66270 */
[----:B------:R-:W-:Y:S01]  /*35b0*/  IMAD.MOV R0, RZ, RZ, -R0 ;  /* 0x000000ffff007224 */ /* 0x000fe200078e0a00 */
[----:B------:R-:W-:Y:S01]  /*35c0*/  IADD3 R13, R2, 0x87, RZ ;  /* 0x00000087020d7810 */ /* 0x000fe20007ffe0ff */
[----:B------:R-:W-:Y:S01]  /*35d0*/  @!P1 IMAD.MOV R191, RZ, RZ, -R191 ;  /* 0x000000ffffbf9224 */ /* 0x000fe200078e0abf */
[----:B------:R-:W-:Y:S01]  /*35e0*/  ISETP.GT.U32.AND P1, PT, R252, R187, PT ;  /* 0x000000bbfc00720c */ /* 0x000fe20003f24070 */
[--C-:B------:R-:W-:Y:S01]  /*35f0*/  @!P6 IMAD.IADD R186, R186, 0x1, -R252.reuse ;  /* 0x00000001babae824 */ /* 0x100fe200078e0afc */
[----:B------:R-:W-:Y:S01]  /*3600*/  ISETP.GE.AND P6, PT, R9, RZ, PT ;  /* 0x000000ff0900720c */ /* 0x000fe20003fc6270 */
[----:B------:R-:W-:Y:S02]  /*3610*/  IMAD R183, R252, R0, R183 ;  /* 0x00000000fcb77224 */ /* 0x000fe400078e02b7 */
[----:B------:R-:W-:Y:S01]  /*3620*/  @!P5 IMAD.IADD R188, R188, 0x1, -R252 ;  /* 0x00000001bcbcd824 */ /* 0x000fe200078e0afc */
[C---:B------:R-:W-:Y:S01]  /*3630*/  ISETP.GT.U32.AND P5, PT, R252.reuse, R184, PT ;  /* 0x000000b8fc00720c */ /* 0x040fe20003fa4070 */
[----:B------:R-:W-:Y:S01]  /*3640*/  @!P4 IMAD.MOV R186, RZ, RZ, -R186 ;  /* 0x000000ffffbac224 */ /* 0x000fe200078e0aba */
[----:B------:R-:W-:Y:S01]  /*3650*/  ISETP.GT.U32.AND P4, PT, R252, R183, PT ;  /* 0x000000b7fc00720c */ /* 0x000fe20003f84070 */
[----:B------:R-:W-:Y:S01]  /*3660*/  VIADD R8, R2, 0x43 ;  /* 0x0000004302087836 */ /* 0x000fe20000000000 */
[----:B------:R-:W-:Y:S01]  /*3670*/  @!P0 IADD3 R185, R185, -R252, RZ ;  /* 0x800000fcb9b98210 */ /* 0x000fe20007ffe0ff */
[----:B------:R-:W-:Y:S01]  /*3680*/  @!P2 IMAD.MOV R188, RZ, RZ, -R188 ;  /* 0x000000ffffbca224 */ /* 0x000fe200078e0abc */
[----:B------:R-:W-:Y:S01]  /*3690*/  ISETP.GE.AND P0, PT, R3, RZ, PT ;  /* 0x000000ff0300720c */ /* 0x000fe20003f06270 */
[--C-:B------:R-:W-:Y:S01]  /*36a0*/  @!P1 IMAD.IADD R187, R187, 0x1, -R252.reuse ;  /* 0x00000001bbbb9824 */ /* 0x100fe200078e0afc */
[----:B------:R-:W-:Y:S01]  /*36b0*/  ISETP.GT.U32.AND P2, PT, R252, R185, PT ;  /* 0x000000b9fc00720c */ /* 0x000fe20003f44070 */
[C---:B------:R-:W-:Y:S01]  /*36c0*/  VIADD R0, R2.reuse, 0x44 ;  /* 0x0000004402007836 */ /* 0x040fe20000000000 */
[----:B------:R-:W-:Y:S01]  /*36d0*/  IABS R5, R8 ;  /* 0x0000000800057213 */ /* 0x000fe20000000000 */
[----:B------:R-:W-:Y:S01]  /*36e0*/  VIADD R10, R2, 0x49 ;  /* 0x00000049020a7836 */ /* 0x000fe20000000000 */
[----:B------:R-:W-:Y:S01]  /*36f0*/  @!P3 IADD3 R187, -R187, RZ, RZ ;  /* 0x000000ffbbbbb210 */ /* 0x000fe20007ffe1ff */
[--C-:B------:R-:W-:Y:S01]  /*3700*/  @!P5 IMAD.IADD R184, R184, 0x1, -R252.reuse ;  /* 0x00000001b8b8d824 */ /* 0x100fe200078e0afc */
[----:B------:R-:W-:Y:S01]  /*3710*/  ISETP.GE.AND P3, PT, R8, RZ, PT ;  /* 0x000000ff0800720c */ /* 0x000fe20003f66270 */
[----:B------:R-:W-:Y:S01]  /*3720*/  @!P4 IMAD.IADD R183, R183, 0x1, -R252 ;  /* 0x00000001b7b7c824 */ /* 0x000fe200078e0afc */
[----:B------:R-:W-:Y:S01]  /*3730*/  ISETP.GE.AND P1, PT, R7, RZ, PT ;  /* 0x000000ff0700720c */ /* 0x000fe20003f26270 */
[----:B------:R-:W-:Y:S01]  /*3740*/  IMAD.HI.U32 R3, R4, R5, RZ ;  /* 0x0000000504037227 */ /* 0x000fe200078e00ff */
[----:B------:R-:W-:-:S02]  /*3750*/  ISETP.GT.U32.AND P5, PT, R252, R184, PT ;  /* 0x000000b8fc00720c */ /* 0x000fc40003fa4070 */
[----:B------:R-:W-:Y:S01]  /*3760*/  IABS R181, R0 ;  /* 0x0000000000b57213 */ /* 0x000fe20000000000 */
[----:B------:R-:W-:Y:S01]  /*3770*/  VIADD R8, R2, 0x46 ;  /* 0x0000004602087836 */ /* 0x000fe20000000000 */
[----:B------:R-:W-:Y:S01]  /*3780*/  ISETP.GT.U32.AND P4, PT, R252, R183, PT ;  /* 0x000000b7fc00720c */ /* 0x000fe20003f84070 */
[----:B------:R-:W-:Y:S01]  /*3790*/  IMAD.MOV R3, RZ, RZ, -R3 ;  /* 0x000000ffff037224 */ /* 0x000fe200078e0a03 */
[----:B------:R-:W-:Y:S01]  /*37a0*/  @!P2 IADD3 R185, R185, -R252, RZ ;  /* 0x800000fcb9b9a210 */ /* 0x000fe20007ffe0ff */
[----:B------:R-:W-:Y:S01]  /*37b0*/  VIADD R11, R2, 0x4a ;  /* 0x0000004a020b7836 */ /* 0x000fe20000000000 */
[----:B------:R-:W-:Y:S01]  /*37c0*/  IABS R179, R8 ;  /* 0x0000000800b37213 */ /* 0x000fe20000000000 */
[----:B------:R-:W-:Y:S01]  /*37d0*/  IMAD R182, R252, R3, R5 ;  /* 0x00000003fcb67224 */ /* 0x000fe200078e0205 */
[----:B------:R-:W-:Y:S01]  /*37e0*/  ISETP.GE.AND P2, PT, R0, RZ, PT ;  /* 0x000000ff0000720c */ /* 0x000fe20003f46270 */
[----:B------:R-:W-:Y:S01]  /*37f0*/  VIADD R3, R2, 0x45 ;  /* 0x0000004502037836 */ /* 0x000fe20000000000 */
[----:B------:R-:W-:Y:S01]  /*3800*/  IABS R175, R11 ;  /* 0x0000000b00af7213 */ /* 0x000fe20000000000 */
[----:B------:R-:W-:-:S03]  /*3810*/  IMAD.HI.U32 R0, R4, R181, RZ ;  /* 0x000000b504007227 */ /* 0x000fc600078e00ff */
[----:B------:R-:W-:Y:S01]  /*3820*/  IABS R7, R3 ;  /* 0x0000000300077213 */ /* 0x000fe20000000000 */
[----:B------:R-:W-:Y:S01]  /*3830*/  IMAD.HI.U32 R5, R4, R179, RZ ;  /* 0x000000b304057227 */ /* 0x000fe200078e00ff */
[----:B------:R-:W-:Y:S02]  /*3840*/  IADD3 R0, -R0, RZ, RZ ;  /* 0x000000ff00007210 */ /* 0x000fe40007ffe1ff */
[----:B------:R-:W-:Y:S01]  /*3850*/  @!P4 IADD3 R183, R183, -R252, RZ ;  /* 0x800000fcb7b7c210 */ /* 0x000fe20007ffe0ff */
[----:B------:R-:W-:Y:S02]  /*3860*/  IMAD.MOV R5, RZ, RZ, -R5 ;  /* 0x000000ffff057224 */ /* 0x000fe400078e0a05 */
[----:B------:R-:W-:Y:S01]  /*3870*/  @!P5 IMAD.IADD R184, R184, 0x1, -R252 ;  /* 0x00000001b8b8d824 */ /* 0x000fe200078e0afc */
[C---:B------:R-:W-:Y:S01]  /*3880*/  ISETP.GT.U32.AND P5, PT, R252.reuse, R182, PT ;  /* 0x000000b6fc00720c */ /* 0x040fe20003fa4070 */
[----:B------:R-:W-:Y:S01]  /*3890*/  @!P1 IMAD.MOV R185, RZ, RZ, -R185 ;  /* 0x000000ffffb99224 */ /* 0x000fe200078e0ab9 */
[----:B------:R-:W-:Y:S01]  /*38a0*/  ISETP.GE.AND P1, PT, R3, RZ, PT ;  /* 0x000000ff0300720c */ /* 0x000fe20003f26270 */
[----:B------:R-:W-:-:S02]  /*38b0*/  IMAD R179, R252, R5, R179 ;  /* 0x00000005fcb37224 */ /* 0x000fc400078e02b3 */
[----:B------:R-:W-:-:S04]  /*38c0*/  IMAD.HI.U32 R3, R4, R7, RZ ;  /* 0x0000000704037227 */ /* 0x000fc800078e00ff */
[----:B------:R-:W-:Y:S02]  /*38d0*/  IMAD R181, R252, R0, R181 ;  /* 0x00000000fcb57224 */ /* 0x000fe400078e02b5 */
[----:B------:R-:W-:Y:S01]  /*38e0*/  @!P6 IMAD.MOV R184, RZ, RZ, -R184 ;  /* 0x000000ffffb8e224 */ /* 0x000fe200078e0ab8 */
[----:B------:R-:W-:Y:S01]  /*38f0*/  ISETP.GE.AND P6, PT, R8, RZ, PT ;  /* 0x000000ff0800720c */ /* 0x000fe20003fc6270 */
[----:B------:R-:W-:Y:S01]  /*3900*/  @!P0 IMAD.MOV R183, RZ, RZ, -R183 ;  /* 0x000000ffffb78224 */ /* 0x000fe200078e0ab7 */
[C---:B------:R-:W-:Y:S01]  /*3910*/  ISETP.GT.U32.AND P0, PT, R252.reuse, R179, PT ;  /* 0x000000b3fc00720c */ /* 0x040fe20003f04070 */
[----:B------:R-:W-:Y:S01]  /*3920*/  IMAD.MOV R3, RZ, RZ, -R3 ;  /* 0x000000ffff037224 */ /* 0x000fe200078e0a03 */
[----:B------:R-:W-:Y:S01]  /*3930*/  ISETP.GT.U32.AND P4, PT, R252, R181, PT ;  /* 0x000000b5fc00720c */ /* 0x000fe20003f84070 */
[----:B------:R-:W-:Y:S02]  /*3940*/  VIADD R8, R2, 0x47 ;  /* 0x0000004702087836 */ /* 0x000fe40000000000 */
[----:B------:R-:W-:Y:S01]  /*3950*/  IMAD R180, R252, R3, R7 ;  /* 0x00000003fcb47224 */ /* 0x000fe200078e0207 */
[----:B------:R-:W-:Y:S01]  /*3960*/  IABS R7, R10 ;  /* 0x0000000a00077213 */ /* 0x000fe20000000000 */
[----:B------:R-:W-:Y:S01]  /*3970*/  @!P5 IMAD.IADD R182, R182, 0x1, -R252 ;  /* 0x00000001b6b6d824 */ /* 0x000fe200078e0afc */
[----:B------:R-:W-:Y:S01]  /*3980*/  IABS R3, R8 ;  /* 0x0000000800037213 */ /* 0x000fe20000000000 */
[----:B------:R-:W-:-:S02]  /*3990*/  VIADD R9, R2, 0x48 ;  /* 0x0000004802097836 */ /* 0x000fc40000000000 */
[----:B------:R-:W-:Y:S01]  /*39a0*/  IMAD.HI.U32 R5, R4, R175, RZ ;  /* 0x000000af04057227 */ /* 0x000fe200078e00ff */
[----:B------:R-:W-:Y:S02]  /*39b0*/  ISETP.GT.U32.AND P5, PT, R252, R182, PT ;  /* 0x000000b6fc00720c */ /* 0x000fe40003fa4070 */
[----:B------:R-:W-:Y:S01]  /*39c0*/  IABS R177, R9 ;  /* 0x0000000900b17213 */ /* 0x000fe20000000000 */
[----:B------:R-:W-:Y:S01]  /*39d0*/  IMAD.HI.U32 R0, R4, R3, RZ ;  /* 0x0000000304007227 */ /* 0x000fe200078e00ff */
[----:B------:R-:W-:Y:S02]  /*39e0*/  @!P4 IADD3 R181, R181, -R252, RZ ;  /* 0x800000fcb5b5c210 */ /* 0x000fe40007ffe0ff */
[----:B------:R-:W-:Y:S01]  /*39f0*/  IADD3 R5, -R5, RZ, RZ ;  /* 0x000000ff05057210 */ /* 0x000fe20007ffe1ff */
[----:B------:R-:W-:Y:S01]  /*3a00*/  @!P0 IMAD.IADD R179, R179, 0x1, -R252 ;  /* 0x00000001b3b38824 */ /* 0x000fe200078e0afc */
[----:B------:R-:W-:Y:S01]  /*3a10*/  ISETP.GT.U32.AND P4, PT, R252, R181, PT ;  /* 0x000000b5fc00720c */ /* 0x000fe20003f84070 */
[----:B------:R-:W-:-:S02]  /*3a20*/  IMAD.MOV R0, RZ, RZ, -R0 ;  /* 0x000000ffff007224 */ /* 0x000fc400078e0a00 */
[C---:B------:R-:W-:Y:S01]  /*3a30*/  IMAD R175, R252.reuse, R5, R175 ;  /* 0x00000005fcaf7224 */ /* 0x040fe200078e02af */
[C---:B------:R-:W-:Y:S01]  /*3a40*/  ISETP.GT.U32.AND P0, PT, R252.reuse, R179, PT ;  /* 0x000000b3fc00720c */ /* 0x040fe20003f04070 */
[----:B------:R-:W-:Y:S02]  /*3a50*/  IMAD R178, R252, R0, R3 ;  /* 0x00000000fcb27224 */ /* 0x000fe400078e0203 */
[----:B------:R-:W-:-:S04]  /*3a60*/  IMAD.HI.U32 R3, R4, R7, RZ ;  /* 0x0000000704037227 */ /* 0x000fc800078e00ff */
[----:B------:R-:W-:Y:S02]  /*3a70*/  IMAD.MOV R3, RZ, RZ, -R3 ;  /* 0x000000ffff037224 */ /* 0x000fe400078e0a03 */
[----:B------:R-:W-:Y:S01]  /*3a80*/  @!P5 IMAD.IADD R182, R182, 0x1, -R252 ;  /* 0x00000001b6b6d824 */ /* 0x000fe200078e0afc */
[----:B------:R-:W-:Y:S01]  /*3a90*/  @!P4 IADD3 R181, R181, -R252, RZ ;  /* 0x800000fcb5b5c210 */ /* 0x000fe20007ffe0ff */
[C---:B------:R-:W-:Y:S01]  /*3aa0*/  IMAD R176, R252.reuse, R3, R7 ;  /* 0x00000003fcb07224 */ /* 0x040fe200078e0207 */
[----:B------:R-:W-:Y:S01]  /*3ab0*/  ISETP.GT.U32.AND P5, PT, R252, R180, PT ;  /* 0x000000b4fc00720c */ /* 0x000fe20003fa4070 */
[----:B------:R-:W-:Y:S01]  /*3ac0*/  VIADD R7, R2, 0x4b ;  /* 0x0000004b02077836 */ /* 0x000fe20000000000 */
[----:B------:R-:W-:Y:S01]  /*3ad0*/  ISETP.GT.U32.AND P4, PT, R252, R178, PT ;  /* 0x000000b2fc00720c */ /* 0x000fe20003f84070 */
[----:B------:R-:W-:-:S03]  /*3ae0*/  IMAD.HI.U32 R0, R4, R177, RZ ;  /* 0x000000b104007227 */ /* 0x000fc600078e00ff */
[----:B------:R-:W-:Y:S01]  /*3af0*/  IABS R3, R7 ;  /* 0x0000000700037213 */ /* 0x000fe20000000000 */
[----:B------:R-:W-:Y:S01]  /*3b00*/  @!P0 IMAD.IADD R179, R179, 0x1, -R252 ;  /* 0x00000001b3b38824 */ /* 0x000fe200078e0afc */
[C---:B------:R-:W-:Y:S01]  /*3b10*/  ISETP.GT.U32.AND P0, PT, R252.reuse, R176, PT ;  /* 0x000000b0fc00720c */ /* 0x040fe20003f04070 */
[----:B------:R-:W-:Y:S02]  /*3b20*/  IMAD.MOV R0, RZ, RZ, -R0 ;  /* 0x000000ffff007224 */ /* 0x000fe400078e0a00 */
[----:B------:R-:W-:Y:S01]  /*3b30*/  @!P6 IMAD.MOV R179, RZ, RZ, -R179 ;  /* 0x000000ffffb3e224 */ /* 0x000fe200078e0ab3 */
[C---:B------:R-:W-:Y:S01]  /*3b40*/  ISETP.GT.U32.AND P6, PT, R252.reuse, R175, PT ;  /* 0x000000affc00720c */ /* 0x040fe20003fc4070 */
[----:B------:R-:W-:Y:S02]  /*3b50*/  IMAD R177, R252, R0, R177 ;  /* 0x00000000fcb17224 */ /* 0x000fe400078e02b1 */
[----:B------:R-:W-:-:S04]  /*3b60*/  IMAD.HI.U32 R0, R4, R3, RZ ;  /* 0x0000000304007227 */ /* 0x000fc800078e00ff */
[----:B------:R-:W-:Y:S01]  /*3b70*/  VIADD R5, R2, 0x4c ;  /* 0x0000004c02057836 */ /* 0x000fe20000000000 */
[----:B------:R-:W-:Y:S01]  /*3b80*/  IADD3 R0, -R0, RZ, RZ ;  /* 0x000000ff00007210 */ /* 0x000fe20007ffe1ff */
[--C-:B------:R-:W-:Y:S02]  /*3b90*/  @!P5 IMAD.IADD R180, R180, 0x1, -R252.reuse ;  /* 0x00000001b4b4d824 */ /* 0x100fe400078e0afc */
[--C-:B------:R-:W-:Y:S01]  /*3ba0*/  @!P4 IMAD.IADD R178, R178, 0x1, -R252.reuse ;  /* 0x00000001b2b2c824 */ /* 0x100fe200078e0afc */
[----:B------:R-:W-:Y:S01]  /*3bb0*/  IABS R173, R5 ;  /* 0x0000000500ad7213 */ /* 0x000fe20000000000 */
[--C-:B------:R-:W-:Y:S01]  /*3bc0*/  @!P0 IMAD.IADD R176, R176, 0x1, -R252.reuse ;  /* 0x00000001b0b08824 */ /* 0x100fe200078e0afc */
[C---:B------:R-:W-:Y:S01]  /*3bd0*/  ISETP.GT.U32.AND P5, PT, R252.reuse, R180, PT ;  /* 0x000000b4fc00720c */ /* 0x040fe20003fa4070 */
[----:B------:R-:W-:Y:S01]  /*3be0*/  @!P6 IMAD.IADD R175, R175, 0x1, -R252 ;  /* 0x00000001afafe824 */ /* 0x000fe200078e0afc */
[C---:B------:R-:W-:Y:S01]  /*3bf0*/  ISETP.GT.U32.AND P4, PT, R252.reuse, R178, PT ;  /* 0x000000b2fc00720c */ /* 0x040fe20003f84070 */
[C---:B------:R-:W-:Y:S01]  /*3c00*/  IMAD R174, R252.reuse, R0, R3 ;  /* 0x00000000fcae7224 */ /* 0x040fe200078e0203 */
[----:B------:R-:W-:Y:S01]  /*3c10*/  ISETP.GT.U32.AND P6, PT, R252, R176, PT ;  /* 0x000000b0fc00720c */ /* 0x000fe20003fc4070 */
[----:B------:R-:W-:-:S04]  /*3c20*/  IMAD.HI.U32 R0, R4, R173, RZ ;  /* 0x000000ad04007227 */ /* 0x000fc800078e00ff */
[----:B------:R-:W-:Y:S01]  /*3c30*/  @!P3 IMAD.MOV R182, RZ, RZ, -R182 ;  /* 0x000000ffffb6b224 */ /* 0x000fe200078e0ab6 */
[----:B------:R-:W-:Y:S01]  /*3c40*/  ISETP.GE.AND P3, PT, R8, RZ, PT ;  /* 0x000000ff0800720c */ /* 0x000fe20003f66270 */
[----:B------:R-:W-:Y:S01]  /*3c50*/  @!P2 IMAD.MOV R181, RZ, RZ, -R181 ;  /* 0x000000ffffb5a224 */ /* 0x000fe200078e0ab5 */
[----:B------:R-:W-:Y:S01]  /*3c60*/  ISETP.GT.U32.AND P2, PT, R252, R177, PT ;  /* 0x000000b1fc00720c */ /* 0x000fe20003f44070 */
[----:B------:R-:W-:Y:S02]  /*3c70*/  IMAD.MOV R0, RZ, RZ, -R0 ;  /* 0x000000ffff007224 */ /* 0x000fe400078e0a00 */
[--C-:B------:R-:W-:Y:S01]  /*3c80*/  @!P5 IMAD.IADD R180, R180, 0x1, -R252.reuse ;  /* 0x00000001b4b4d824 */ /* 0x100fe200078e0afc */
[----:B------:R-:W-:Y:S01]  /*3c90*/  ISETP.GE.AND P5, PT, R9, RZ, PT ;  /* 0x000000ff0900720c */ /* 0x000fe20003fa6270 */
[----:B------:R-:W-:Y:S02]  /*3ca0*/  IMAD R173, R252, R0, R173 ;  /* 0x00000000fcad7224 */ /* 0x000fe400078e02ad */
[--C-:B------:R-:W-:Y:S01]  /*3cb0*/  @!P4 IMAD.IADD R178, R178, 0x1, -R252.reuse ;  /* 0x00000001b2b2c824 */ /* 0x100fe200078e0afc */
[----:B------:R-:W-:Y:S01]  /*3cc0*/  @!P1 IADD3 R180, -R180, RZ, RZ ;  /* 0x000000ffb4b49210 */ /* 0x000fe20007ffe1ff */
[--C-:B------:R-:W-:Y:S01]  /*3cd0*/  @!P6 IMAD.IADD R176, R176, 0x1, -R252.reuse ;  /* 0x00000001b0b0e824 */ /* 0x100fe200078e0afc */
[----:B------:R-:W-:Y:S01]  /*3ce0*/  ISETP.GT.U32.AND P6, PT, R252, R173, PT ;  /* 0x000000adfc00720c */ /* 0x000fe20003fc4070 */
[----:B------:R-:W-:Y:S01]  /*3cf0*/  VIADD R8, R2, 0x4d ;  /* 0x0000004d02087836 */ /* 0x000fe20000000000 */
[----:B------:R-:W-:Y:S01]  /*3d00*/  ISETP.GE.AND P1, PT, R10, RZ, PT ;  /* 0x000000ff0a00720c */ /* 0x000fe20003f26270 */
[----:B------:R-:W-:Y:S01]  /*3d10*/  @!P2 IMAD.IADD R177, R177, 0x1, -R252 ;  /* 0x00000001b1b1a824 */ /* 0x000fe200078e0afc */
[----:B------:R-:W-:Y:S01]  /*3d20*/  ISETP.GE.AND P2, PT, R7, RZ, PT ;  /* 0x000000ff0700720c */ /* 0x000fe20003f46270 */
[----:B------:R-:W-:Y:S01]  /*3d30*/  @!P3 IMAD.MOV R178, RZ, RZ, -R178 ;  /* 0x000000ffffb2b224 */ /* 0x000fe200078e0ab2 */
[----:B------:R-:W-:Y:S01]  /*3d40*/  ISETP.GT.U32.AND P3, PT, R252, R175, PT ;  /* 0x000000affc00720c */ /* 0x000fe20003f64070 */
[C---:B------:R-:W-:Y:S01]  /*3d50*/  VIADD R12, R2.reuse, 0x5c ;  /* 0x0000005c020c7836 */ /* 0x040fe20000000000 */
[C---:B------:R-:W-:Y:S01]  /*3d60*/  IADD3 R10, R2.reuse, 0x4e, RZ ;  /* 0x0000004e020a7810 */ /* 0x040fe20007ffe0ff */
[C---:B------:R-:W-:Y:S01]  /*3d70*/  VIADD R14, R2.reuse, 0x88 ;  /* 0x00000088020e7836 */ /* 0x040fe20000000000 */
[----:B------:R-:W-:Y:S01]  /*3d80*/  IABS R7, R8 ;  /* 0x0000000800077213 */ /* 0x000fe20000000000 */
[C---:B--2---:R-:W-:Y:S01]  /*3d90*/  VIADD R227, R2.reuse, 0x1f7 ;  /* 0x000001f702e37836 */ /* 0x044fe20000000000 */
[----:B------:R-:W-:Y:S01]  /*3da0*/  ISETP.GE.AND P4, PT, R11, RZ, PT ;  /* 0x000000ff0b00720c */ /* 0x000fe20003f86270 */
[----:B------:R-:W-:Y:S01]  /*3db0*/  VIADD R11, R2, 0x4f ;  /* 0x0000004f020b7836 */ /* 0x000fe20000000000 */
[----:B------:R-:W-:Y:S01]  /*3dc0*/  ISETP.GT.U32.AND P0, PT, R252, R177, PT ;  /* 0x000000b1fc00720c */ /* 0x000fe20003f04070 */
[----:B------:R-:W-:Y:S01]  /*3dd0*/  IMAD.HI.U32 R0, R4, R7, RZ ;  /* 0x0000000704007227 */ /* 0x000fe200078e00ff */
[----:B------:R-:W-:-:S02]  /*3de0*/  IABS R171, R10 ;  /* 0x0000000a00ab7213 */ /* 0x000fc40000000000 */
[----:B------:R-:W-:Y:S01]  /*3df0*/  IABS R9, R11 ;  /* 0x0000000b00097213 */ /* 0x000fe20000000000 */
[----:B------:R-:W-:Y:S01]  /*3e00*/  @!P6 IMAD.IADD R173, R173, 0x1, -R252 ;  /* 0x00000001adade824 */ /* 0x000fe200078e0afc */
[----:B------:R-:W-:Y:S01]  /*3e10*/  @!P3 IADD3 R175, R175, -R252, RZ ;  /* 0x800000fcafafb210 */ /* 0x000fe20007ffe0ff */
[----:B------:R-:W-:Y:S01]  /*3e20*/  IMAD.HI.U32 R3, R4, R171, RZ ;  /* 0x000000ab04037227 */ /* 0x000fe200078e00ff */
[----:B------:R-:W-:Y:S02]  /*3e30*/  ISETP.GE.AND P3, PT, R5, RZ, PT ;  /* 0x000000ff0500720c */ /* 0x000fe40003f66270 */
[----:B------:R-:W-:Y:S01]  /*3e40*/  ISETP.GT.U32.AND P6, PT, R252, R173, PT ;  /* 0x000000adfc00720c */ /* 0x000fe20003fc4070 */
[----:B------:R-:W-:Y:S01]  /*3e50*/  IMAD.MOV R0, RZ, RZ, -R0 ;  /* 0x000000ffff007224 */ /* 0x000fe200078e0a00 */
[----:B------:R-:W-:Y:S01]  /*3e60*/  IABS R157, R12 ;  /* 0x0000000c009d7213 */ /* 0x000fe20000000000 */
[----:B------:R-:W-:Y:S01]  /*3e70*/  IMAD.HI.U32 R5, R4, R9, RZ ;  /* 0x0000000904057227 */ /* 0x000fe200078e00ff */
[----:B------:R-:W-:-:S03]  /*3e80*/  IABS R113, R14 ;  /* 0x0000000e00717213 */ /* 0x000fc60000000000 */
[----:B------:R-:W-:Y:S02]  /*3e90*/  IMAD.MOV R3, RZ, RZ, -R3 ;  /* 0x000000ffff037224 */ /* 0x000fe400078e0a03 */
[C---:B------:R-:W-:Y:S02]  /*3ea0*/  IMAD R172, R252.reuse, R0, R7 ;  /* 0x00000000fcac7224 */ /* 0x040fe400078e0207 */
[----:B------:R-:W-:Y:S01]  /*3eb0*/  @!P0 IMAD.IADD R177, R177, 0x1, -R252 ;  /* 0x00000001b1b18824 */ /* 0x000fe200078e0afc */
[C---:B------:R-:W-:Y:S01]  /*3ec0*/  ISETP.GT.U32.AND P0, PT, R252.reuse, R174, PT ;  /* 0x000000aefc00720c */ /* 0x040fe20003f04070 */
[----:B------:R-:W-:Y:S02]  /*3ed0*/  IMAD.MOV R5, RZ, RZ, -R5 ;  /* 0x000000ffff057224 */ /* 0x000fe400078e0a05 */
[C---:B------:R-:W-:Y:S01]  /*3ee0*/  IMAD R171, R252.reuse, R3, R171 ;  /* 0x00000003fcab7224 */ /* 0x040fe200078e02ab */
[----:B------:R-:W-:Y:S01]  /*3ef0*/  @!P5 IADD3 R177, -R177, RZ, RZ ;  /* 0x000000ffb1b1d210 */ /* 0x000fe20007ffe1ff */
[----:B------:R-:W-:Y:S01]  /*3f00*/  @!P1 IMAD.MOV R176, RZ, RZ, -R176 ;  /* 0x000000ffffb09224 */ /* 0x000fe200078e0ab0 */
[C---:B------:R-:W-:Y:S01]  /*3f10*/  ISETP.GT.U32.AND P1, PT, R252.reuse, R172, PT ;  /* 0x000000acfc00720c */ /* 0x040fe20003f24070 */
[----:B------:R-:W-:-:S02]  /*3f20*/  IMAD R170, R252, R5, R9 ;  /* 0x00000005fcaa7224 */ /* 0x000fc400078e0209 */
[----:B------:R-:W-:Y:S01]  /*3f30*/  @!P4 IMAD.MOV R175, RZ, RZ, -R175 ;  /* 0x000000ffffafc224 */ /* 0x000fe200078e0aaf */
[C---:B------:R-:W-:Y:S01]  /*3f40*/  ISETP.GT.U32.AND P4, PT, R252.reuse, R171, PT ;  /* 0x000000abfc00720c */ /* 0x040fe20003f84070 */
[--C-:B------:R-:W-:Y:S01]  /*3f50*/  @!P6 IMAD.IADD R173, R173, 0x1, -R252.reuse ;  /* 0x00000001adade824 */ /* 0x100fe200078e0afc */
[----:B------:R-:W-:Y:S01]  /*3f60*/  ISETP.GT.U32.AND P6, PT, R252, R170, PT ;  /* 0x000000aafc00720c */ /* 0x000fe20003fc4070 */
[----:B------:R-:W-:Y:S02]  /*3f70*/  VIADD R7, R2, 0x50 ;  /* 0x0000005002077836 */ /* 0x000fe40000000000 */
[--C-:B------:R-:W-:Y:S01]  /*3f80*/  @!P0 IMAD.IADD R174, R174, 0x1, -R252.reuse ;  /* 0x00000001aeae8824 */ /* 0x100fe200078e0afc */
[----:B------:R-:W-:Y:S01]  /*3f90*/  ISETP.GE.AND P0, PT, R8, RZ, PT ;  /* 0x000000ff0800720c */ /* 0x000fe20003f06270 */
[----:B------:R-:W-:Y:S01]  /*3fa0*/  VIADD R8, R2, 0x51 ;  /* 0x0000005102087836 */ /* 0x000fe20000000000 */
[----:B------:R-:W-:Y:S01]  /*3fb0*/  IABS R169, R7 ;  /* 0x0000000700a97213 */ /* 0x000fe20000000000 */
[----:B------:R-:W-:Y:S01]  /*3fc0*/  @!P1 IMAD.IADD R172, R172, 0x1, -R252 ;  /* 0x00000001acac9824 */ /* 0x000fe200078e0afc */
[----:B------:R-:W-:Y:S01]  /*3fd0*/  ISETP.GT.U32.AND P5, PT, R252, R174, PT ;  /* 0x000000aefc00720c */ /* 0x000fe20003fa4070 */
[----:B------:R-:W-:Y:S01]  /*3fe0*/  VIADD R9, R2, 0x52 ;  /* 0x0000005202097836 */ /* 0x000fe20000000000 */
[----:B------:R-:W-:Y:S01]  /*3ff0*/  IABS R5, R8 ;  /* 0x0000000800057213 */ /* 0x000fe20000000000 */
[----:B------:R-:W-:Y:S01]  /*4000*/  IMAD.HI.U32 R0, R4, R169, RZ ;  /* 0x000000a904007227 */ /* 0x000fe200078e00ff */
[----:B------:R-:W-:-:S02]  /*4010*/  @!P4 IADD3 R171, R171, -R252, RZ ;  /* 0x800000fcababc210 */ /* 0x000fc40007ffe0ff */
[----:B------:R-:W-:Y:S01]  /*4020*/  ISETP.GT.U32.AND P4, PT, R252, R172, PT ;  /* 0x000000acfc00720c */ /* 0x000fe20003f84070 */
[----:B------:R-:W-:Y:S01]  /*4030*/  @!P6 IMAD.IADD R170, R170, 0x1, -R252 ;  /* 0x00000001aaaae824 */ /* 0x000fe200078e0afc */
[----:B------:R-:W-:Y:S01]  /*4040*/  ISETP.GT.U32.AND P6, PT, R252, R171, PT ;  /* 0x000000abfc00720c */ /* 0x000fe20003fc4070 */
[----:B------:R-:W-:Y:S01]  /*4050*/  IMAD.MOV R3, RZ, RZ, -R0 ;  /* 0x000000ffff037224 */ /* 0x000fe200078e0a00 */
[----:B------:R-:W-:Y:S01]  /*4060*/  IABS R167, R9 ;  /* 0x0000000900a77213 */ /* 0x000fe20000000000 */
[----:B------:R-:W-:Y:S01]  /*4070*/  IMAD.HI.U32 R0, R4, R5, RZ ;  /* 0x0000000504007227 */ /* 0x000fe200078e00ff */
[----:B------:R-:W-:Y:S02]  /*4080*/  ISETP.GE.AND P1, PT, R11, RZ, PT ;  /* 0x000000ff0b00720c */ /* 0x000fe40003f26270 */
[----:B------:R-:W-:Y:S01]  /*4090*/  @!P5 IADD3 R174, R174, -R252, RZ ;  /* 0x800000fcaeaed210 */ /* 0x000fe20007ffe0ff */
[----:B------:R-:W-:Y:S01]  /*40a0*/  IMAD R169, R252, R3, R169 ;  /* 0x00000003fca97224 */ /* 0x000fe200078e02a9 */
[----:B------:R-:W-:Y:S01]  /*40b0*/  ISETP.GE.AND P5, PT, R10, RZ, PT ;  /* 0x000000ff0a00720c */ /* 0x000fe20003fa6270 */
[----:B------:R-:W-:Y:S01]  /*40c0*/  IMAD.MOV R0, RZ, RZ, -R0 ;  /* 0x000000ffff007224 */ /* 0x000fe200078e0a00 */
[----:B------:R-:W-:Y:S01]  /*40d0*/  IADD3 R10, R2, 0x53, RZ ;  /* 0x00000053020a7810 */ /* 0x000fe20007ffe0ff */
[--C-:B------:R-:W-:Y:S01]  /*40e0*/  @!P4 IMAD.IADD R172, R172, 0x1, -R252.reuse ;  /* 0x00000001acacc824 */ /* 0x100fe200078e0afc */
[C---:B------:R-:W-:Y:S01]  /*40f0*/  ISETP.GT.U32.AND P4, PT, R252.reuse, R169, PT ;  /* 0x000000a9fc00720c */ /* 0x040fe20003f84070 */
[----:B------:R-:W-:Y:S01]  /*4100*/  IMAD R168, R252, R0, R5 ;  /* 0x00000000fca87224 */ /* 0x000fe200078e0205 */
[----:B------:R-:W-:Y:S01]  /*4110*/  IABS R5, R10 ;  /* 0x0000000a00057213 */ /* 0x000fe20000000000 */
[----:B------:R-:W-:Y:S01]  /*4120*/  @!P6 IMAD.IADD R171, R171, 0x1, -R252 ;  /* 0x00000001ababe824 */ /* 0x000fe200078e0afc */
[----:B------:R-:W-:Y:S01]  /*4130*/  @!P0 IADD3 R172, -R172, RZ, RZ ;  /* 0x000000ffacac8210 */ /* 0x000fe20007ffe1ff */
[----:B------:R-:W-:Y:S01]  /*4140*/  IMAD.HI.U32 R0, R4, R167, RZ ;  /* 0x000000a704007227 */ /* 0x000fe200078e00ff */
[----:B------:R-:W-:-:S03]  /*4150*/  ISETP.GT.U32.AND P6, PT, R252, R168, PT ;  /* 0x000000a8fc00720c */ /* 0x000fc60003fc4070 */
[----:B------:R-:W-:Y:S01]  /*4160*/  @!P2 IMAD.MOV R174, RZ, RZ, -R174 ;  /* 0x000000ffffaea224 */ /* 0x000fe200078e0aae */
[----:B------:R-:W-:Y:S01]  /*4170*/  IADD3 R3, -R0, RZ, RZ ;  /* 0x000000ff00037210 */ /* 0x000fe20007ffe1ff */
[----:B------:R-:W-:Y:S01]  /*4180*/  IMAD.HI.U32 R0, R4, R5, RZ ;  /* 0x0000000504007227 */ /* 0x000fe200078e00ff */
[----:B------:R-:W-:-:S03]  /*4190*/  ISETP.GT.U32.AND P2, PT, R252, R170, PT ;  /* 0x000000aafc00720c */ /* 0x000fc60003f44070 */
[--C-:B------:R-:W-:Y:S01]  /*41a0*/  @!P4 IMAD.IADD R169, R169, 0x1, -R252.reuse ;  /* 0x00000001a9a9c824 */ /* 0x100fe200078e0afc */
[----:B------:R-:W-:Y:S01]  /*41b0*/  ISETP.GE.AND P4, PT, R8, RZ, PT ;  /* 0x000000ff0800720c */ /* 0x000fe20003f86270 */
[----:B------:R-:W-:Y:S02]  /*41c0*/  IMAD R167, R252, R3, R167 ;  /* 0x00000003fca77224 */ /* 0x000fe400078e02a7 */
[----:B------:R-:W-:Y:S01]  /*41d0*/  @!P6 IMAD.IADD R168, R168, 0x1, -R252 ;  /* 0x00000001a8a8e824 */ /* 0x000fe200078e0afc */
[----:B------:R-:W-:Y:S01]  /*41e0*/  ISETP.GT.U32.AND P6, PT, R252, R169, PT ;  /* 0x000000a9fc00720c */ /* 0x000fe20003fc4070 */
[----:B------:R-:W-:Y:S02]  /*41f0*/  IMAD.MOV R166, RZ, RZ, -R0 ;  /* 0x000000ffffa67224 */ /* 0x000fe400078e0a00 */
[----:B------:R-:W-:Y:S01]  /*4200*/  VIADD R11, R2, 0x54 ;  /* 0x00000054020b7836 */ /* 0x000fe20000000000 */
[C---:B------:R-:W-:Y:S01]  /*4210*/  ISETP.GT.U32.AND P0, PT, R252.reuse, R168, PT ;  /* 0x000000a8fc00720c */ /* 0x040fe20003f04070 */
[----:B------:R-:W-:Y:S01]  /*4220*/  @!P3 IMAD.MOV R173, RZ, RZ, -R173 ;  /* 0x000000ffffadb224 */ /* 0x000fe200078e0aad */
[C---:B------:R-:W-:Y:S01]  /*4230*/  ISETP.GT.U32.AND P3, PT, R252.reuse, R167, PT ;  /* 0x000000a7fc00720c */ /* 0x040fe20003f64070 */
[----:B------:R-:W-:Y:S01]  /*4240*/  IMAD R166, R252, R166, R5 ;  /* 0x000000a6fca67224 */ /* 0x000fe200078e0205 */
[----:B------:R-:W-:Y:S01]  /*4250*/  IABS R165, R11 ;  /* 0x0000000b00a57213 */ /* 0x000fe20000000000 */
[----:B------:R-:W-:Y:S01]  /*4260*/  @!P2 IMAD.IADD R170, R170, 0x1, -R252 ;  /* 0x00000001aaaaa824 */ /* 0x000fe200078e0afc */
[----:B------:R-:W-:Y:S01]  /*4270*/  ISETP.GE.AND P2, PT, R7, RZ, PT ;  /* 0x000000ff0700720c */ /* 0x000fe20003f46270 */
[----:B------:R-:W-:-:S02]  /*4280*/  VIADD R5, R2, 0x55 ;  /* 0x0000005502057836 */ /* 0x000fc40000000000 */
[----:B------:R-:W-:Y:S01]  /*4290*/  @!P6 IADD3 R169, R169, -R252, RZ ;  /* 0x800000fca9a9e210 */ /* 0x000fe20007ffe0ff */
[----:B------:R-:W-:Y:S01]  /*42a0*/  IMAD.HI.U32 R0, R4, R165, RZ ;  /* 0x000000a504007227 */ /* 0x000fe200078e00ff */
[----:B------:R-:W-:Y:S02]  /*42b0*/  ISETP.GT.U32.AND P6, PT, R252, R166, PT ;  /* 0x000000a6fc00720c */ /* 0x000fe40003fc4070 */
[----:B------:R-:W-:Y:S01]  /*42c0*/  IABS R3, R5 ;  /* 0x0000000500037213 */ /* 0x000fe20000000000 */
[----:B------:R-:W-:Y:S02]  /*42d0*/  IMAD.MOV R0, RZ, RZ, -R0 ;  /* 0x000000ffff007224 */ /* 0x000fe400078e0a00 */
[--C-:B------:R-:W-:Y:S01]  /*42e0*/  @!P3 IMAD.IADD R167, R167, 0x1, -R252.reuse ;  /* 0x00000001a7a7b824 */ /* 0x100fe200078e0afc */
[----:B------:R-:W-:Y:S01]  /*42f0*/  ISETP.GE.AND P3, PT, R5, RZ, PT ;  /* 0x000000ff0500720c */ /* 0x000fe20003f66270 */
[----:B------:R-:W-:Y:S01]  /*4300*/  @!P0 IMAD.IADD R168, R168, 0x1, -R252 ;  /* 0x00000001a8a88824 */ /* 0x000fe200078e0afc */
[----:B------:R-:W-:Y:S01]  /*4310*/  ISETP.GE.AND P0, PT, R11, RZ, PT ;  /* 0x000000ff0b00720c */ /* 0x000fe20003f06270 */
[----:B------:R-:W-:Y:S01]  /*4320*/  IMAD R165, R252, R0, R165 ;  /* 0x00000000fca57224 */ /* 0x000fe200078e02a5 */
[----:B------:R-:W-:Y:S01]  /*4330*/  IADD3 R11, R2, 0x5b, RZ ;  /* 0x0000005b020b7810 */ /* 0x000fe20007ffe0ff */
[----:B------:R-:W-:-:S02]  /*4340*/  @!P4 IMAD.MOV R168, RZ, RZ, -R168 ;  /* 0x000000ffffa8c224 */ /* 0x000fc400078e0aa8 */
[----:B------:R-:W-:Y:S01]  /*4350*/  @!P6 IMAD.IADD R166, R166, 0x1, -R252 ;  /* 0x00000001a6a6e824 */ /* 0x000fe200078e0afc */
[----:B------:R-:W-:Y:S01]  /*4360*/  ISETP.GT.U32.AND P6, PT, R252, R167, PT ;  /* 0x000000a7fc00720c */ /* 0x000fe20003fc4070 */
[----:B------:R-:W-:Y:S01]  /*4370*/  IMAD.HI.U32 R0, R4, R3, RZ ;  /* 0x0000000304007227 */ /* 0x000fe200078e00ff */
[----:B------:R-:W-:-:S03]  /*4380*/  ISETP.GT.U32.AND P4, PT, R252, R165, PT ;  /* 0x000000a5fc00720c */ /* 0x000fc60003f84070 */
[----:B------:R-:W-:Y:S01]  /*4390*/  @!P5 IMAD.MOV R171, RZ, RZ, -R171 ;  /* 0x000000ffffabd224 */ /* 0x000fe200078e0aab */
[----:B------:R-:W-:Y:S01]  /*43a0*/  ISETP.GE.AND P5, PT, R9, RZ, PT ;  /* 0x000000ff0900720c */ /* 0x000fe20003fa6270 */
[----:B------:R-:W-:Y:S01]  /*43b0*/  @!P2 IMAD.MOV R169, RZ, RZ, -R169 ;  /* 0x000000ffffa9a224 */ /* 0x000fe200078e0aa9 */
[----:B------:R-:W-:Y:S01]  /*43c0*/  ISETP.GT.U32.AND P2, PT, R252, R166, PT ;  /* 0x000000a6fc00720c */ /* 0x000fe20003f44070 */
[----:B------:R-:W-:Y:S01]  /*43d0*/  IMAD.MOV R0, RZ, RZ, -R0 ;  /* 0x000000ffff007224 */ /* 0x000fe200078e0a00 */
[C---:B------:R-:W-:Y:S01]  /*43e0*/  IADD3 R9, R2.reuse, 0x58, RZ ;  /* 0x0000005802097810 */ /* 0x040fe20007ffe0ff */
[----:B------:R-:W-:Y:S02]  /*43f0*/  VIADD R5, R2, 0x56 ;  /* 0x0000005602057836 */ /* 0x000fe40000000000 */
[----:B------:R-:W-:Y:S01]  /*4400*/  IMAD R164, R252, R0, R3 ;  /* 0x00000000fca47224 */ /* 0x000fe200078e0203 */
[----:B------:R-:W-:Y:S01]  /*4410*/  @!P6 IADD3 R167, R167, -R252, RZ ;  /* 0x800000fca7a7e210 */ /* 0x000fe20007ffe0ff */
[----:B------:R-:W-:Y:S01]  /*4420*/  VIADD R8, R2, 0x57 ;  /* 0x0000005702087836 */ /* 0x000fe20000000000 */
[----:B------:R-:W-:Y:S01]  /*4430*/  IABS R163, R5 ;  /* 0x0000000500a37213 */ /* 0x000fe20000000000 */
[----:B------:R-:W-:Y:S01]  /*4440*/  @!P4 IMAD.IADD R165, R165, 0x1, -R252 ;  /* 0x00000001a5a5c824 */ /* 0x000fe200078e0afc */
[----:B------:R-:W-:Y:S01]  /*4450*/  ISETP.GT.U32.AND P6, PT, R252, R164, PT ;  /* 0x000000a4fc00720c */ /* 0x000fe20003fc4070 */
[----:B------:R-:W-:Y:S01]  /*4460*/  @!P1 IMAD.MOV R170, RZ, RZ, -R170 ;  /* 0x000000ffffaa9224 */ /* 0x000fe200078e0aaa */
[----:B------:R-:W-:Y:S01]  /*4470*/  IABS R7, R8 ;  /* 0x0000000800077213 */ /* 0x000fe20000000000 */
[----:B------:R-:W-:Y:S01]  /*4480*/  IMAD.HI.U32 R0, R4, R163, RZ ;  /* 0x000000a304007227 */ /* 0x000fe200078e00ff */
[----:B------:R-:W-:-:S02]  /*4490*/  ISETP.GE.AND P1, PT, R10, RZ, PT ;  /* 0x000000ff0a00720c */ /* 0x000fc40003f26270 */
[----:B------:R-:W-:Y:S01]  /*44a0*/  IABS R161, R9 ;  /* 0x0000000900a17213 */ /* 0x000fe20000000000 */
[----:B------:R-:W-:Y:S01]  /*44b0*/  @!P5 IMAD.MOV R167, RZ, RZ, -R167 ;  /* 0x000000ffffa7d224 */ /* 0x000fe200078e0aa7 */
[----:B------:R-:W-:Y:S01]  /*44c0*/  ISETP.GT.U32.AND P5, PT, R252, R165, PT ;  /* 0x000000a5fc00720c */ /* 0x000fe20003fa4070 */
[----:B------:R-:W-:Y:S01]  /*44d0*/  @!P2 IMAD.IADD R166, R166, 0x1, -R252 ;  /* 0x00000001a6a6a824 */ /* 0x000fe200078e0afc */
[----:B------:R-:W-:Y:S01]  /*44e0*/  ISETP.GE.AND P2, PT, R5, RZ, PT ;  /* 0x000000ff0500720c */ /* 0x000fe20003f46270 */
[----:B------:R-:W-:Y:S01]  /*44f0*/  IMAD.HI.U32 R3, R4, R7, RZ ;  /* 0x0000000704037227 */ /* 0x000fe200078e00ff */
[----:B------:R-:W-:-:S03]  /*4500*/  ISETP.GE.AND P4, PT, R8, RZ, PT ;  /* 0x000000ff0800720c */ /* 0x000fc60003f86270 */
[----:B------:R-:W-:Y:S02]  /*4510*/  IMAD.MOV R5, RZ, RZ, -R0 ;  /* 0x000000ffff057224 */ /* 0x000fe400078e0a00 */
[----:B------:R-:W-:Y:S02]  /*4520*/  IMAD.MOV R3, RZ, RZ, -R3 ;  /* 0x000000ffff037224 */ /* 0x000fe400078e0a03 */
[----:B------:R-:W-:Y:S02]  /*4530*/  IMAD R163, R252, R5, R163 ;  /* 0x00000005fca37224 */ /* 0x000fe400078e02a3 */
[----:B------:R-:W-:Y:S02]  /*4540*/  @!P6 IMAD.IADD R164, R164, 0x1, -R252 ;  /* 0x00000001a4a4e824 */ /* 0x000fe400078e0afc */
[C---:B------:R-:W-:Y:S01]  /*4550*/  IMAD R162, R252.reuse, R3, R7 ;  /* 0x00000003fca27224 */ /* 0x040fe200078e0207 */
[----:B------:R-:W-:Y:S01]  /*4560*/  IABS R7, R11 ;  /* 0x0000000b00077213 */ /* 0x000fe20000000000 */
[----:B------:R-:W-:Y:S01]  /*4570*/  @!P1 IMAD.MOV R166, RZ, RZ, -R166 ;  /* 0x000000ffffa69224 */ /* 0x000fe200078e0aa6 */
[----:B------:R-:W-:Y:S01]  /*4580*/  ISETP.GT.U32.AND P1, PT, R252, R163, PT ;  /* 0x000000a3fc00720c */ /* 0x000fe20003f24070 */
[----:B------:R-:W-:Y:S01]  /*4590*/  IMAD.HI.U32 R0, R4, R161, RZ ;  /* 0x000000a104007227 */ /* 0x000fe200078e00ff */
[----:B------:R-:W-:-:S03]  /*45a0*/  ISETP.GT.U32.AND P6, PT, R252, R164, PT ;  /* 0x000000a4fc00720c */ /* 0x000fc60003fc4070 */
[--C-:B------:R-:W-:Y:S01]  /*45b0*/  @!P5 IMAD.IADD R165, R165, 0x1, -R252.reuse ;  /* 0x00000001a5a5d824 */ /* 0x100fe200078e0afc */
[----:B------:R-:W-:Y:S01]  /*45c0*/  ISETP.GT.U32.AND P5, PT, R252, R162, PT ;  /* 0x000000a2fc00720c */ /* 0x000fe20003fa4070 */
[----:B------:R-:W-:Y:S01]  /*45d0*/  VIADD R8, R2, 0x59 ;  /* 0x0000005902087836 */ /* 0x000fe20000000000 */
[----:B------:R-:W-:Y:S01]  /*45e0*/  IADD3 R0, -R0, RZ, RZ ;  /* 0x000000ff00007210 */ /* 0x000fe20007ffe1ff */
[C---:B------:R-:W-:Y:S01]  /*45f0*/  VIADD R10, R2.reuse, 0x5a ;  /* 0x0000005a020a7836 */ /* 0x040fe20000000000 */
[----:B------:R-:W-:Y:S01]  /*4600*/  @!P0 IADD3 R165, -R165, RZ, RZ ;  /* 0x000000ffa5a58210 */ /* 0x000fe20007ffe1ff */
[----:B------:R-:W-:Y:S01]  /*4610*/  VIADD R233, R2, 0x1fd ;  /* 0x000001fd02e97836 */ /* 0x000fe20000000000 */
[----:B------:R-:W-:Y:S01]  /*4620*/  IABS R5, R8 ;  /* 0x0000000800057213 */ /* 0x000fe20000000000 */
[----:B------:R-:W-:Y:S01]  /*4630*/  IMAD R161, R252, R0, R161 ;  /* 0x00000000fca17224 */ /* 0x000fe200078e02a1 */
[----:B------:R-:W-:Y:S01]  /*4640*/  @!P1 IADD3 R163, R163, -R252, RZ ;  /* 0x800000fca3a39210 */ /* 0x000fe20007ffe0ff */
[----:B------:R-:W-:Y:S01]  /*4650*/  @!P6 IMAD.IADD R164, R164, 0x1, -R252 ;  /* 0x00000001a4a4e824 */ /* 0x000fe200078e0afc */
[----:B------:R-:W-:Y:S01]  /*4660*/  IABS R159, R10 ;  /* 0x0000000a009f7213 */ /* 0x000fe20000000000 */
[----:B------:R-:W-:Y:S01]  /*4670*/  IMAD.HI.U32 R0, R4, R5, RZ ;  /* 0x0000000504007227 */ /* 0x000fe200078e00ff */
[----:B------:R-:W-:-:S02]  /*4680*/  ISETP.GT.U32.AND P6, PT, R252, R161, PT ;  /* 0x000000a1fc00720c */ /* 0x000fc40003fc4070 */
[----:B------:R-:W-:Y:S01]  /*4690*/  ISETP.GE.AND P1, PT, R9, RZ, PT ;  /* 0x000000ff0900720c */ /* 0x000fe20003f26270 */
[----:B------:R-:W-:Y:S01]  /*46a0*/  @!P5 IMAD.IADD R162, R162, 0x1, -R252 ;  /* 0x00000001a2a2d824 */ /* 0x000fe200078e0afc */
[----:B------:R-:W-:Y:S01]  /*46b0*/  ISETP.GT.U32.AND P5, PT, R252, R163, PT ;  /* 0x000000a3fc00720c */ /* 0x000fe20003fa4070 */
[----:B------:R-:W-:Y:S02]  /*46c0*/  IMAD.MOV R0, RZ, RZ, -R0 ;  /* 0x000000ffff007224 */ /* 0x000fe400078e0a00 */
[----:B------:R-:W-:-:S04]  /*46d0*/  IMAD.HI.U32 R3, R4, R159, RZ ;  /* 0x0000009f04037227 */ /* 0x000fc800078e00ff */
[C---:B------:R-:W-:Y:S02]  /*46e0*/  IMAD R160, R252.reuse, R0, R5 ;  /* 0x00000000fca07224 */ /* 0x040fe400078e0205 */
[----:B------:R-:W-:Y:S02]  /*46f0*/  IMAD.MOV R3, RZ, RZ, -R3 ;  /* 0x000000ffff037224 */ /* 0x000fe400078e0a03 */
        /* <DEDUP_REMOVED lines=8> */
[----:B------:R-:W-:Y:S01]  /*4780*/  IADD3 R3, -R3, RZ, RZ ;  /* 0x000000ff03037210 */ /* 0x000fe20007ffe1ff */
[----:B------:R-:W-:Y:S01]  /*4790*/  IMAD.HI.U32 R0, R4, R7, RZ ;  /* 0x0000000704007227 */ /* 0x000fe200078e00ff */
[----:B------:R-:W-:-:S03]  /*47a0*/  ISETP.GE.AND P3, PT, R8, RZ, PT ;  /* 0x000000ff0800720c */ /* 0x000fc60003f66270 */
[----:B------:R-:W-:Y:S01]  /*47b0*/  VIADD R8, R2, 0x5d ;  /* 0x0000005d02087836 */ /* 0x000fe20000000000 */
[----:B------:R-:W-:Y:S01]  /*47c0*/  @!P5 IADD3 R160, R160, -R252, RZ ;  /* 0x800000fca0a0d210 */ /* 0x000fe20007ffe0ff */
[----:B------:R-:W-:Y:S01]  /*47d0*/  @!P6 IMAD.IADD R162, R162, 0x1, -R252 ;  /* 0x00000001a2a2e824 */ /* 0x000fe200078e0afc */
[C---:B------:R-:W-:Y:S01]  /*47e0*/  ISETP.GT.U32.AND P6, PT, R252.reuse, R159, PT ;  /* 0x0000009ffc00720c */ /* 0x040fe20003fc4070 */
[C---:B------:R-:W-:Y:S01]  /*47f0*/  IMAD R157, R252.reuse, R3, R157 ;  /* 0x00000003fc9d7224 */ /* 0x040fe200078e029d */
[----:B------:R-:W-:Y:S01]  /*4800*/  IABS R5, R8 ;  /* 0x0000000800057213 */ /* 0x000fe20000000000 */
[----:B------:R-:W-:Y:S01]  /*4810*/  @!P2 IMAD.MOV R163, RZ, RZ, -R163 ;  /* 0x000000ffffa3a224 */ /* 0x000fe200078e0aa3 */
[C---:B------:R-:W-:Y:S01]  /*4820*/  ISETP.GT.U32.AND P2, PT, R252.reuse, R160, PT ;  /* 0x000000a0fc00720c */ /* 0x040fe20003f44070 */
[----:B------:R-:W-:Y:S01]  /*4830*/  @!P4 IMAD.MOV R162, RZ, RZ, -R162 ;  /* 0x000000ffffa2c224 */ /* 0x000fe200078e0aa2 */
[----:B------:R-:W-:Y:S01]  /*4840*/  ISETP.GT.U32.AND P4, PT, R252, R157, PT ;  /* 0x0000009dfc00720c */ /* 0x000fe20003f84070 */
[----:B------:R-:W-:-:S02]  /*4850*/  IMAD.MOV R0, RZ, RZ, -R0 ;  /* 0x000000ffff007224 */ /* 0x000fc400078e0a00 */
[----:B------:R-:W-:Y:S02]  /*4860*/  IMAD.MOV.U32 R3, RZ, RZ, R5 ;  /* 0x000000ffff037224 */ /* 0x000fe400078e0005 */
[----:B------:R-:W-:Y:S02]  /*4870*/  IMAD R158, R252, R0, R7 ;  /* 0x00000000fc9e7224 */ /* 0x000fe400078e0207 */
[----:B------:R-:W-:Y:S02]  /*4880*/  VIADD R7, R2, 0x5e ;  /* 0x0000005e02077836 */ /* 0x000fe40000000000 */
[----:B------:R-:W-:Y:S01]  /*4890*/  IMAD.HI.U32 R0, R4, R3, RZ ;  /* 0x0000000304007227 */ /* 0x000fe200078e00ff */
[----:B------:R-:W-:Y:S02]  /*48a0*/  ISETP.GT.U32.AND P5, PT, R252, R158, PT ;  /* 0x0000009efc00720c */ /* 0x000fe40003fa4070 */
[----:B------:R-:W-:Y:S01]  /*48b0*/  IABS R155, R7 ;  /* 0x00000007009b7213 */ /* 0x000fe20000000000 */
[----:B------:R-:W-:-:S02]  /*48c0*/  @!P6 IMAD.IADD R159, R159, 0x1, -R252 ;  /* 0x000000019f9fe824 */ /* 0x000fc400078e0afc */
[----:B------:R-:W-:Y:S02]  /*48d0*/  IMAD.MOV R0, RZ, RZ, -R0 ;  /* 0x000000ffff007224 */ /* 0x000fe400078e0a00 */
[--C-:B------:R-:W-:Y:S01]  /*48e0*/  @!P2 IMAD.IADD R160, R160, 0x1, -R252.reuse ;  /* 0x00000001a0a0a824 */ /* 0x100fe200078e0afc */
[----:B------:R-:W-:Y:S01]  /*48f0*/  ISETP.GT.U32.AND P6, PT, R252, R159, PT ;  /* 0x0000009ffc00720c */ /* 0x000fe20003fc4070 */
[----:B------:R-:W-:Y:S01]  /*4900*/  @!P4 IMAD.IADD R157, R157, 0x1, -R252 ;  /* 0x000000019d9dc824 */ /* 0x000fe200078e0afc */
[----:B------:R-:W-:Y:S01]  /*4910*/  ISETP.GE.AND P2, PT, R12, RZ, PT ;  /* 0x000000ff0c00720c */ /* 0x000fe20003f46270 */
[----:B------:R-:W-:Y:S01]  /*4920*/  IMAD R156, R252, R0, R3 ;  /* 0x00000000fc9c7224 */ /* 0x000fe200078e0203 */
[----:B------:R-:W-:Y:S01]  /*4930*/  ISETP.GE.AND P4, PT, R8, RZ, PT ;  /* 0x000000ff0800720c */ /* 0x000fe20003f86270 */
[----:B------:R-:W-:Y:S01]  /*4940*/  IMAD.HI.U32 R0, R4, R155, RZ ;  /* 0x0000009b04007227 */ /* 0x000fe200078e00ff */
[----:B------:R-:W-:-:S03]  /*4950*/  @!P5 IADD3 R158, R158, -R252, RZ ;  /* 0x800000fc9e9ed210 */ /* 0x000fc60007ffe0ff */
[----:B------:R-:W-:Y:S01]  /*4960*/  @!P3 IMAD.MOV R160, RZ, RZ, -R160 ;  /* 0x000000ffffa0b224 */ /* 0x000fe200078e0aa0 */
[----:B------:R-:W-:Y:S01]  /*4970*/  ISETP.GT.U32.AND P3, PT, R252, R157, PT ;  /* 0x0000009dfc00720c */ /* 0x000fe20003f64070 */
[--C-:B------:R-:W-:Y:S01]  /*4980*/  @!P0 IMAD.IADD R161, R161, 0x1, -R252.reuse ;  /* 0x00000001a1a18824 */ /* 0x100fe200078e0afc */
[----:B------:R-:W-:Y:S01]  /*4990*/  IADD3 R0, -R0, RZ, RZ ;  /* 0x000000ff00007210 */ /* 0x000fe20007ffe1ff */
[--C-:B------:R-:W-:Y:S01]  /*49a0*/  @!P6 IMAD.IADD R159, R159, 0x1, -R252.reuse ;  /* 0x000000019f9fe824 */ /* 0x100fe200078e0afc */
[C---:B------:R-:W-:Y:S01]  /*49b0*/  ISETP.GT.U32.AND P6, PT, R252.reuse, R156, PT ;  /* 0x0000009cfc00720c */ /* 0x040fe20003fc4070 */
[----:B------:R-:W-:Y:S01]  /*49c0*/  @!P1 IMAD.MOV R161, RZ, RZ, -R161 ;  /* 0x000000ffffa19224 */ /* 0x000fe200078e0aa1 */
[C---:B------:R-:W-:Y:S01]  /*49d0*/  ISETP.GT.U32.AND P5, PT, R252.reuse, R158, PT ;  /* 0x0000009efc00720c */ /* 0x040fe20003fa4070 */
[----:B------:R-:W-:Y:S01]  /*49e0*/  IMAD R155, R252, R0, R155 ;  /* 0x00000000fc9b7224 */ /* 0x000fe200078e029b */
[----:B------:R-:W-:Y:S01]  /*49f0*/  ISETP.GE.AND P0, PT, R10, RZ, PT ;  /* 0x000000ff0a00720c */ /* 0x000fe20003f06270 */
[C---:B------:R-:W-:Y:S01]  /*4a00*/  VIADD R0, R2.reuse, 0x5f ;  /* 0x0000005f02007836 */ /* 0x040fe20000000000 */
[----:B------:R-:W-:Y:S01]  /*4a10*/  ISETP.GE.AND P1, PT, R11, RZ, PT ;  /* 0x000000ff0b00720c */ /* 0x000fe20003f26270 */
[C---:B------:R-:W-:Y:S01]  /*4a20*/  VIADD R3, R2.reuse, 0x60 ;  /* 0x0000006002037836 */ /* 0x040fe20000000000 */
[----:B------:R-:W-:Y:S01]  /*4a30*/  IADD3 R11, R2, 0x66, RZ ;  /* 0x00000066020b7810 */ /* 0x000fe20007ffe0ff */
[--C-:B------:R-:W-:Y:S01]  /*4a40*/  @!P3 IMAD.IADD R157, R157, 0x1, -R252.reuse ;  /* 0x000000019d9db824 */ /* 0x100fe200078e0afc */
[----:B------:R-:W-:Y:S01]  /*4a50*/  ISETP.GT.U32.AND P3, PT, R252, R155, PT ;  /* 0x0000009bfc00720c */ /* 0x000fe20003f64070 */
[----:B------:R-:W-:Y:S01]  /*4a60*/  VIADD R8, R2, 0x62 ;  /* 0x0000006202087836 */ /* 0x000fe20000000000 */
[----:B------:R-:W-:Y:S01]  /*4a70*/  IABS R5, R0 ;  /* 0x0000000000057213 */ /* 0x000fe20000000000 */
[--C-:B------:R-:W-:Y:S01]  /*4a80*/  @!P6 IMAD.IADD R156, R156, 0x1, -R252.reuse ;  /* 0x000000019c9ce824 */ /* 0x100fe200078e0afc */
[----:B------:R-:W-:Y:S01]  /*4a90*/  IABS R153, R3 ;  /* 0x0000000300997213 */ /* 0x000fe20000000000 */
[--C-:B------:R-:W-:Y:S01]  /*4aa0*/  @!P5 IMAD.IADD R158, R158, 0x1, -R252.reuse ;  /* 0x000000019e9ed824 */ /* 0x100fe200078e0afc */
[----:B------:R-:W-:Y:S01]  /*4ab0*/  ISETP.GE.AND P5, PT, R7, RZ, PT ;  /* 0x000000ff0700720c */ /* 0x000fe20003fa6270 */
[----:B------:R-:W-:Y:S01]  /*4ac0*/  @!P2 IMAD.MOV R157, RZ, RZ, -R157 ;  /* 0x000000ffff9da224 */ /* 0x000fe200078e0a9d */
[----:B------:R-:W-:Y:S01]  /*4ad0*/  IADD3 R7, R2, 0x61, RZ ;  /* 0x0000006102077810 */ /* 0x000fe20007ffe0ff */
[----:B------:R-:W-:Y:S01]  /*4ae0*/  @!P0 IMAD.MOV R159, RZ, RZ, -R159 ;  /* 0x000000ffff9f8224 */ /* 0x000fe200078e0a9f */
[----:B------:R-:W-:Y:S01]  /*4af0*/  ISETP.GT.U32.AND P6, PT, R252, R156, PT ;  /* 0x0000009cfc00720c */ /* 0x000fe20003fc4070 */
[C---:B------:R-:W-:Y:S01]  /*4b00*/  VIADD R9, R2.reuse, 0x64 ;  /* 0x0000006402097836 */ /* 0x040fe20000000000 */
[----:B------:R-:W-:Y:S01]  /*4b10*/  ISETP.GE.AND P2, PT, R7, RZ, PT ;  /* 0x000000ff0700720c */ /* 0x000fe20003f46270 */
[----:B------:R-:W-:Y:S01]  /*4b20*/  @!P3 IMAD.IADD R155, R155, 0x1, -R252 ;  /* 0x000000019b9bb824 */ /* 0x000fe200078e0afc */
[----:B------:R-:W-:Y:S01]  /*4b30*/  IABS R7, R7 ;  /* 0x0000000700077213 */ /* 0x000fe20000000000 */
[----:B------:R-:W-:Y:S01]  /*4b40*/  VIADD R10, R2, 0x65 ;  /* 0x00000065020a7836 */ /* 0x000fe20000000000 */
[----:B------:R-:W-:Y:S01]  /*4b50*/  ISETP.GE.AND P0, PT, R0, RZ, PT ;  /* 0x000000ff0000720c */ /* 0x000fe20003f06270 */
[----:B------:R-:W-:Y:S01]  /*4b60*/  IMAD.HI.U32 R0, R4, R5, RZ ;  /* 0x0000000504007227 */ /* 0x000fe200078e00ff */
[----:B------:R-:W-:-:S02]  /*4b70*/  ISETP.GT.U32.AND P3, PT, R252, R155, PT ;  /* 0x0000009bfc00720c */ /* 0x000fc40003f64070 */
[----:B------:R-:W-:Y:S01]  /*4b80*/  @!P1 IADD3 R158, -R158, RZ, RZ ;  /* 0x000000ff9e9e9210 */ /* 0x000fe20007ffe1ff */
[----:B------:R-:W-:Y:S01]  /*4b90*/  IMAD.MOV R154, RZ, RZ, -R0 ;  /* 0x000000ffff9a7224 */ /* 0x000fe200078e0a00 */
[----:B------:R-:W-:Y:S01]  /*4ba0*/  ISETP.GE.AND P1, PT, R3, RZ, PT ;  /* 0x000000ff0300720c */ /* 0x000fe20003f26270 */
[----:B------:R-:W-:Y:S01]  /*4bb0*/  IMAD.HI.U32 R3, R4, R7, RZ ;  /* 0x0000000704037227 */ /* 0x000fe200078e00ff */
[----:B------:R-:W-:Y:S02]  /*4bc0*/  IABS R151, R8 ;  /* 0x0000000800977213 */ /* 0x000fe40000000000 */
[----:B------:R-:W-:Y:S01]  /*4bd0*/  IABS R149, R9 ;  /* 0x0000000900957213 */ /* 0x000fe20000000000 */
[----:B------:R-:W-:Y:S01]  /*4be0*/  IMAD.MOV R3, RZ, RZ, -R3 ;  /* 0x000000ffff037224 */ /* 0x000fe200078e0a03 */
[----:B------:R-:W-:Y:S01]  /*4bf0*/  IABS R147, R11 ;  /* 0x0000000b00937213 */ /* 0x000fe20000000000 */
[--C-:B------:R-:W-:Y:S01]  /*4c00*/  @!P6 IMAD.IADD R156, R156, 0x1, -R252.reuse ;  /* 0x000000019c9ce824 */ /* 0x100fe200078e0afc */
[----:B------:R-:W-:Y:S01]  /*4c10*/  ISETP.GE.AND P6, PT, R8, RZ, PT ;  /* 0x000000ff0800720c */ /* 0x000fe20003fc6270 */
[----:B------:R-:W-:Y:S01]  /*4c20*/  IMAD R154, R252, R154, R5 ;  /* 0x0000009afc9a7224 */ /* 0x000fe200078e0205 */
[----:B------:R-:W-:Y:S01]  /*4c30*/  IADD3 R8, R2, 0x63, RZ ;  /* 0x0000006302087810 */ /* 0x000fe20007ffe0ff */
[----:B------:R-:W-:-:S02]  /*4c40*/  @!P3 IMAD.IADD R155, R155, 0x1, -R252 ;  /* 0x000000019b9bb824 */ /* 0x000fc400078e0afc */
[C---:B------:R-:W-:Y:S01]  /*4c50*/  IMAD R152, R252.reuse, R3, R7 ;  /* 0x00000003fc987224 */ /* 0x040fe200078e0207 */
[----:B------:R-:W-:Y:S01]  /*4c60*/  IABS R7, R10 ;  /* 0x0000000a00077213 */ /* 0x000fe20000000000 */
[----:B------:R-:W-:Y:S01]  /*4c70*/  @!P4 IMAD.MOV R156, RZ, RZ, -R156 ;  /* 0x000000ffff9cc224 */ /* 0x000fe200078e0a9c */
[----:B------:R-:W-:Y:S01]  /*4c80*/  ISETP.GT.U32.AND P4, PT, R252, R154, PT ;  /* 0x0000009afc00720c */ /* 0x000fe20003f84070 */
[----:B------:R-:W-:-:S04]  /*4c90*/  IMAD.HI.U32 R0, R4, R153, RZ ;  /* 0x0000009904007227 */ /* 0x000fc800078e00ff */
[----:B------:R-:W-:Y:S01]  /*4ca0*/  @!P5 IMAD.MOV R155, RZ, RZ, -R155 ;  /* 0x000000ffff9bd224 */ /* 0x000fe200078e0a9b */
[----:B------:R-:W-:Y:S01]  /*4cb0*/  ISETP.GT.U32.AND P5, PT, R252, R152, PT ;  /* 0x00000098fc00720c */ /* 0x000fe20003fa4070 */
[----:B------:R-:W-:Y:S01]  /*4cc0*/  IMAD.HI.U32 R3, R4, R149, RZ ;  /* 0x0000009504037227 */ /* 0x000fe200078e00ff */
[----:B------:R-:W-:-:S03]  /*4cd0*/  IADD3 R5, -R0, RZ, RZ ;  /* 0x000000ff00057210 */ /* 0x000fc60007ffe1ff */
[----:B------:R-:W-:-:S04]  /*4ce0*/  IMAD.HI.U32 R0, R4, R151, RZ ;  /* 0x0000009704007227 */ /* 0x000fc800078e00ff */
[----:B------:R-:W-:Y:S01]  /*4cf0*/  IMAD R153, R252, R5, R153 ;  /* 0x00000005fc997224 */ /* 0x000fe200078e0299 */
[----:B------:R-:W-:Y:S01]  /*4d00*/  IABS R5, R8 ;  /* 0x0000000800057213 */ /* 0x000fe20000000000 */
[--C-:B------:R-:W-:Y:S02]  /*4d10*/  @!P4 IMAD.IADD R154, R154, 0x1, -R252.reuse ;  /* 0x000000019a9ac824 */ /* 0x100fe400078e0afc */
[----:B------:R-:W-:Y:S01]  /*4d20*/  @!P5 IMAD.IADD R152, R152, 0x1, -R252 ;  /* 0x000000019898d824 */ /* 0x000fe200078e0afc */
[C---:B------:R-:W-:Y:S01]  /*4d30*/  ISETP.GT.U32.AND P3, PT, R252.reuse, R153, PT ;  /* 0x00000099fc00720c */ /* 0x040fe20003f64070 */
[----:B------:R-:W-:Y:S01]  /*4d40*/  IMAD.MOV R0, RZ, RZ, -R0 ;  /* 0x000000ffff007224 */ /* 0x000fe200078e0a00 */
[C---:B------:R-:W-:Y:S01]  /*4d50*/  ISETP.GT.U32.AND P4, PT, R252.reuse, R154, PT ;  /* 0x0000009afc00720c */ /* 0x040fe20003f84070 */
[----:B------:R-:W-:Y:S01]  /*4d60*/  IMAD.MOV R3, RZ, RZ, -R3 ;  /* 0x000000ffff037224 */ /* 0x000fe200078e0a03 */
[C---:B------:R-:W-:Y:S01]  /*4d70*/  ISETP.GT.U32.AND P5, PT, R252.reuse, R152, PT ;  /* 0x00000098fc00720c */ /* 0x040fe20003fa4070 */
[----:B------:R-:W-:-:S02]  /*4d80*/  IMAD R151, R252, R0, R151 ;  /* 0x00000000fc977224 */ /* 0x000fc400078e0297 */
[----:B------:R-:W-:Y:S02]  /*4d90*/  IMAD R149, R252, R3, R149 ;  /* 0x00000003fc957224 */ /* 0x000fe400078e0295 */
[----:B------:R-:W-:-:S04]  /*4da0*/  IMAD.HI.U32 R0, R4, R5, RZ ;  /* 0x0000000504007227 */ /* 0x000fc800078e00ff */
[----:B------:R-:W-:Y:S02]  /*4db0*/  @!P3 IMAD.IADD R153, R153, 0x1, -R252 ;  /* 0x000000019999b824 */ /* 0x000fe400078e0afc */
[----:B------:R-:W-:Y:S01]  /*4dc0*/  @!P4 IADD3 R154, R154, -R252, RZ ;  /* 0x800000fc9a9ac210 */ /* 0x000fe20007ffe0ff */
[----:B------:R-:W-:Y:S01]  /*4dd0*/  IMAD.MOV R0, RZ, RZ, -R0 ;  /* 0x000000ffff007224 */ /* 0x000fe200078e0a00 */
[----:B------:R-:W-:Y:S01]  /*4de0*/  ISETP.GT.U32.AND P4, PT, R252, R151, PT ;  /* 0x00000097fc00720c */ /* 0x000fe20003f84070 */
[----:B------:R-:W-:Y:S01]  /*4df0*/  @!P5 IMAD.IADD R152, R152, 0x1, -R252 ;  /* 0x000000019898d824 */ /* 0x000fe200078e0afc */
[C---:B------:R-:W-:Y:S01]  /*4e00*/  ISETP.GT.U32.AND P3, PT, R252.reuse, R153, PT ;  /* 0x00000099fc00720c */ /* 0x040fe20003f64070 */
[C---:B------:R-:W-:Y:S01]  /*4e10*/  IMAD R150, R252.reuse, R0, R5 ;  /* 0x00000000fc967224 */ /* 0x040fe200078e0205 */
[----:B------:R-:W-:Y:S01]  /*4e20*/  ISETP.GT.U32.AND P5, PT, R252, R149, PT ;  /* 0x00000095fc00720c */ /* 0x000fe20003fa4070 */
[----:B------:R-:W-:Y:S02]  /*4e30*/  IMAD.MOV.U32 R5, RZ, RZ, R7 ;  /* 0x000000ffff057224 */ /* 0x000fe400078e0007 */
[----:B------:R-:W-:-:S02]  /*4e40*/  VIADD R12, R2, 0x67 ;  /* 0x00000067020c7836 */ /* 0x000fc40000000000 */
[----:B------:R-:W-:-:S03]  /*4e50*/  IMAD.HI.U32 R0, R4, R5, RZ ;  /* 0x0000000504007227 */ /* 0x000fc600078e00ff */
[----:B------:R-:W-:Y:S01]  /*4e60*/  IABS R7, R12 ;  /* 0x0000000c00077213 */ /* 0x000fe20000000000 */
[----:B------:R-:W-:Y:S01]  /*4e70*/  @!P0 IMAD.MOV R154, RZ, RZ, -R154 ;  /* 0x000000ffff9a8224 */ /* 0x000fe200078e0a9a */
[----:B------:R-:W-:Y:S01]  /*4e80*/  @!P4 IADD3 R151, R151, -R252, RZ ;  /* 0x800000fc9797c210 */ /* 0x000fe20007ffe0ff */
[----:B------:R-:W-:Y:S01]  /*4e90*/  @!P3 IMAD.IADD R153, R153, 0x1, -R252 ;  /* 0x000000019999b824 */ /* 0x000fe200078e0afc */
[----:B------:R-:W-:Y:S01]  /*4ea0*/  ISETP.GT.U32.AND P3, PT, R252, R150, PT ;  /* 0x00000096fc00720c */ /* 0x000fe20003f64070 */
[----:B------:R-:W-:Y:S01]  /*4eb0*/  IMAD.MOV R0, RZ, RZ, -R0 ;  /* 0x000000ffff007224 */ /* 0x000fe200078e0a00 */
[----:B------:R-:W-:Y:S01]  /*4ec0*/  @!P5 IADD3 R149, R149, -R252, RZ ;  /* 0x800000fc9595d210 */ /* 0x000fe20007ffe0ff */
[----:B------:R-:W-:Y:S01]  /*4ed0*/  IMAD.HI.U32 R3, R4, R147, RZ ;  /* 0x0000009304037227 */ /* 0x000fe200078e00ff */
[C---:B------:R-:W-:Y:S02]  /*4ee0*/  ISETP.GT.U32.AND P0, PT, R252.reuse, R151, PT ;  /* 0x00000097fc00720c */ /* 0x040fe40003f04070 */
[C---:B------:R-:W-:Y:S01]  /*4ef0*/  ISETP.GT.U32.AND P5, PT, R252.reuse, R149, PT ;  /* 0x00000095fc00720c */ /* 0x040fe20003fa4070 */
[----:B------:R-:W-:Y:S01]  /*4f00*/  IMAD R148, R252, R0, R5 ;  /* 0x00000000fc947224 */ /* 0x000fe200078e0205 */
[----:B------:R-:W-:Y:S01]  /*4f10*/  ISETP.GE.AND P4, PT, R8, RZ, PT ;  /* 0x000000ff0800720c */ /* 0x000fe20003f86270 */
[----:B------:R-:W-:Y:S01]  /*4f20*/  IMAD.HI.U32 R0, R4, R7, RZ ;  /* 0x0000000704007227 */ /* 0x000fe200078e00ff */
[----:B------:R-:W-:-:S03]  /*4f30*/  IADD3 R8, R2, 0x68, RZ ;  /* 0x0000006802087810 */ /* 0x000fc60007ffe0ff */
[----:B------:R-:W-:Y:S01]  /*4f40*/  IMAD.MOV R0, RZ, RZ, -R0 ;  /* 0x000000ffff007224 */ /* 0x000fe200078e0a00 */
[----:B------:R-:W-:Y:S01]  /*4f50*/  IABS R145, R8 ;  /* 0x0000000800917213 */ /* 0x000fe20000000000 */
[----:B------:R-:W-:Y:S02]  /*4f60*/  IMAD.MOV R3, RZ, RZ, -R3 ;  /* 0x000000ffff037224 */ /* 0x000fe400078e0a03 */
[--C-:B------:R-:W-:Y:S01]  /*4f70*/  @!P3 IMAD.IADD R150, R150, 0x1, -R252.reuse ;  /* 0x000000019696b824 */ /* 0x100fe200078e0afc */
[----:B------:R-:W-:Y:S01]  /*4f80*/  ISETP.GE.AND P3, PT, R9, RZ, PT ;  /* 0x000000ff0900720c */ /* 0x000fe20003f66270 */
[C---:B------:R-:W-:Y:S02]  /*4f90*/  IMAD R146, R252.reuse, R0, R7 ;  /* 0x00000000fc927224 */ /* 0x040fe400078e0207 */
[C---:B------:R-:W-:Y:S02]  /*4fa0*/  IMAD R147, R252.reuse, R3, R147 ;  /* 0x00000003fc937224 */ /* 0x040fe400078e0293 */
[--C-:B------:R-:W-:Y:S01]  /*4fb0*/  @!P0 IMAD.IADD R151, R151, 0x1, -R252.reuse ;  /* 0x0000000197978824 */ /* 0x100fe200078e0afc */
[C---:B------:R-:W-:Y:S01]  /*4fc0*/  ISETP.GT.U32.AND P0, PT, R252.reuse, R148, PT ;  /* 0x00000094fc00720c */ /* 0x040fe20003f04070 */
[----:B------:R-:W-:Y:S01]  /*4fd0*/  @!P1 IMAD.MOV R153, RZ, RZ, -R153 ;  /* 0x000000ffff999224 */ /* 0x000fe200078e0a99 */
[C---:B------:R-:W-:Y:S01]  /*4fe0*/  ISETP.GT.U32.AND P1, PT, R252.reuse, R150, PT ;  /* 0x00000096fc00720c */ /* 0x040fe20003f24070 */
[----:B------:R-:W-:Y:S01]  /*4ff0*/  @!P5 IMAD.IADD R149, R149, 0x1, -R252 ;  /* 0x000000019595d824 */ /* 0x000fe200078e0afc */
[C---:B------:R-:W-:Y:S01]  /*5000*/  ISETP.GT.U32.AND P5, PT, R252.reuse, R146, PT ;  /* 0x00000092fc00720c */ /* 0x040fe20003fa4070 */
[----:B------:R-:W-:Y:S01]  /*5010*/  @!P6 IMAD.MOV R151, RZ, RZ, -R151 ;  /* 0x000000ffff97e224 */ /* 0x000fe200078e0a97 */
[----:B------:R-:W-:Y:S01]  /*5020*/  ISETP.GT.U32.AND P6, PT, R252, R147, PT ;  /* 0x00000093fc00720c */ /* 0x000fe20003fc4070 */
[----:B------:R-:W-:-:S02]  /*5030*/  VIADD R9, R2, 0x69 ;  /* 0x0000006902097836 */ /* 0x000fc40000000000 */
[----:B------:R-:W-:-:S03]  /*5040*/  IMAD.HI.U32 R0, R4, R145, RZ ;  /* 0x0000009104007227 */ /* 0x000fc600078e00ff */
[----:B------:R-:W-:Y:S01]  /*5050*/  IABS R5, R9 ;  /* 0x0000000900057213 */ /* 0x000fe20000000000 */
[----:B------:R-:W-:Y:S01]  /*5060*/  IMAD.MOV R3, RZ, RZ, -R0 ;  /* 0x000000ffff037224 */ /* 0x000fe200078e0a00 */
[----:B------:R-:W-:Y:S01]  /*5070*/  @!P0 IADD3 R148, R148, -R252, RZ ;  /* 0x800000fc94948210 */ /* 0x000fe20007ffe0ff */
[--C-:B------:R-:W-:Y:S01]  /*5080*/  @!P1 IMAD.IADD R150, R150, 0x1, -R252.reuse ;  /* 0x0000000196969824 */ /* 0x100fe200078e0afc */
[----:B------:R-:W-:Y:S01]  /*5090*/  ISETP.GE.AND P1, PT, R11, RZ, PT ;  /* 0x000000ff0b00720c */ /* 0x000fe20003f26270 */
[--C-:B------:R-:W-:Y:S01]  /*50a0*/  @!P5 IMAD.IADD R146, R146, 0x1, -R252.reuse ;  /* 0x000000019292d824 */ /* 0x100fe200078e0afc */
[----:B------:R-:W-:Y:S01]  /*50b0*/  ISETP.GE.AND P0, PT, R12, RZ, PT ;  /* 0x000000ff0c00720c */ /* 0x000fe20003f06270 */
[----:B------:R-:W-:Y:S01]  /*50c0*/  @!P6 IMAD.IADD R147, R147, 0x1, -R252 ;  /* 0x000000019393e824 */ /* 0x000fe200078e0afc */
[----:B------:R-:W-:Y:S01]  /*50d0*/  ISETP.GT.U32.AND P6, PT, R252, R148, PT ;  /* 0x00000094fc00720c */ /* 0x000fe20003fc4070 */
[----:B------:R-:W-:Y:S01]  /*50e0*/  IMAD.HI.U32 R0, R4, R5, RZ ;  /* 0x0000000504007227 */ /* 0x000fe200078e00ff */
[----:B------:R-:W-:-:S02]  /*50f0*/  @!P4 IADD3 R150, -R150, RZ, RZ ;  /* 0x000000ff9696c210 */ /* 0x000fc40007ffe1ff */
[C---:B------:R-:W-:Y:S01]  /*5100*/  ISETP.GT.U32.AND P4, PT, R252.reuse, R146, PT ;  /* 0x00000092fc00720c */ /* 0x040fe20003f84070 */
[----:B------:R-:W-:Y:S01]  /*5110*/  IMAD.MOV R0, RZ, RZ, -R0 ;  /* 0x000000ffff007224 */ /* 0x000fe200078e0a00 */
[C---:B------:R-:W-:Y:S01]  /*5120*/  ISETP.GT.U32.AND P5, PT, R252.reuse, R147, PT ;  /* 0x00000093fc00720c */ /* 0x040fe20003fa4070 */
[----:B------:R-:W-:Y:S01]  /*5130*/  IMAD R145, R252, R3, R145 ;  /* 0x00000003fc917224 */ /* 0x000fe200078e0291 */
[----:B------:R-:W-:Y:S01]  /*5140*/  IADD3 R12, R2, 0x74, RZ ;  /* 0x00000074020c7810 */ /* 0x000fe20007ffe0ff */
[----:B------:R-:W-:Y:S02]  /*5150*/  IMAD R144, R252, R0, R5 ;  /* 0x00000000fc907224 */ /* 0x000fe400078e0205 */
[----:B------:R-:W-:Y:S01]  /*5160*/  @!P2 IMAD.MOV R152, RZ, RZ, -R152 ;  /* 0x000000ffff98a224 */ /* 0x000fe200078e0a98 */
[----:B------:R-:W-:Y:S01]  /*5170*/  ISETP.GE.AND P2, PT, R10, RZ, PT ;  /* 0x000000ff0a00720c */ /* 0x000fe20003f46270 */
[--C-:B------:R-:W-:Y:S01]  /*5180*/  @!P6 IMAD.IADD R148, R148, 0x1, -R252.reuse ;  /* 0x000000019494e824 */ /* 0x100fe200078e0afc */
[----:B------:R-:W-:Y:S01]  /*5190*/  ISETP.GT.U32.AND P6, PT, R252, R145, PT ;  /* 0x00000091fc00720c */ /* 0x000fe20003fc4070 */
[C---:B------:R-:W-:Y:S01]  /*51a0*/  VIADD R11, R2.reuse, 0x6b ;  /* 0x0000006b020b7836 */ /* 0x040fe20000000000 */
[----:B------:R-:W-:Y:S01]  /*51b0*/  IABS R133, R12 ;  /* 0x0000000c00857213 */ /* 0x000fe20000000000 */
[----:B------:R-:W-:Y:S01]  /*51c0*/  VIADD R10, R2, 0x6a ;  /* 0x0000006a020a7836 */ /* 0x000fe20000000000 */
[----:B------:R-:W-:Y:S01]  /*51d0*/  @!P4 IADD3 R146, R146, -R252, RZ ;  /* 0x800000fc9292c210 */ /* 0x000fe20007ffe0ff */
[----:B------:R-:W-:Y:S01]  /*51e0*/  @!P5 IMAD.IADD R147, R147, 0x1, -R252 ;  /* 0x000000019393d824 */ /* 0x000fe200078e0afc */
[----:B------:R-:W-:Y:S01]  /*51f0*/  ISETP.GT.U32.AND P4, PT, R252, R144, PT ;  /* 0x00000090fc00720c */ /* 0x000fe20003f84070 */
[----:B------:R-:W-:Y:S01]  /*5200*/  @!P3 IMAD.MOV R149, RZ, RZ, -R149 ;  /* 0x000000ffff95b224 */ /* 0x000fe200078e0a95 */
[----:B------:R-:W-:Y:S01]  /*5210*/  IABS R7, R11 ;  /* 0x0000000b00077213 */ /* 0x000fe20000000000 */
[----:B------:R-:W-:Y:S01]  /*5220*/  @!P1 IMAD.MOV R147, RZ, RZ, -R147 ;  /* 0x000000ffff939224 */ /* 0x000fe200078e0a93 */
[----:B------:R-:W-:Y:S01]  /*5230*/  IABS R143, R10 ;  /* 0x0000000a008f7213 */ /* 0x000fe20000000000 */
[----:B------:R-:W-:Y:S01]  /*5240*/  @!P2 IMAD.MOV R148, RZ, RZ, -R148 ;  /* 0x000000ffff94a224 */ /* 0x000fe200078e0a94 */
[----:B------:R-:W-:Y:S01]  /*5250*/  ISETP.GE.AND P5, PT, R8, RZ, PT ;  /* 0x000000ff0800720c */ /* 0x000fe20003fa6270 */
[----:B------:R-:W-:Y:S01]  /*5260*/  IMAD.HI.U32 R3, R4, R7, RZ ;  /* 0x0000000704037227 */ /* 0x000fe200078e00ff */
[----:B------:R-:W-:-:S02]  /*5270*/  @!P0 IADD3 R146, -R146, RZ, RZ ;  /* 0x000000ff92928210 */ /* 0x000fc40007ffe1ff */
[----:B------:R-:W-:Y:S01]  /*5280*/  ISETP.GE.AND P0, PT, R10, RZ, PT ;  /* 0x000000ff0a00720c */ /* 0x000fe20003f06270 */
[C---:B------:R-:W-:Y:S01]  /*5290*/  VIADD R8, R2.reuse, 0x6c ;  /* 0x0000006c02087836 */ /* 0x040fe20000000000 */
[----:B------:R-:W-:Y:S01]  /*52a0*/  IADD3 R10, R2, 0x72, RZ ;  /* 0x00000072020a7810 */ /* 0x000fe20007ffe0ff */
[--C-:B------:R-:W-:Y:S01]  /*52b0*/  @!P6 IMAD.IADD R145, R145, 0x1, -R252.reuse ;  /* 0x000000019191e824 */ /* 0x100fe200078e0afc */
[----:B------:R-:W-:Y:S01]  /*52c0*/  ISETP.GE.AND P6, PT, R9, RZ, PT ;  /* 0x000000ff0900720c */ /* 0x000fe20003fc6270 */
[----:B------:R-:W-:Y:S01]  /*52d0*/  IMAD.HI.U32 R0, R4, R143, RZ ;  /* 0x0000008f04007227 */ /* 0x000fe200078e00ff */
[----:B------:R-:W-:Y:S02]  /*52e0*/  IADD3 R9, R2, 0x6d, RZ ;  /* 0x0000006d02097810 */ /* 0x000fe40007ffe0ff */
[----:B------:R-:W-:Y:S01]  /*52f0*/  IABS R141, R8 ;  /* 0x00000008008d7213 */ /* 0x000fe20000000000 */
[----:B------:R-:W-:Y:S01]  /*5300*/  @!P4 IMAD.IADD R144, R144, 0x1, -R252 ;  /* 0x000000019090c824 */ /* 0x000fe200078e0afc */
[C---:B------:R-:W-:Y:S01]  /*5310*/  ISETP.GT.U32.AND P3, PT, R252.reuse, R145, PT ;  /* 0x00000091fc00720c */ /* 0x040fe20003f64070 */
[----:B------:R-:W-:Y:S01]  /*5320*/  IMAD.MOV R3, RZ, RZ, -R3 ;  /* 0x000000ffff037224 */ /* 0x000fe200078e0a03 */
[----:B------:R-:W-:Y:S01]  /*5330*/  IABS R5, R9 ;  /* 0x0000000900057213 */ /* 0x000fe20000000000 */
[----:B------:R-:W-:Y:S01]  /*5340*/  IMAD.MOV R0, RZ, RZ, -R0 ;  /* 0x000000ffff007224 */ /* 0x000fe200078e0a00 */
[C---:B------:R-:W-:Y:S01]  /*5350*/  ISETP.GT.U32.AND P4, PT, R252.reuse, R144, PT ;  /* 0x00000090fc00720c */ /* 0x040fe20003f84070 */
[C---:B------:R-:W-:Y:S01]  /*5360*/  IMAD R142, R252.reuse, R3, R7 ;  /* 0x00000003fc8e7224 */ /* 0x040fe200078e0207 */
[----:B------:R-:W-:Y:S01]  /*5370*/  IABS R135, R10 ;  /* 0x0000000a00877213 */ /* 0x000fe20000000000 */
[----:B------:R-:W-:-:S02]  /*5380*/  IMAD R143, R252, R0, R143 ;  /* 0x00000000fc8f7224 */ /* 0x000fc400078e028f */
[----:B------:R-:W-:Y:S01]  /*5390*/  IMAD.HI.U32 R0, R4, R141, RZ ;  /* 0x0000008d04007227 */ /* 0x000fe200078e00ff */
[C---:B------:R-:W-:Y:S02]  /*53a0*/  ISETP.GT.U32.AND P1, PT, R252.reuse, R142, PT ;  /* 0x0000008efc00720c */ /* 0x040fe40003f24070 */
[----:B------:R-:W-:Y:S01]  /*53b0*/  ISETP.GT.U32.AND P2, PT, R252, R143, PT ;  /* 0x0000008ffc00720c */ /* 0x000fe20003f44070 */
[----:B------:R-:W-:-:S04]  /*53c0*/  IMAD.HI.U32 R3, R4, R5, RZ ;  /* 0x0000000504037227 */ /* 0x000fc800078e00ff */
[----:B------:R-:W-:Y:S02]  /*53d0*/  IMAD.MOV R0, RZ, RZ, -R0 ;  /* 0x000000ffff007224 */ /* 0x000fe400078e0a00 */
[--C-:B------:R-:W-:Y:S01]  /*53e0*/  @!P3 IMAD.IADD R145, R145, 0x1, -R252.reuse ;  /* 0x000000019191b824 */ /* 0x100fe200078e0afc */
[----:B------:R-:W-:Y:S01]  /*53f0*/  ISETP.GE.AND P3, PT, R11, RZ, PT ;  /* 0x000000ff0b00720c */ /* 0x000fe20003f66270 */
[----:B------:R-:W-:Y:S02]  /*5400*/  IMAD.MOV R3, RZ, RZ, -R3 ;  /* 0x000000ffff037224 */ /* 0x000fe400078e0a03 */
[----:B------:R-:W-:Y:S02]  /*5410*/  IMAD R141, R252, R0, R141 ;  /* 0x00000000fc8d7224 */ /* 0x000fe400078e028d */
[--C-:B------:R-:W-:Y:S01]  /*5420*/  @!P4 IMAD.IADD R144, R144, 0x1, -R252.reuse ;  /* 0x000000019090c824 */ /* 0x100fe200078e0afc */
[----:B------:R-:W-:Y:S01]  /*5430*/  @!P2 IADD3 R143, R143, -R252, RZ ;  /* 0x800000fc8f8fa210 */ /* 0x000fe20007ffe0ff */
[----:B------:R-:W-:Y:S01]  /*5440*/  IMAD R140, R252, R3, R5 ;  /* 0x00000003fc8c7224 */ /* 0x000fe200078e0205 */
[----:B------:R-:W-:Y:S01]  /*5450*/  ISETP.GE.AND P4, PT, R8, RZ, PT ;  /* 0x000000ff0800720c */ /* 0x000fe20003f86270 */
[----:B------:R-:W-:Y:S01]  /*5460*/  @!P5 IMAD.MOV R145, RZ, RZ, -R145 ;  /* 0x000000ffff91d224 */ /* 0x000fe200078e0a91 */
[----:B------:R-:W-:Y:S01]  /*5470*/  ISETP.GT.U32.AND P5, PT, R252, R141, PT ;  /* 0x0000008dfc00720c */ /* 0x000fe20003fa4070 */
[--C-:B------:R-:W-:Y:S01]  /*5480*/  @!P1 IMAD.IADD R142, R142, 0x1, -R252.reuse ;  /* 0x000000018e8e9824 */ /* 0x100fe200078e0afc */
[----:B------:R-:W-:Y:S01]  /*5490*/  @!P6 IADD3 R144, -R144, RZ, RZ ;  /* 0x000000ff9090e210 */ /* 0x000fe20007ffe1ff */
[----:B------:R-:W-:Y:S01]  /*54a0*/  VIADD R3, R2, 0x6e ;  /* 0x0000006e02037836 */ /* 0x000fe20000000000 */
[----:B------:R-:W-:Y:S01]  /*54b0*/  ISETP.GT.U32.AND P6, PT, R252, R140, PT ;  /* 0x0000008cfc00720c */ /* 0x000fe20003fc4070 */
[----:B------:R-:W-:Y:S01]  /*54c0*/  VIADD R7, R2, 0x6f ;  /* 0x0000006f02077836 */ /* 0x000fe20000000000 */
[----:B------:R-:W-:Y:S01]  /*54d0*/  ISETP.GT.U32.AND P1, PT, R252, R142, PT ;  /* 0x0000008efc00720c */ /* 0x000fe20003f24070 */
[C---:B------:R-:W-:Y:S01]  /*54e0*/  VIADD R8, R2.reuse, 0x70 ;  /* 0x0000007002087836 */ /* 0x040fe20000000000 */
[----:B------:R-:W-:Y:S01]  /*54f0*/  IABS R139, R3 ;  /* 0x00000003008b7213 */ /* 0x000fe20000000000 */
[C---:B------:R-:W-:Y:S01]  /*5500*/  VIADD R11, R2.reuse, 0x73 ;  /* 0x00000073020b7836 */ /* 0x040fe20000000000 */
[----:B------:R-:W-:Y:S01]  /*5510*/  IABS R5, R7 ;  /* 0x0000000700057213 */ /* 0x000fe20000000000 */
[----:B------:R-:W-:Y:S01]  /*5520*/  VIADD R229, R2, 0x1fa ;  /* 0x000001fa02e57836 */ /* 0x000fe20000000000 */
[----:B------:R-:W-:Y:S01]  /*5530*/  ISETP.GT.U32.AND P2, PT, R252, R143, PT ;  /* 0x0000008ffc00720c */ /* 0x000fe20003f44070 */
[----:B------:R-:W-:Y:S01]  /*5540*/  @!P5 IMAD.IADD R141, R141, 0x1, -R252 ;  /* 0x000000018d8dd824 */ /* 0x000fe200078e0afc */
[----:B------:R-:W-:Y:S01]  /*5550*/  IABS R137, R8 ;  /* 0x0000000800897213 */ /* 0x000fe20000000000 */
[----:B------:R-:W-:-:S03]  /*5560*/  IMAD.HI.U32 R0, R4, R139, RZ ;  /* 0x0000008b04007227 */ /* 0x000fc600078e00ff */
[----:B------:R-:W-:Y:S01]  /*5570*/  ISETP.GT.U32.AND P5, PT, R252, R141, PT ;  /* 0x0000008dfc00720c */ /* 0x000fe20003fa4070 */
[--C-:B------:R-:W-:Y:S01]  /*5580*/  @!P6 IMAD.IADD R140, R140, 0x1, -R252.reuse ;  /* 0x000000018c8ce824 */ /* 0x100fe200078e0afc */
[----:B------:R-:W-:Y:S01]  /*5590*/  IADD3 R0, -R0, RZ, RZ ;  /* 0x000000ff00007210 */ /* 0x000fe20007ffe1ff */
[----:B------:R-:W-:Y:S01]  /*55a0*/  @!P1 IMAD.IADD R142, R142, 0x1, -R252 ;  /* 0x000000018e8e9824 */ /* 0x000fe200078e0afc */
[----:B------:R-:W-:Y:S01]  /*55b0*/  ISETP.GE.AND P1, PT, R3, RZ, PT ;  /* 0x000000ff0300720c */ /* 0x000fe20003f26270 */
[----:B------:R-:W-:Y:S01]  /*55c0*/  IMAD.HI.U32 R3, R4, R5, RZ ;  /* 0x0000000504037227 */ /* 0x000fe200078e00ff */
[----:B------:R-:W-:Y:S02]  /*55d0*/  ISETP.GT.U32.AND P6, PT, R252, R140, PT ;  /* 0x0000008cfc00720c */ /* 0x000fe40003fc4070 */
[----:B------:R-:W-:Y:S01]  /*55e0*/  @!P3 IADD3 R142, -R142, RZ, RZ ;  /* 0x000000ff8e8eb210 */ /* 0x000fe20007ffe1ff */
[----:B------:R-:W-:Y:S01]  /*55f0*/  IMAD.MOV R3, RZ, RZ, -R3 ;  /* 0x000000ffff037224 */ /* 0x000fe200078e0a03 */
[----:B------:R-:W-:Y:S01]  /*5600*/  ISETP.GE.AND P3, PT, R8, RZ, PT ;  /* 0x000000ff0800720c */ /* 0x000fe20003f66270 */
[----:B------:R-:W-:-:S02]  /*5610*/  IMAD R139, R252, R0, R139 ;  /* 0x00000000fc8b7224 */ /* 0x000fc400078e028b */
[C---:B------:R-:W-:Y:S02]  /*5620*/  IMAD R138, R252.reuse, R3, R5 ;  /* 0x00000003fc8a7224 */ /* 0x040fe400078e0205 */
[--C-:B------:R-:W-:Y:S01]  /*5630*/  @!P5 IMAD.IADD R141, R141, 0x1, -R252.reuse ;  /* 0x000000018d8dd824 */ /* 0x100fe200078e0afc */
[----:B------:R-:W-:Y:S01]  /*5640*/  ISETP.GT.U32.AND P5, PT, R252, R139, PT ;  /* 0x0000008bfc00720c */ /* 0x000fe20003fa4070 */
[--C-:B------:R-:W-:Y:S01]  /*5650*/  @!P2 IMAD.IADD R143, R143, 0x1, -R252.reuse ;  /* 0x000000018f8fa824 */ /* 0x100fe200078e0afc */
[----:B------:R-:W-:Y:S01]  /*5660*/  ISETP.GE.AND P2, PT, R9, RZ, PT ;  /* 0x000000ff0900720c */ /* 0x000fe20003f46270 */
[----:B------:R-:W-:Y:S01]  /*5670*/  @!P6 IMAD.IADD R140, R140, 0x1, -R252 ;  /* 0x000000018c8ce824 */ /* 0x000fe200078e0afc */
[----:B------:R-:W-:Y:S01]  /*5680*/  ISETP.GT.U32.AND P6, PT, R252, R138, PT ;  /* 0x0000008afc00720c */ /* 0x000fe20003fc4070 */
[----:B------:R-:W-:Y:S02]  /*5690*/  VIADD R9, R2, 0x71 ;  /* 0x0000007102097836 */ /* 0x000fe40000000000 */
[----:B------:R-:W-:-:S03]  /*56a0*/  IMAD.HI.U32 R0, R4, R137, RZ ;  /* 0x0000008904007227 */ /* 0x000fc600078e00ff */
[----:B------:R-:W-:Y:S01]  /*56b0*/  IABS R5, R9 ;  /* 0x0000000900057213 */ /* 0x000fe20000000000 */
[----:B------:R-:W-:Y:S02]  /*56c0*/  IMAD.MOV R0, RZ, RZ, -R0 ;  /* 0x000000ffff007224 */ /* 0x000fe400078e0a00 */
[--C-:B------:R-:W-:Y:S02]  /*56d0*/  @!P5 IMAD.IADD R139, R139, 0x1, -R252.reuse ;  /* 0x000000018b8bd824 */ /* 0x100fe400078e0afc */
[----:B------:R-:W-:Y:S01]  /*56e0*/  IMAD R137, R252, R0, R137 ;  /* 0x00000000fc897224 */ /* 0x000fe200078e0289 */
[----:B------:R-:W-:Y:S01]  /*56f0*/  @!P2 IADD3 R140, -R140, RZ, RZ ;  /* 0x000000ff8c8ca210 */ /* 0x000fe20007ffe1ff */
[----:B------:R-:W-:Y:S01]  /*5700*/  @!P6 IMAD.IADD R138, R138, 0x1, -R252 ;  /* 0x000000018a8ae824 */ /* 0x000fe200078e0afc */
[----:B------:R-:W-:Y:S01]  /*5710*/  ISETP.GT.U32.AND P6, PT, R252, R139, PT ;  /* 0x0000008bfc00720c */ /* 0x000fe20003fc4070 */
[----:B------:R-:W-:Y:S01]  /*5720*/  IMAD.HI.U32 R0, R4, R5, RZ ;  /* 0x0000000504007227 */ /* 0x000fe200078e00ff */
[----:B------:R-:W-:-:S02]  /*5730*/  ISETP.GT.U32.AND P5, PT, R252, R137, PT ;  /* 0x00000089fc00720c */ /* 0x000fc40003fa4070 */
[----:B------:R-:W-:Y:S01]  /*5740*/  ISETP.GE.AND P2, PT, R9, RZ, PT ;  /* 0x000000ff0900720c */ /* 0x000fe20003f46270 */
[----:B------:R-:W-:Y:S01]  /*5750*/  @!P0 IMAD.MOV R143, RZ, RZ, -R143 ;  /* 0x000000ffff8f8224 */ /* 0x000fe200078e0a8f */
[----:B------:R-:W-:Y:S01]  /*5760*/  ISETP.GE.AND P0, PT, R7, RZ, PT ;  /* 0x000000ff0700720c */ /* 0x000fe20003f06270 */
[----:B------:R-:W-:Y:S01]  /*5770*/  IMAD.MOV R0, RZ, RZ, -R0 ;  /* 0x000000ffff007224 */ /* 0x000fe200078e0a00 */
[----:B------:R-:W-:Y:S01]  /*5780*/  IABS R7, R11 ;  /* 0x0000000b00077213 */ /* 0x000fe20000000000 */
[----:B------:R-:W-:Y:S01]  /*5790*/  @!P4 IMAD.MOV R141, RZ, RZ, -R141 ;  /* 0x000000ffff8dc224 */ /* 0x000fe200078e0a8d */
[C---:B------:R-:W-:Y:S01]  /*57a0*/  ISETP.GT.U32.AND P4, PT, R252.reuse, R138, PT ;  /* 0x0000008afc00720c */ /* 0x040fe20003f84070 */
[C---:B------:R-:W-:Y:S02]  /*57b0*/  IMAD R136, R252.reuse, R0, R5 ;  /* 0x00000000fc887224 */ /* 0x040fe400078e0205 */
[----:B------:R-:W-:Y:S02]  /*57c0*/  IMAD.MOV.U32 R5, RZ, RZ, R7 ;  /* 0x000000ffff057224 */ /* 0x000fe400078e0007 */
[----:B------:R-:W-:Y:S01]  /*57d0*/  @!P6 IMAD.IADD R139, R139, 0x1, -R252 ;  /* 0x000000018b8be824 */ /* 0x000fe200078e0afc */
[----:B------:R-:W-:Y:S01]  /*57e0*/  ISETP.GT.U32.AND P6, PT, R252, R136, PT ;  /* 0x00000088fc00720c */ /* 0x000fe20003fc4070 */
[----:B------:R-:W-:-:S04]  /*57f0*/  IMAD.HI.U32 R0, R4, R5, RZ ;  /* 0x0000000504007227 */ /* 0x000fc800078e00ff */
[----:B------:R-:W-:Y:S02]  /*5800*/  IMAD.MOV R0, RZ, RZ, -R0 ;  /* 0x000000ffff007224 */ /* 0x000fe400078e0a00 */
[----:B------:R-:W-:-:S04]  /*5810*/  IMAD.HI.U32 R3, R4, R135, RZ ;  /* 0x0000008704037227 */ /* 0x000fc800078e00ff */
[----:B------:R-:W-:Y:S02]  /*5820*/  IMAD R134, R252, R0, R5 ;  /* 0x00000000fc867224 */ /* 0x000fe400078e0205 */
[--C-:B------:R-:W-:Y:S02]  /*5830*/  @!P6 IMAD.IADD R136, R136, 0x1, -R252.reuse ;  /* 0x000000018888e824 */ /* 0x100fe400078e0afc */
[----:B------:R-:W-:Y:S01]  /*5840*/  IMAD.MOV R3, RZ, RZ, -R3 ;  /* 0x000000ffff037224 */ /* 0x000fe200078e0a03 */
[----:B------:R-:W-:Y:S01]  /*5850*/  ISETP.GT.U32.AND P6, PT, R252, R134, PT ;  /* 0x00000086fc00720c */ /* 0x000fe20003fc4070 */
[----:B------:R-:W-:Y:S01]  /*5860*/  @!P4 IMAD.IADD R138, R138, 0x1, -R252 ;  /* 0x000000018a8ac824 */ /* 0x000fe200078e0afc */
[----:B------:R-:W-:Y:S01]  /*5870*/  ISETP.GE.AND P4, PT, R10, RZ, PT ;  /* 0x000000ff0a00720c */ /* 0x000fe20003f86270 */
[----:B------:R-:W-:Y:S02]  /*5880*/  IMAD R135, R252, R3, R135 ;  /* 0x00000003fc877224 */ /* 0x000fe400078e0287 */
[----:B------:R-:W-:-:S04]  /*5890*/  IMAD.HI.U32 R3, R4, R133, RZ ;  /* 0x0000008504037227 */ /* 0x000fc800078e00ff */
[----:B------:R-:W-:Y:S02]  /*58a0*/  IMAD.MOV R3, RZ, RZ, -R3 ;  /* 0x000000ffff037224 */ /* 0x000fe400078e0a03 */
[----:B------:R-:W-:Y:S02]  /*58b0*/  VIADD R8, R2, 0x75 ;  /* 0x0000007502087836 */ /* 0x000fe40000000000 */
[----:B------:R-:W-:Y:S02]  /*58c0*/  IMAD R133, R252, R3, R133 ;  /* 0x00000003fc857224 */ /* 0x000fe400078e0285 */
[----:B------:R-:W-:Y:S01]  /*58d0*/  @!P0 IMAD.MOV R138, RZ, RZ, -R138 ;  /* 0x000000ffff8a8224 */ /* 0x000fe200078e0a8a */
[----:B------:R-:W-:Y:S01]  /*58e0*/  IABS R3, R8 ;  /* 0x0000000800037213 */ /* 0x000fe20000000000 */
[--C-:B------:R-:W-:Y:S01]  /*58f0*/  @!P6 IMAD.IADD R134, R134, 0x1, -R252.reuse ;  /* 0x000000018686e824 */ /* 0x100fe200078e0afc */
[----:B------:R-:W-:Y:S01]  /*5900*/  ISETP.GT.U32.AND P0, PT, R252, R136, PT ;  /* 0x00000088fc00720c */ /* 0x000fe20003f04070 */
[----:B------:R-:W-:-:S02]  /*5910*/  @!P5 IMAD.IADD R137, R137, 0x1, -R252 ;  /* 0x000000018989d824 */ /* 0x000fc400078e0afc */
[----:B------:R-:W-:Y:S01]  /*5920*/  IMAD.HI.U32 R0, R4, R3, RZ ;  /* 0x0000000304007227 */ /* 0x000fe200078e00ff */
[C---:B------:R-:W-:Y:S02]  /*5930*/  ISETP.GT.U32.AND P6, PT, R252.reuse, R134, PT ;  /* 0x00000086fc00720c */ /* 0x040fe40003fc4070 */
[C---:B------:R-:W-:Y:S01]  /*5940*/  ISETP.GT.U32.AND P5, PT, R252.reuse, R137, PT ;  /* 0x00000089fc00720c */ /* 0x040fe20003fa4070 */
[----:B------:R-:W-:Y:S02]  /*5950*/  IMAD.MOV R0, RZ, RZ, -R0 ;  /* 0x000000ffff007224 */ /* 0x000fe400078e0a00 */
[----:B------:R-:W-:Y:S01]  /*5960*/  @!P1 IMAD.MOV R139, RZ, RZ, -R139 ;  /* 0x000000ffff8b9224 */ /* 0x000fe200078e0a8b */
[C---:B------:R-:W-:Y:S01]  /*5970*/  ISETP.GT.U32.AND P1, PT, R252.reuse, R135, PT ;  /* 0x00000087fc00720c */ /* 0x040fe20003f24070 */
[----:B------:R-:W-:Y:S02]  /*5980*/  IMAD R132, R252, R0, R3 ;  /* 0x00000000fc847224 */ /* 0x000fe400078e0203 */
[----:B------:R-:W-:Y:S01]  /*5990*/  @!P0 IADD3 R136, R136, -R252, RZ ;  /* 0x800000fc88888210 */ /* 0x000fe20007ffe0ff */
[----:B------:R-:W-:Y:S01]  /*59a0*/  VIADD R10, R2, 0x77 ;  /* 0x00000077020a7836 */ /* 0x000fe20000000000 */
[----:B------:R-:W-:Y:S01]  /*59b0*/  ISETP.GT.U32.AND P0, PT, R252, R133, PT ;  /* 0x00000085fc00720c */ /* 0x000fe20003f04070 */
[----:B------:R-:W-:-:S02]  /*59c0*/  VIADD R9, R2, 0x76 ;  /* 0x0000007602097836 */ /* 0x000fc40000000000 */
[----:B------:R-:W-:Y:S01]  /*59d0*/  @!P6 IMAD.IADD R134, R134, 0x1, -R252 ;  /* 0x000000018686e824 */ /* 0x000fe200078e0afc */
[----:B------:R-:W-:Y:S01]  /*59e0*/  ISETP.GT.U32.AND P6, PT, R252, R132, PT ;  /* 0x00000084fc00720c */ /* 0x000fe20003fc4070 */
[----:B------:R-:W-:Y:S01]  /*59f0*/  @!P2 IMAD.MOV R136, RZ, RZ, -R136 ;  /* 0x000000ffff88a224 */ /* 0x000fe200078e0a88 */
[-C--:B------:R-:W-:Y:S01]  /*5a00*/  @!P5 IADD3 R137, R137, -R252.reuse, RZ ;  /* 0x800000fc8989d210 */ /* 0x080fe20007ffe0ff */
[C---:B------:R-:W-:Y:S01]  /*5a10*/  VIADD R232, R2.reuse, 0x1fc ;  /* 0x000001fc02e87836 */ /* 0x040fe20000000000 */
[----:B------:R-:W-:Y:S01]  /*5a20*/  ISETP.GE.AND P5, PT, R11, RZ, PT ;  /* 0x000000ff0b00720c */ /* 0x000fe20003fa6270 */
[C---:B------:R-:W-:Y:S01]  /*5a30*/  VIADD R11, R2.reuse, 0x78 ;  /* 0x00000078020b7836 */ /* 0x040fe20000000000 */
[----:B------:R-:W-:Y:S01]  /*5a40*/  @!P1 IADD3 R135, R135, -R252, RZ ;  /* 0x800000fc87879210 */ /* 0x000fe20007ffe0ff */
[----:B------:R-:W-:Y:S01]  /*5a50*/  VIADD R231, R2, 0x1fb ;  /* 0x000001fb02e77836 */ /* 0x000fe20000000000 */
[----:B------:R-:W-:Y:S01]  /*5a60*/  IABS R7, R10 ;  /* 0x0000000a00077213 */ /* 0x000fe20000000000 */
[----:B------:R-:W-:Y:S01]  /*5a70*/  @!P0 IMAD.IADD R133, R133, 0x1, -R252 ;  /* 0x0000000185858824 */ /* 0x000fe200078e0afc */
[----:B------:R-:W-:-:S02]  /*5a80*/  IABS R129, R11 ;  /* 0x0000000b00817213 */ /* 0x000fc40000000000 */
[----:B------:R-:W-:Y:S01]  /*5a90*/  ISETP.GT.U32.AND P1, PT, R252, R135, PT ;  /* 0x00000087fc00720c */ /* 0x000fe20003f24070 */
[C---:B------:R-:W-:Y:S01]  /*5aa0*/  IMAD.HI.U32 R3, R4.reuse, R7, RZ ;  /* 0x0000000704037227 */ /* 0x040fe200078e00ff */
[----:B------:R-:W-:Y:S02]  /*5ab0*/  IABS R131, R9 ;  /* 0x0000000900837213 */ /* 0x000fe40000000000 */
[----:B------:R-:W-:Y:S01]  /*5ac0*/  @!P3 IADD3 R137, -R137, RZ, RZ ;  /* 0x000000ff8989b210 */ /* 0x000fe20007ffe1ff */
[----:B------:R-:W-:Y:S01]  /*5ad0*/  IMAD.HI.U32 R5, R4, R129, RZ ;  /* 0x0000008104057227 */ /* 0x000fe200078e00ff */
[----:B------:R-:W-:-:S03]  /*5ae0*/  ISETP.GE.AND P0, PT, R8, RZ, PT ;  /* 0x000000ff0800720c */ /* 0x000fc60003f06270 */
[----:B------:R-:W-:Y:S01]  /*5af0*/  @!P6 IMAD.IADD R132, R132, 0x1, -R252 ;  /* 0x000000018484e824 */ /* 0x000fe200078e0afc */
[----:B------:R-:W-:Y:S01]  /*5b00*/  ISETP.GT.U32.AND P6, PT, R252, R133, PT ;  /* 0x00000085fc00720c */ /* 0x000fe20003fc4070 */
[----:B------:R-:W-:Y:S01]  /*5b10*/  IMAD.HI.U32 R0, R4, R131, RZ ;  /* 0x0000008304007227 */ /* 0x000fe200078e00ff */
[----:B------:R-:W-:Y:S02]  /*5b20*/  IADD3 R5, -R5, RZ, RZ ;  /* 0x000000ff05057210 */ /* 0x000fe40007ffe1ff */
[C---:B------:R-:W-:Y:S01]  /*5b30*/  ISETP.GT.U32.AND P2, PT, R252.reuse, R132, PT ;  /* 0x00000084fc00720c */ /* 0x040fe20003f44070 */
[----:B------:R-:W-:Y:S02]  /*5b40*/  IMAD.MOV R3, RZ, RZ, -R3 ;  /* 0x000000ffff037224 */ /* 0x000fe400078e0a03 */
[----:B------:R-:W-:Y:S02]  /*5b50*/  IMAD.MOV R0, RZ, RZ, -R0 ;  /* 0x000000ffff007224 */ /* 0x000fe400078e0a00 */
[----:B------:R-:W-:-:S02]  /*5b60*/  IMAD R130, R252, R3, R7 ;  /* 0x00000003fc827224 */ /* 0x000fc400078e0207 */
[----:B------:R-:W-:Y:S02]  /*5b70*/  VIADD R7, R2, 0x79 ;  /* 0x0000007902077836 */ /* 0x000fe40000000000 */
[--C-:B------:R-:W-:Y:S01]  /*5b80*/  @!P1 IMAD.IADD R135, R135, 0x1, -R252.reuse ;  /* 0x0000000187879824 */ /* 0x100fe200078e0afc */
[----:B------:R-:W-:Y:S01]  /*5b90*/  ISETP.GE.AND P1, PT, R12, RZ, PT ;  /* 0x000000ff0c00720c */ /* 0x000fe20003f26270 */
[C---:B------:R-:W-:Y:S01]  /*5ba0*/  IMAD R131, R252.reuse, R0, R131 ;  /* 0x00000000fc837224 */ /* 0x040fe200078e0283 */
[----:B------:R-:W-:Y:S01]  /*5bb0*/  IABS R3, R7 ;  /* 0x0000000700037213 */ /* 0x000fe20000000000 */
[C---:B------:R-:W-:Y:S02]  /*5bc0*/  IMAD R129, R252.reuse, R5, R129 ;  /* 0x00000005fc817224 */ /* 0x040fe400078e0281 */
[----:B------:R-:W-:Y:S01]  /*5bd0*/  @!P4 IMAD.MOV R135, RZ, RZ, -R135 ;  /* 0x000000ffff87c224 */ /* 0x000fe200078e0a87 */
[C---:B------:R-:W-:Y:S01]  /*5be0*/  ISETP.GT.U32.AND P3, PT, R252.reuse, R131, PT ;  /* 0x00000083fc00720c */ /* 0x040fe20003f64070 */
[----:B------:R-:W-:Y:S01]  /*5bf0*/  @!P6 IMAD.IADD R133, R133, 0x1, -R252 ;  /* 0x000000018585e824 */ /* 0x000fe200078e0afc */
[----:B------:R-:W-:Y:S01]  /*5c00*/  ISETP.GT.U32.AND P4, PT, R252, R130, PT ;  /* 0x00000082fc00720c */ /* 0x000fe20003f84070 */
[----:B------:R-:W-:Y:S01]  /*5c10*/  IMAD.HI.U32 R0, R4, R3, RZ ;  /* 0x0000000304007227 */ /* 0x000fe200078e00ff */
[----:B------:R-:W-:-:S03]  /*5c20*/  ISETP.GT.U32.AND P6, PT, R252, R129, PT ;  /* 0x00000081fc00720c */ /* 0x000fc60003fc4070 */
[----:B------:R-:W-:Y:S01]  /*5c30*/  VIADD R8, R2, 0x7a ;  /* 0x0000007a02087836 */ /* 0x000fe20000000000 */
[----:B------:R-:W-:Y:S01]  /*5c40*/  IADD3 R128, -R0, RZ, RZ ;  /* 0x000000ff00807210 */ /* 0x000fe20007ffe1ff */
[--C-:B------:R-:W-:Y:S01]  /*5c50*/  @!P2 IMAD.IADD R132, R132, 0x1, -R252.reuse ;  /* 0x000000018484a824 */ /* 0x100fe200078e0afc */
[----:B------:R-:W-:Y:S01]  /*5c60*/  ISETP.GE.AND P2, PT, R10, RZ, PT ;  /* 0x000000ff0a00720c */ /* 0x000fe20003f46270 */
[----:B------:R-:W-:Y:S01]  /*5c70*/  @!P1 IMAD.MOV R133, RZ, RZ, -R133 ;  /* 0x000000ffff859224 */ /* 0x000fe200078e0a85 */
[----:B------:R-:W-:Y:S01]  /*5c80*/  IABS R127, R8 ;  /* 0x00000008007f7213 */ /* 0x000fe20000000000 */
[--C-:B------:R-:W-:Y:S01]  /*5c90*/  @!P3 IMAD.IADD R131, R131, 0x1, -R252.reuse ;  /* 0x000000018383b824 */ /* 0x100fe200078e0afc */
[----:B------:R-:W-:Y:S01]  /*5ca0*/  ISETP.GE.AND P3, PT, R11, RZ, PT ;  /* 0x000000ff0b00720c */ /* 0x000fe20003f66270 */
[----:B------:R-:W-:Y:S02]  /*5cb0*/  @!P4 IMAD.IADD R130, R130, 0x1, -R252 ;  /* 0x000000018282c824 */ /* 0x000fe400078e0afc */
[----:B------:R-:W-:Y:S01]  /*5cc0*/  @!P6 IADD3 R129, R129, -R252, RZ ;  /* 0x800000fc8181e210 */ /* 0x000fe20007ffe0ff */
[C---:B------:R-:W-:Y:S01]  /*5cd0*/  IMAD R128, R252.reuse, R128, R3 ;  /* 0x00000080fc807224 */ /* 0x040fe200078e0203 */
[C---:B------:R-:W-:Y:S01]  /*5ce0*/  ISETP.GT.U32.AND P4, PT, R252.reuse, R131, PT ;  /* 0x00000083fc00720c */ /* 0x040fe20003f84070 */
[----:B------:R-:W-:Y:S01]  /*5cf0*/  @!P0 IMAD.MOV R132, RZ, RZ, -R132 ;  /* 0x000000ffff848224 */ /* 0x000fe200078e0a84 */
[C---:B------:R-:W-:Y:S01]  /*5d00*/  ISETP.GT.U32.AND P1, PT, R252.reuse, R129, PT ;  /* 0x00000081fc00720c */ /* 0x040fe20003f24070 */
[----:B------:R-:W-:Y:S01]  /*5d10*/  @!P5 IMAD.MOV R134, RZ, RZ, -R134 ;  /* 0x000000ffff86d224 */ /* 0x000fe200078e0a86 */
[----:B------:R-:W-:Y:S01]  /*5d20*/  ISETP.GT.U32.AND P6, PT, R252, R130, PT ;  /* 0x00000082fc00720c */ /* 0x000fe20003fc4070 */
[----:B------:R-:W-:Y:S01]  /*5d30*/  IMAD.HI.U32 R0, R4, R127, RZ ;  /* 0x0000007f04007227 */ /* 0x000fe200078e00ff */
[----:B------:R-:W-:-:S02]  /*5d40*/  ISETP.GT.U32.AND P0, PT, R252, R128, PT ;  /* 0x00000080fc00720c */ /* 0x000fc40003f04070 */
[----:B------:R-:W-:Y:S01]  /*5d50*/  ISETP.GE.AND P5, PT, R9, RZ, PT ;  /* 0x000000ff0900720c */ /* 0x000fe20003fa6270 */
[C---:B------:R-:W-:Y:S02]  /*5d60*/  VIADD R9, R2.reuse, 0x7b ;  /* 0x0000007b02097836 */ /* 0x040fe40000000000 */
[----:B------:R-:W-:Y:S02]  /*5d70*/  IMAD.MOV R0, RZ, RZ, -R0 ;  /* 0x000000ffff007224 */ /* 0x000fe400078e0a00 */
[----:B------:R-:W-:Y:S01]  /*5d80*/  @!P4 IADD3 R131, R131, -R252, RZ ;  /* 0x800000fc8383c210 */ /* 0x000fe20007ffe0ff */
[----:B------:R-:W-:Y:S01]  /*5d90*/  VIADD R10, R2, 0x7c ;  /* 0x0000007c020a7836 */ /* 0x000fe20000000000 */
[----:B------:R-:W-:Y:S01]  /*5da0*/  IABS R5, R9 ;  /* 0x0000000900057213 */ /* 0x000fe20000000000 */
[----:B------:R-:W-:Y:S01]  /*5db0*/  IMAD R127, R252, R0, R127 ;  /* 0x00000000fc7f7224 */ /* 0x000fe200078e027f */
[----:B------:R-:W-:Y:S01]  /*5dc0*/  ISETP.GE.AND P4, PT, R7, RZ, PT ;  /* 0x000000ff0700720c */ /* 0x000fe20003f86270 */
[--C-:B------:R-:W-:Y:S01]  /*5dd0*/  @!P1 IMAD.IADD R129, R129, 0x1, -R252.reuse ;  /* 0x0000000181819824 */ /* 0x100fe200078e0afc */
[----:B------:R-:W-:Y:S01]  /*5de0*/  ISETP.GE.AND P1, PT, R8, RZ, PT ;  /* 0x000000ff0800720c */ /* 0x000fe20003f26270 */
[----:B------:R-:W-:Y:S01]  /*5df0*/  @!P6 IMAD.IADD R130, R130, 0x1, -R252 ;  /* 0x000000018282e824 */ /* 0x000fe200078e0afc */
[----:B------:R-:W-:Y:S01]  /*5e00*/  ISETP.GT.U32.AND P6, PT, R252, R127, PT ;  /* 0x0000007ffc00720c */ /* 0x000fe20003fc4070 */
[----:B------:R-:W-:Y:S01]  /*5e10*/  IMAD.HI.U32 R0, R4, R5, RZ ;  /* 0x0000000504007227 */ /* 0x000fe200078e00ff */
[----:B------:R-:W-:-:S02]  /*5e20*/  IABS R125, R10 ;  /* 0x0000000a007d7213 */ /* 0x000fc40000000000 */
[----:B------:R-:W-:Y:S01]  /*5e30*/  @!P3 IADD3 R129, -R129, RZ, RZ ;  /* 0x000000ff8181b210 */ /* 0x000fe20007ffe1ff */
[----:B------:R-:W-:Y:S01]  /*5e40*/  VIADD R8, R2, 0x7d ;  /* 0x0000007d02087836 */ /* 0x000fe20000000000 */
[----:B------:R-:W-:Y:S01]  /*5e50*/  IADD3 R0, -R0, RZ, RZ ;  /* 0x000000ff00007210 */ /* 0x000fe20007ffe1ff */
[--C-:B------:R-:W-:Y:S01]  /*5e60*/  @!P0 IMAD.IADD R128, R128, 0x1, -R252.reuse ;  /* 0x0000000180808824 */ /* 0x100fe200078e0afc */
[----:B------:R-:W-:Y:S01]  /*5e70*/  ISETP.GE.AND P0, PT, R9, RZ, PT ;  /* 0x000000ff0900720c */ /* 0x000fe20003f06270 */
[----:B------:R-:W-:Y:S01]  /*5e80*/  @!P5 IMAD.MOV R131, RZ, RZ, -R131 ;  /* 0x000000ffff83d224 */ /* 0x000fe200078e0a83 */
[----:B------:R-:W-:Y:S01]  /*5e90*/  IABS R7, R8 ;  /* 0x0000000800077213 */ /* 0x000fe20000000000 */
[C---:B------:R-:W-:Y:S01]  /*5ea0*/  IMAD R126, R252.reuse, R0, R5 ;  /* 0x00000000fc7e7224 */ /* 0x040fe200078e0205 */
[----:B------:R-:W-:Y:S01]  /*5eb0*/  ISETP.GT.U32.AND P5, PT, R252, R128, PT ;  /* 0x00000080fc00720c */ /* 0x000fe20003fa4070 */
[----:B------:R-:W-:Y:S01]  /*5ec0*/  @!P6 IMAD.IADD R127, R127, 0x1, -R252 ;  /* 0x000000017f7fe824 */ /* 0x000fe200078e0afc */
[----:B------:R-:W-:Y:S01]  /*5ed0*/  ISETP.GE.AND P3, PT, R10, RZ, PT ;  /* 0x000000ff0a00720c */ /* 0x000fe20003f66270 */
[----:B------:R-:W-:Y:S01]  /*5ee0*/  IMAD.HI.U32 R0, R4, R7, RZ ;  /* 0x0000000704007227 */ /* 0x000fe200078e00ff */
[----:B------:R-:W-:-:S02]  /*5ef0*/  IADD3 R10, R2, 0x83, RZ ;  /* 0x00000083020a7810 */ /* 0x000fc40007ffe0ff */
[----:B------:R-:W-:Y:S01]  /*5f00*/  ISETP.GT.U32.AND P6, PT, R252, R127, PT ;  /* 0x0000007ffc00720c */ /* 0x000fe20003fc4070 */
[----:B------:R-:W-:Y:S01]  /*5f10*/  IMAD.MOV R0, RZ, RZ, -R0 ;  /* 0x000000ffff007224 */ /* 0x000fe200078e0a00 */
[----:B------:R-:W-:Y:S01]  /*5f20*/  IABS R11, R10 ;  /* 0x0000000a000b7213 */ /* 0x000fe20000000000 */
[----:B------:R-:W-:-:S04]  /*5f30*/  IMAD.HI.U32 R3, R4, R125, RZ ;  /* 0x0000007d04037227 */ /* 0x000fc800078e00ff */
[----:B------:R-:W-:Y:S02]  /*5f40*/  @!P5 IMAD.IADD R128, R128, 0x1, -R252 ;  /* 0x000000018080d824 */ /* 0x000fe400078e0afc */
[C---:B------:R-:W-:Y:S02]  /*5f50*/  IMAD R124, R252.reuse, R0, R7 ;  /* 0x00000000fc7c7224 */ /* 0x040fe400078e0207 */
[----:B------:R-:W-:Y:S02]  /*5f60*/  @!P4 IMAD.MOV R128, RZ, RZ, -R128 ;  /* 0x000000ffff80c224 */ /* 0x000fe400078e0a80 */
[----:B------:R-:W-:Y:S01]  /*5f70*/  @!P2 IMAD.MOV R130, RZ, RZ, -R130 ;  /* 0x000000ffff82a224 */ /* 0x000fe200078e0a82 */
[C---:B------:R-:W-:Y:S01]  /*5f80*/  ISETP.GT.U32.AND P4, PT, R252.reuse, R124, PT ;  /* 0x0000007cfc00720c */ /* 0x040fe20003f84070 */
[----:B------:R-:W-:Y:S01]  /*5f90*/  IMAD.MOV R3, RZ, RZ, -R3 ;  /* 0x000000ffff037224 */ /* 0x000fe200078e0a03 */
[----:B------:R-:W-:Y:S01]  /*5fa0*/  ISETP.GT.U32.AND P2, PT, R252, R126, PT ;  /* 0x0000007efc00720c */ /* 0x000fe20003f44070 */
[--C-:B------:R-:W-:Y:S01]  /*5fb0*/  @!P6 IMAD.IADD R127, R127, 0x1, -R252.reuse ;  /* 0x000000017f7fe824 */ /* 0x100fe200078e0afc */
[----:B------:R-:W-:Y:S01]  /*5fc0*/  ISETP.GE.AND P6, PT, R8, RZ, PT ;  /* 0x000000ff0800720c */ /* 0x000fe20003fc6270 */
[----:B------:R-:W-:Y:S01]  /*5fd0*/  IMAD R125, R252, R3, R125 ;  /* 0x00000003fc7d7224 */ /* 0x000fe200078e027d */
[C---:B------:R-:W-:Y:S01]  /*5fe0*/  IADD3 R8, R2.reuse, 0x7f, RZ ;  /* 0x0000007f02087810 */ /* 0x040fe20007ffe0ff */
[C---:B------:R-:W-:Y:S01]  /*5ff0*/  VIADD R3, R2.reuse, 0x7e ;  /* 0x0000007e02037836 */ /* 0x040fe20000000000 */
[----:B------:R-:W-:Y:S01]  /*6000*/  @!P1 IADD3 R127, -R127, RZ, RZ ;  /* 0x000000ff7f7f9210 */ /* 0x000fe20007ffe1ff */
[----:B------:R-:W-:Y:S01]  /*6010*/  VIADD R9, R2, 0x80 ;  /* 0x0000008002097836 */ /* 0x000fe20000000000 */
[----:B------:R-:W-:Y:S01]  /*6020*/  ISETP.GT.U32.AND P5, PT, R252, R125, PT ;  /* 0x0000007dfc00720c */ /* 0x000fe20003fa4070 */
[----:B------:R-:W-:Y:S01]  /*6030*/  VIADD R12, R2, 0x84 ;  /* 0x00000084020c7836 */ /* 0x000fe20000000000 */
[----:B------:R-:W-:Y:S01]  /*6040*/  IABS R7, R8 ;  /* 0x0000000800077213 */ /* 0x000fe20000000000 */
[--C-:B------:R-:W-:Y:S01]  /*6050*/  @!P4 IMAD.IADD R124, R124, 0x1, -R252.reuse ;  /* 0x000000017c7cc824 */ /* 0x100fe200078e0afc */
[----:B------:R-:W-:Y:S01]  /*6060*/  IABS R123, R3 ;  /* 0x00000003007b7213 */ /* 0x000fe20000000000 */
[----:B------:R-:W-:Y:S01]  /*6070*/  @!P2 IMAD.IADD R126, R126, 0x1, -R252 ;  /* 0x000000017e7ea824 */ /* 0x000fe200078e0afc */
[----:B------:R-:W-:Y:S01]  /*6080*/  ISETP.GE.AND P1, PT, R3, RZ, PT ;  /* 0x000000ff0300720c */ /* 0x000fe20003f26270 */
[----:B------:R-:W-:Y:S01]  /*6090*/  IMAD.HI.U32 R3, R4, R7, RZ ;  /* 0x0000000704037227 */ /* 0x000fe200078e00ff */
[----:B------:R-:W-:-:S02]  /*60a0*/  ISETP.GT.U32.AND P4, PT, R252, R124, PT ;  /* 0x0000007cfc00720c */ /* 0x000fc40003f84070 */
[----:B------:R-:W-:Y:S01]  /*60b0*/  ISETP.GT.U32.AND P2, PT, R252, R126, PT ;  /* 0x0000007efc00720c */ /* 0x000fe20003f44070 */
[----:B------:R-:W-:Y:S01]  /*60c0*/  IMAD.MOV R3, RZ, RZ, -R3 ;  /* 0x000000ffff037224 */ /* 0x000fe200078e0a03 */
[----:B------:R-:W-:Y:S01]  /*60d0*/  IABS R121, R9 ;  /* 0x0000000900797213 */ /* 0x000fe20000000000 */
[----:B------:R-:W-:Y:S01]  /*60e0*/  @!P5 IMAD.IADD R125, R125, 0x1, -R252 ;  /* 0x000000017d7dd824 */ /* 0x000fe200078e0afc */
[----:B------:R-:W-:Y:S01]  /*60f0*/  IABS R117, R12 ;  /* 0x0000000c00757213 */ /* 0x000fe20000000000 */
[----:B------:R-:W-:-:S03]  /*6100*/  IMAD.HI.U32 R0, R4, R123, RZ ;  /* 0x0000007b04007227 */ /* 0x000fc600078e00ff */
[C---:B------:R-:W-:Y:S01]  /*6110*/  ISETP.GT.U32.AND P5, PT, R252.reuse, R125, PT ;  /* 0x0000007dfc00720c */ /* 0x040fe20003fa4070 */
[----:B------:R-:W-:Y:S02]  /*6120*/  IMAD R122, R252, R3, R7 ;  /* 0x00000003fc7a7224 */ /* 0x000fe400078e0207 */
[----:B------:R-:W-:Y:S02]  /*6130*/  IMAD.MOV R0, RZ, RZ, -R0 ;  /* 0x000000ffff007224 */ /* 0x000fe400078e0a00 */
[--C-:B------:R-:W-:Y:S01]  /*6140*/  @!P4 IMAD.IADD R124, R124, 0x1, -R252.reuse ;  /* 0x000000017c7cc824 */ /* 0x100fe200078e0afc */
[----:B------:R-:W-:Y:S01]  /*6150*/  ISETP.GT.U32.AND P4, PT, R252, R122, PT ;  /* 0x0000007afc00720c */ /* 0x000fe20003f84070 */
[----:B------:R-:W-:Y:S01]  /*6160*/  @!P2 IMAD.IADD R126, R126, 0x1, -R252 ;  /* 0x000000017e7ea824 */ /* 0x000fe200078e0afc */
[----:B------:R-:W-:Y:S01]  /*6170*/  ISETP.GE.AND P2, PT, R8, RZ, PT ;  /* 0x000000ff0800720c */ /* 0x000fe20003f46270 */
[----:B------:R-:W-:Y:S01]  /*6180*/  IMAD R123, R252, R0, R123 ;  /* 0x00000000fc7b7224 */ /* 0x000fe200078e027b */
[----:B------:R-:W-:Y:S01]  /*6190*/  @!P6 IADD3 R124, -R124, RZ, RZ ;  /* 0x000000ff7c7ce210 */ /* 0x000fe20007ffe1ff */
[----:B------:R-:W-:-:S02]  /*61a0*/  IMAD.HI.U32 R5, R4, R121, RZ ;  /* 0x0000007904057227 */ /* 0x000fc400078e00ff */
[-C--:B------:R-:W-:Y:S02]  /*61b0*/  @!P5 IADD3 R125, R125, -R252.reuse, RZ ;  /* 0x800000fc7d7dd210 */ /* 0x080fe40007ffe0ff */
[----:B------:R-:W-:Y:S01]  /*61c0*/  @!P0 IMAD.MOV R126, RZ, RZ, -R126 ;  /* 0x000000ffff7e8224 */ /* 0x000fe200078e0a7e */
[----:B------:R-:W-:Y:S01]  /*61d0*/  ISETP.GT.U32.AND P0, PT, R252, R123, PT ;  /* 0x0000007bfc00720c */ /* 0x000fe20003f04070 */
[----:B------:R-:W-:Y:S01]  /*61e0*/  VIADD R0, R2, 0x81 ;  /* 0x0000008102007836 */ /* 0x000fe20000000000 */
[----:B------:R-:W-:Y:S01]  /*61f0*/  ISETP.GE.AND P5, PT, R9, RZ, PT ;  /* 0x000000ff0900720c */ /* 0x000fe20003fa6270 */
[----:B------:R-:W-:Y:S01]  /*6200*/  IMAD.MOV R5, RZ, RZ, -R5 ;  /* 0x000000ffff057224 */ /* 0x000fe200078e0a05 */
[----:B------:R-:W-:Y:S01]  /*6210*/  @!P4 IADD3 R122, R122, -R252, RZ ;  /* 0x800000fc7a7ac210 */ /* 0x000fe20007ffe0ff */
[----:B------:R-:W-:Y:S01]  /*6220*/  VIADD R8, R2, 0x82 ;  /* 0x0000008202087836 */ /* 0x000fe20000000000 */
[----:B------:R-:W-:Y:S01]  /*6230*/  IABS R9, R0 ;  /* 0x0000000000097213 */ /* 0x000fe20000000000 */
[C---:B------:R-:W-:Y:S01]  /*6240*/  IMAD R121, R252.reuse, R5, R121 ;  /* 0x00000005fc797224 */ /* 0x040fe200078e0279 */
[----:B------:R-:W-:Y:S01]  /*6250*/  ISETP.GT.U32.AND P4, PT, R252, R122, PT ;  /* 0x0000007afc00720c */ /* 0x000fe20003f84070 */
[----:B------:R-:W-:Y:S01]  /*6260*/  @!P3 IMAD.MOV R125, RZ, RZ, -R125 ;  /* 0x000000ffff7db224 */ /* 0x000fe200078e0a7d */
[----:B------:R-:W-:Y:S01]  /*6270*/  IABS R119, R8 ;  /* 0x0000000800777213 */ /* 0x000fe20000000000 */
[----:B------:R-:W-:Y:S01]  /*6280*/  IMAD.HI.U32 R5, R4, R11, RZ ;  /* 0x0000000b04057227 */ /* 0x000fe200078e00ff */
[----:B------:R-:W-:-:S02]  /*6290*/  ISETP.GE.AND P3, PT, R0, RZ, PT ;  /* 0x000000ff0000720c */ /* 0x000fc40003f66270 */
[----:B------:R-:W-:Y:S01]  /*62a0*/  ISETP.GT.U32.AND P6, PT, R252, R121, PT ;  /* 0x00000079fc00720c */ /* 0x000fe20003fc4070 */
[----:B------:R-:W-:-:S04]  /*62b0*/  IMAD.HI.U32 R0, R4, R9, RZ ;  /* 0x0000000904007227 */ /* 0x000fc800078e00ff */
[----:B------:R-:W-:-:S04]  /*62c0*/  IMAD.HI.U32 R3, R4, R119, RZ ;  /* 0x0000007704037227 */ /* 0x000fc800078e00ff */
[----:B------:R-:W-:Y:S02]  /*62d0*/  @!P0 IMAD.IADD R123, R123, 0x1, -R252 ;  /* 0x000000017b7b8824 */ /* 0x000fe400078e0afc */
[----:B------:R-:W-:Y:S02]  /*62e0*/  IMAD.MOV R0, RZ, RZ, -R0 ;  /* 0x000000ffff007224 */ /* 0x000fe400078e0a00 */
[----:B------:R-:W-:Y:S01]  /*62f0*/  IMAD.MOV R3, RZ, RZ, -R3 ;  /* 0x000000ffff037224 */ /* 0x000fe200078e0a03 */
[C---:B------:R-:W-:Y:S01]  /*6300*/  ISETP.GT.U32.AND P0, PT, R252.reuse, R123, PT ;  /* 0x0000007bfc00720c */ /* 0x040fe20003f04070 */
[C---:B------:R-:W-:Y:S01]  /*6310*/  IMAD R120, R252.reuse, R0, R9 ;  /* 0x00000000fc787224 */ /* 0x040fe200078e0209 */
[----:B------:R-:W-:Y:S01]  /*6320*/  IABS R9, R13 ;  /* 0x0000000d00097213 */ /* 0x000fe20000000000 */
[----:B------:R-:W-:Y:S02]  /*6330*/  IMAD R119, R252, R3, R119 ;  /* 0x00000003fc777224 */ /* 0x000fe400078e0277 */
[--C-:B------:R-:W-:Y:S01]  /*6340*/  @!P4 IMAD.IADD R122, R122, 0x1, -R252.reuse ;  /* 0x000000017a7ac824 */ /* 0x100fe200078e0afc */
[C---:B------:R-:W-:Y:S01]  /*6350*/  ISETP.GT.U32.AND P4, PT, R252.reuse, R120, PT ;  /* 0x00000078fc00720c */ /* 0x040fe20003f84070 */
[----:B------:R-:W-:Y:S01]  /*6360*/  @!P6 IMAD.IADD R121, R121, 0x1, -R252 ;  /* 0x000000017979e824 */ /* 0x000fe200078e0afc */
[----:B------:R-:W-:Y:S01]  /*6370*/  ISETP.GT.U32.AND P6, PT, R252, R119, PT ;  /* 0x00000077fc00720c */ /* 0x000fe20003fc4070 */
[----:B------:R-:W-:-:S02]  /*6380*/  IMAD.MOV R5, RZ, RZ, -R5 ;  /* 0x000000ffff057224 */ /* 0x000fc400078e0a05 */
[----:B------:R-:W-:-:S04]  /*6390*/  IMAD.HI.U32 R7, R4, R117, RZ ;  /* 0x0000007504077227 */ /* 0x000fc800078e00ff */
[--C-:B------:R-:W-:Y:S01]  /*63a0*/  @!P0 IMAD.IADD R123, R123, 0x1, -R252.reuse ;  /* 0x000000017b7b8824 */ /* 0x100fe200078e0afc */
[----:B------:R-:W-:Y:S01]  /*63b0*/  ISETP.GE.AND P0, PT, R8, RZ, PT ;  /* 0x000000ff0800720c */ /* 0x000fe20003f06270 */
[----:B------:R-:W-:Y:S02]  /*63c0*/  IMAD R118, R252, R5, R11 ;  /* 0x00000005fc767224 */ /* 0x000fe400078e020b */
[C---:B------:R-:W-:Y:S01]  /*63d0*/  VIADD R8, R2.reuse, 0x85 ;  /* 0x0000008502087836 */ /* 0x040fe20000000000 */
[----:B------:R-:W-:Y:S01]  /*63e0*/  @!P1 IADD3 R123, -R123, RZ, RZ ;  /* 0x000000ff7b7b9210 */ /* 0x000fe20007ffe1ff */
[----:B------:R-:W-:Y:S02]  /*63f0*/  VIADD R11, R2, 0x86 ;  /* 0x00000086020b7836 */ /* 0x000fe40000000000 */
[--C-:B------:R-:W-:Y:S01]  /*6400*/  @!P4 IMAD.IADD R120, R120, 0x1, -R252.reuse ;  /* 0x000000017878c824 */ /* 0x100fe200078e0afc */
[----:B------:R-:W-:Y:S01]  /*6410*/  IABS R5, R8 ;  /* 0x0000000800057213 */ /* 0x000fe20000000000 */
[----:B------:R-:W-:Y:S01]  /*6420*/  @!P6 IMAD.IADD R119, R119, 0x1, -R252 ;  /* 0x000000017777e824 */ /* 0x000fe200078e0afc */
[----:B------:R-:W-:Y:S01]  /*6430*/  IABS R115, R11 ;  /* 0x0000000b00737213 */ /* 0x000fe20000000000 */
[----:B------:R-:W-:Y:S01]  /*6440*/  IMAD.MOV R7, RZ, RZ, -R7 ;  /* 0x000000ffff077224 */ /* 0x000fe200078e0a07 */
[----:B------:R-:W-:Y:S01]  /*6450*/  ISETP.GT.U32.AND P4, PT, R252, R121, PT ;  /* 0x00000079fc00720c */ /* 0x000fe20003f84070 */
[----:B------:R-:W-:Y:S01]  /*6460*/  IMAD.HI.U32 R0, R4, R5, RZ ;  /* 0x0000000504007227 */ /* 0x000fe200078e00ff */
[----:B------:R-:W-:-:S02]  /*6470*/  ISETP.GT.U32.AND P1, PT, R252, R120, PT ;  /* 0x00000078fc00720c */ /* 0x000fc40003f24070 */
[----:B------:R-:W-:Y:S01]  /*6480*/  ISETP.GT.U32.AND P6, PT, R252, R119, PT ;  /* 0x00000077fc00720c */ /* 0x000fe20003fc4070 */
[----:B------:R-:W-:-:S04]  /*6490*/  IMAD.HI.U32 R3, R4, R115, RZ ;  /* 0x0000007304037227 */ /* 0x000fc800078e00ff */
[C---:B------:R-:W-:Y:S02]  /*64a0*/  IMAD R117, R252.reuse, R7, R117 ;  /* 0x00000007fc757224 */ /* 0x040fe400078e0275 */
[----:B------:R-:W-:Y:S02]  /*64b0*/  IMAD.MOV R0, RZ, RZ, -R0 ;  /* 0x000000ffff007224 */ /* 0x000fe400078e0a00 */
[----:B------:R-:W-:Y:S02]  /*64c0*/  IMAD.MOV R7, RZ, RZ, -R3 ;  /* 0x000000ffff077224 */ /* 0x000fe400078e0a03 */
[----:B------:R-:W-:Y:S01]  /*64d0*/  @!P2 IMAD.MOV R122, RZ, RZ, -R122 ;  /* 0x000000ffff7aa224 */ /* 0x000fe200078e0a7a */
[C---:B------:R-:W-:Y:S01]  /*64e0*/  ISETP.GT.U32.AND P2, PT, R252.reuse, R118, PT ;  /* 0x00000076fc00720c */ /* 0x040fe20003f44070 */
[----:B------:R-:W-:Y:S01]  /*64f0*/  IMAD R116, R252, R0, R5 ;  /* 0x00000000fc747224 */ /* 0x000fe200078e0205 */
[----:B------:R-:W-:Y:S01]  /*6500*/  @!P1 IADD3 R120, R120, -R252, RZ ;  /* 0x800000fc78789210 */ /* 0x000fe20007ffe0ff */
[----:B------:R-:W-:-:S02]  /*6510*/  IMAD R115, R252, R7, R115 ;  /* 0x00000007fc737224 */ /* 0x000fc400078e0273 */
[--C-:B------:R-:W-:Y:S01]  /*6520*/  @!P4 IMAD.IADD R121, R121, 0x1, -R252.reuse ;  /* 0x000000017979c824 */ /* 0x100fe200078e0afc */
[C---:B------:R-:W-:Y:S01]  /*6530*/  ISETP.GT.U32.AND P4, PT, R252.reuse, R117, PT ;  /* 0x00000075fc00720c */ /* 0x040fe20003f84070 */
[--C-:B------:R-:W-:Y:S01]  /*6540*/  @!P6 IMAD.IADD R119, R119, 0x1, -R252.reuse ;  /* 0x000000017777e824 */ /* 0x100fe200078e0afc */
[----:B------:R-:W-:Y:S01]  /*6550*/  ISETP.GT.U32.AND P1, PT, R252, R116, PT ;  /* 0x00000074fc00720c */ /* 0x000fe20003f24070 */
[----:B------:R-:W-:Y:S01]  /*6560*/  IMAD.HI.U32 R0, R4, R9, RZ ;  /* 0x0000000904007227 */ /* 0x000fe200078e00ff */
[----:B------:R-:W-:Y:S02]  /*6570*/  ISETP.GT.U32.AND P6, PT, R252, R115, PT ;  /* 0x00000073fc00720c */ /* 0x000fe40003fc4070 */
[----:B------:R-:W-:Y:S01]  /*6580*/  @!P5 IADD3 R121, -R121, RZ, RZ ;  /* 0x000000ff7979d210 */ /* 0x000fe20007ffe1ff */
[----:B------:R-:W-:Y:S01]  /*6590*/  @!P2 IMAD.IADD R118, R118, 0x1, -R252 ;  /* 0x000000017676a824 */ /* 0x000fe200078e0afc */
[----:B------:R-:W-:Y:S01]  /*65a0*/  ISETP.GE.AND P2, PT, R10, RZ, PT ;  /* 0x000000ff0a00720c */ /* 0x000fe20003f46270 */
[----:B------:R-:W-:Y:S01]  /*65b0*/  IMAD.HI.U32 R3, R4, R113, RZ ;  /* 0x0000007104037227 */ /* 0x000fe200078e00ff */
[----:B------:R-:W-:-:S03]  /*65c0*/  IADD3 R10, R2, 0x92, RZ ;  /* 0x00000092020a7810 */ /* 0x000fc60007ffe0ff */
[----:B------:R-:W-:Y:S01]  /*65d0*/  @!P4 IADD3 R117, R117, -R252, RZ ;  /* 0x800000fc7575c210 */ /* 0x000fe20007ffe0ff */
[----:B------:R-:W-:Y:S01]  /*65e0*/  IMAD.MOV R0, RZ, RZ, -R0 ;  /* 0x000000ffff007224 */ /* 0x000fe200078e0a00 */
[----:B------:R-:W-:Y:S01]  /*65f0*/  ISETP.GE.AND P4, PT, R12, RZ, PT ;  /* 0x000000ff0c00720c */ /* 0x000fe20003f86270 */
[--C-:B------:R-:W-:Y:S01]  /*6600*/  @!P1 IMAD.IADD R116, R116, 0x1, -R252.reuse ;  /* 0x0000000174749824 */ /* 0x100fe200078e0afc */
[C---:B------:R-:W-:Y:S01]  /*6610*/  ISETP.GT.U32.AND P1, PT, R252.reuse, R118, PT ;  /* 0x00000076fc00720c */ /* 0x040fe20003f24070 */
[----:B------:R-:W-:Y:S01]  /*6620*/  @!P6 IMAD.IADD R115, R115, 0x1, -R252 ;  /* 0x000000017373e824 */ /* 0x000fe200078e0afc */
[----:B------:R-:W-:Y:S01]  /*6630*/  ISETP.GT.U32.AND P6, PT, R252, R117, PT ;  /* 0x00000075fc00720c */ /* 0x000fe20003fc4070 */
[----:B------:R-:W-:Y:S01]  /*6640*/  VIADD R7, R2, 0x89 ;  /* 0x0000008902077836 */ /* 0x000fe20000000000 */
[C---:B------:R-:W-:Y:S01]  /*6650*/  ISETP.GT.U32.AND P5, PT, R252.reuse, R116, PT ;  /* 0x00000074fc00720c */ /* 0x040fe20003fa4070 */
[----:B------:R-:W-:Y:S01]  /*6660*/  IMAD.MOV R3, RZ, RZ, -R3 ;  /* 0x000000ffff037224 */ /* 0x000fe200078e0a03 */
[----:B------:R-:W-:Y:S01]  /*6670*/  IABS R103, R10 ;  /* 0x0000000a00677213 */ /* 0x000fe20000000000 */
[----:B------:R-:W-:Y:S01]  /*6680*/  IMAD R114, R252, R0, R9 ;  /* 0x00000000fc727224 */ /* 0x000fe200078e0209 */
[----:B------:R-:W-:Y:S01]  /*6690*/  IABS R5, R7 ;  /* 0x0000000700057213 */ /* 0x000fe20000000000 */
[----:B------:R-:W-:-:S02]  /*66a0*/  VIADD R9, R2, 0x8a ;  /* 0x0000008a02097836 */ /* 0x000fc40000000000 */
[C---:B------:R-:W-:Y:S02]  /*66b0*/  IMAD R113, R252.reuse, R3, R113 ;  /* 0x00000003fc717224 */ /* 0x040fe400078e0271 */
[----:B------:R-:W-:Y:S01]  /*66c0*/  @!P3 IMAD.MOV R120, RZ, RZ, -R120 ;  /* 0x000000ffff78b224 */ /* 0x000fe200078e0a78 */
[----:B------:R-:W-:Y:S01]  /*66d0*/  ISETP.GT.U32.AND P3, PT, R252, R115, PT ;  /* 0x00000073fc00720c */ /* 0x000fe20003f64070 */
[--C-:B------:R-:W-:Y:S01]  /*66e0*/  @!P1 IMAD.IADD R118, R118, 0x1, -R252.reuse ;  /* 0x0000000176769824 */ /* 0x100fe200078e0afc */
[----:B------:R-:W-:Y:S01]  /*66f0*/  IABS R111, R9 ;  /* 0x00000009006f7213 */ /* 0x000fe20000000000 */
[----:B------:R-:W-:Y:S01]  /*6700*/  @!P6 IMAD.IADD R117, R117, 0x1, -R252 ;  /* 0x000000017575e824 */ /* 0x000fe200078e0afc */
[----:B------:R-:W-:Y:S01]  /*6710*/  ISETP.GE.AND P1, PT, R8, RZ, PT ;  /* 0x000000ff0800720c */ /* 0x000fe20003f26270 */
[----:B------:R-:W-:Y:S01]  /*6720*/  IMAD.HI.U32 R0, R4, R5, RZ ;  /* 0x0000000504007227 */ /* 0x000fe200078e00ff */
[----:B------:R-:W-:Y:S02]  /*6730*/  ISETP.GT.U32.AND P6, PT, R252, R113, PT ;  /* 0x00000071fc00720c */ /* 0x000fe40003fc4070 */
[----:B------:R-:W-:Y:S01]  /*6740*/  @!P5 IADD3 R116, R116, -R252, RZ ;  /* 0x800000fc7474d210 */ /* 0x000fe20007ffe0ff */
[----:B------:R-:W-:Y:S01]  /*6750*/  IMAD.HI.U32 R3, R4, R111, RZ ;  /* 0x0000006f04037227 */ /* 0x000fe200078e00ff */
[----:B------:R-:W-:-:S03]  /*6760*/  ISETP.GE.AND P5, PT, R11, RZ, PT ;  /* 0x000000ff0b00720c */ /* 0x000fc60003fa6270 */
[----:B------:R-:W-:Y:S02]  /*6770*/  IMAD.MOV R0, RZ, RZ, -R0 ;  /* 0x000000ffff007224 */ /* 0x000fe400078e0a00 */
[----:B------:R-:W-:Y:S01]  /*6780*/  @!P0 IMAD.MOV R119, RZ, RZ, -R119 ;  /* 0x000000ffff778224 */ /* 0x000fe200078e0a77 */
[C---:B------:R-:W-:Y:S01]  /*6790*/  ISETP.GT.U32.AND P0, PT, R252.reuse, R114, PT ;  /* 0x00000072fc00720c */ /* 0x040fe20003f04070 */
[----:B------:R-:W-:Y:S02]  /*67a0*/  IMAD.MOV R3, RZ, RZ, -R3 ;  /* 0x000000ffff037224 */ /* 0x000fe400078e0a03 */
[C---:B------:R-:W-:Y:S01]  /*67b0*/  IMAD R112, R252.reuse, R0, R5 ;  /* 0x00000000fc707224 */ /* 0x040fe200078e0205 */
[----:B------:R-:W-:Y:S01]  /*67c0*/  @!P6 IADD3 R113, R113, -R252, RZ ;  /* 0x800000fc7171e210 */ /* 0x000fe20007ffe0ff */
[----:B------:R-:W-:Y:S01]  /*67d0*/  @!P3 IMAD.IADD R115, R115, 0x1, -R252 ;  /* 0x000000017373b824 */ /* 0x000fe200078e0afc */
[----:B------:R-:W-:Y:S01]  /*67e0*/  ISETP.GE.AND P3, PT, R13, RZ, PT ;  /* 0x000000ff0d00720c */ /* 0x000fe20003f66270 */
[----:B------:R-:W-:Y:S01]  /*67f0*/  IMAD R111, R252, R3, R111 ;  /* 0x00000003fc6f7224 */ /* 0x000fe200078e026f */
[----:B------:R-:W-:Y:S01]  /*6800*/  IADD3 R3, R2, 0x8c, RZ ;  /* 0x0000008c02037810 */ /* 0x000fe20007ffe0ff */
[----:B------:R-:W-:Y:S01]  /*6810*/  @!P1 IMAD.MOV R116, RZ, RZ, -R116 ;  /* 0x000000ffff749224 */ /* 0x000fe200078e0a74 */
[C---:B------:R-:W-:Y:S01]  /*6820*/  ISETP.GT.U32.AND P1, PT, R252.reuse, R112, PT ;  /* 0x00000070fc00720c */ /* 0x040fe20003f24070 */
[----:B------:R-:W-:Y:S01]  /*6830*/  @!P4 IMAD.MOV R117, RZ, RZ, -R117 ;  /* 0x000000ffff75c224 */ /* 0x000fe200078e0a75 */
[C---:B------:R-:W-:Y:S01]  /*6840*/  ISETP.GT.U32.AND P4, PT, R252.reuse, R113, PT ;  /* 0x00000071fc00720c */ /* 0x040fe20003f84070 */
[----:B------:R-:W-:Y:S01]  /*6850*/  @!P5 IMAD.MOV R115, RZ, RZ, -R115 ;  /* 0x000000ffff73d224 */ /* 0x000fe200078e0a73 */
[----:B------:R-:W-:Y:S01]  /*6860*/  ISETP.GT.U32.AND P5, PT, R252, R111, PT ;  /* 0x0000006ffc00720c */ /* 0x000fe20003fa4070 */
[----:B------:R-:W-:Y:S01]  /*6870*/  @!P0 IMAD.IADD R114, R114, 0x1, -R252 ;  /* 0x0000000172728824 */ /* 0x000fe200078e0afc */
[----:B------:R-:W-:Y:S01]  /*6880*/  ISETP.GE.AND P0, PT, R14, RZ, PT ;  /* 0x000000ff0e00720c */ /* 0x000fe20003f06270 */
[----:B------:R-:W-:Y:S01]  /*6890*/  VIADD R0, R2, 0x8b ;  /* 0x0000008b02007836 */ /* 0x000fe20000000000 */
[----:B------:R-:W-:Y:S01]  /*68a0*/  IABS R109, R3 ;  /* 0x00000003006d7213 */ /* 0x000fe20000000000 */
[----:B------:R-:W-:Y:S01]  /*68b0*/  @!P2 IMAD.MOV R118, RZ, RZ, -R118 ;  /* 0x000000ffff76a224 */ /* 0x000fe200078e0a76 */
[----:B------:R-:W-:Y:S01]  /*68c0*/  ISETP.GT.U32.AND P2, PT, R252, R114, PT ;  /* 0x00000072fc00720c */ /* 0x000fe20003f44070 */
[----:B------:R-:W-:Y:S01]  /*68d0*/  VIADD R8, R2, 0x90 ;  /* 0x0000009002087836 */ /* 0x000fe20000000000 */
[----:B------:R-:W-:Y:S01]  /*68e0*/  IABS R5, R0 ;  /* 0x0000000000057213 */ /* 0x000fe20000000000 */
[--C-:B------:R-:W-:Y:S01]  /*68f0*/  @!P1 IMAD.IADD R112, R112, 0x1, -R252.reuse ;  /* 0x0000000170709824 */ /* 0x100fe200078e0afc */
[----:B------:R-:W-:Y:S01]  /*6900*/  ISETP.GE.AND P6, PT, R7, RZ, PT ;  /* 0x000000ff0700720c */ /* 0x000fe20003fc6270 */
[----:B------:R-:W-:Y:S01]  /*6910*/  @!P4 IMAD.IADD R113, R113, 0x1, -R252 ;  /* 0x000000017171c824 */ /* 0x000fe200078e0afc */
[----:B------:R-:W-:Y:S01]  /*6920*/  ISETP.GE.AND P4, PT, R0, RZ, PT ;  /* 0x000000ff0000720c */ /* 0x000fe20003f86270 */
[----:B------:R-:W-:Y:S01]  /*6930*/  IMAD.HI.U32 R0, R4, R5, RZ ;  /* 0x0000000504007227 */ /* 0x000fe200078e00ff */
[----:B------:R-:W-:-:S02]  /*6940*/  @!P5 IADD3 R111, R111, -R252, RZ ;  /* 0x800000fc6f6fd210 */ /* 0x000fc40007ffe0ff */
[----:B------:R-:W-:Y:S01]  /*6950*/  ISETP.GT.U32.AND P5, PT, R252, R112, PT ;  /* 0x00000070fc00720c */ /* 0x000fe20003fa4070 */
[----:B------:R-:W-:Y:S01]  /*6960*/  IMAD.MOV R0, RZ, RZ, -R0 ;  /* 0x000000ffff007224 */ /* 0x000fe200078e0a00 */
[----:B------:R-:W-:Y:S01]  /*6970*/  ISETP.GE.AND P1, PT, R3, RZ, PT ;  /* 0x000000ff0300720c */ /* 0x000fe20003f26270 */
[----:B------:R-:W-:Y:S01]  /*6980*/  @!P2 IMAD.IADD R114, R114, 0x1, -R252 ;  /* 0x000000017272a824 */ /* 0x000fe200078e0afc */
[----:B------:R-:W-:Y:S01]  /*6990*/  @!P0 IADD3 R113, -R113, RZ, RZ ;  /* 0x000000ff71718210 */ /* 0x000fe20007ffe1ff */
[----:B------:R-:W-:Y:S01]  /*69a0*/  IMAD R110, R252, R0, R5 ;  /* 0x00000000fc6e7224 */ /* 0x000fe200078e0205 */
[----:B------:R-:W-:Y:S01]  /*69b0*/  ISETP.GE.AND P2, PT, R9, RZ, PT ;  /* 0x000000ff0900720c */ /* 0x000fe20003f46270 */
[----:B------:R-:W-:Y:S01]  /*69c0*/  IMAD.HI.U32 R3, R4, R109, RZ ;  /* 0x0000006d04037227 */ /* 0x000fe200078e00ff */
[----:B------:R-:W-:Y:S02]  /*69d0*/  IADD3 R5, R2, 0x8f, RZ ;  /* 0x0000008f02057810 */ /* 0x000fe40007ffe0ff */
[----:B------:R-:W-:Y:S01]  /*69e0*/  IABS R105, R8 ;  /* 0x0000000800697213 */ /* 0x000fe20000000000 */
[----:B------:R-:W-:Y:S01]  /*69f0*/  @!P3 IMAD.MOV R114, RZ, RZ, -R114 ;  /* 0x000000ffff72b224 */ /* 0x000fe200078e0a72 */
[----:B------:R-:W-:Y:S01]  /*6a00*/  ISETP.GT.U32.AND P3, PT, R252, R111, PT ;  /* 0x0000006ffc00720c */ /* 0x000fe20003f64070 */
[----:B------:R-:W-:-:S02]  /*6a10*/  VIADD R7, R2, 0x8d ;  /* 0x0000008d02077836 */ /* 0x000fc40000000000 */
[----:B------:R-:W-:Y:S01]  /*6a20*/  @!P5 IMAD.IADD R112, R112, 0x1, -R252 ;  /* 0x000000017070d824 */ /* 0x000fe200078e0afc */
[----:B------:R-:W-:Y:S01]  /*6a30*/  ISETP.GT.U32.AND P5, PT, R252, R110, PT ;  /* 0x0000006efc00720c */ /* 0x000fe20003fa4070 */
[----:B------:R-:W-:Y:S01]  /*6a40*/  IMAD.MOV R3, RZ, RZ, -R3 ;  /* 0x000000ffff037224 */ /* 0x000fe200078e0a03 */
[----:B------:R-:W-:Y:S01]  /*6a50*/  ISETP.GE.AND P0, PT, R7, RZ, PT ;  /* 0x000000ff0700720c */ /* 0x000fe20003f06270 */
[----:B------:R-:W-:Y:S01]  /*6a60*/  VIADD R0, R2, 0x8e ;  /* 0x0000008e02007836 */ /* 0x000fe20000000000 */
[----:B------:R-:W-:Y:S01]  /*6a70*/  IABS R7, R7 ;  /* 0x0000000700077213 */ /* 0x000fe20000000000 */
[C---:B------:R-:W-:Y:S02]  /*6a80*/  IMAD R109, R252.reuse, R3, R109 ;  /* 0x00000003fc6d7224 */ /* 0x040fe400078e026d */
[----:B------:R-:W-:Y:S01]  /*6a90*/  @!P6 IMAD.MOV R112, RZ, RZ, -R112 ;  /* 0x000000ffff70e224 */ /* 0x000fe200078e0a70 */
[----:B------:R-:W-:Y:S01]  /*6aa0*/  IABS R107, R0 ;  /* 0x00000000006b7213 */ /* 0x000fe20000000000 */
[----:B------:R-:W-:Y:S01]  /*6ab0*/  IMAD.MOV.U32 R3, RZ, RZ, R7 ;  /* 0x000000ffff037224 */ /* 0x000fe200078e0007 */
[----:B------:R-:W-:Y:S01]  /*6ac0*/  ISETP.GT.U32.AND P6, PT, R252, R109, PT ;  /* 0x0000006dfc00720c */ /* 0x000fe20003fc4070 */
[--C-:B------:R-:W-:Y:S01]  /*6ad0*/  @!P3 IMAD.IADD R111, R111, 0x1, -R252.reuse ;  /* 0x000000016f6fb824 */ /* 0x100fe200078e0afc */
[----:B------:R-:W-:Y:S01]  /*6ae0*/  ISETP.GE.AND P3, PT, R0, RZ, PT ;  /* 0x000000ff0000720c */ /* 0x000fe20003f66270 */
[----:B------:R-:W-:-:S02]  /*6af0*/  @!P5 IMAD.IADD R110, R110, 0x1, -R252 ;  /* 0x000000016e6ed824 */ /* 0x000fc400078e0afc */
[----:B------:R-:W-:Y:S01]  /*6b00*/  IMAD.HI.U32 R0, R4, R3, RZ ;  /* 0x0000000304007227 */ /* 0x000fe200078e00ff */
[----:B------:R-:W-:Y:S02]  /*6b10*/  @!P2 IADD3 R111, -R111, RZ, RZ ;  /* 0x000000ff6f6fa210 */ /* 0x000fe40007ffe1ff */
[----:B------:R-:W-:Y:S01]  /*6b20*/  ISETP.GT.U32.AND P5, PT, R252, R110, PT ;  /* 0x0000006efc00720c */ /* 0x000fe20003fa4070 */
[----:B------:R-:W-:Y:S01]  /*6b30*/  IMAD.MOV R108, RZ, RZ, -R0 ;  /* 0x000000ffff6c7224 */ /* 0x000fe200078e0a00 */
[----:B------:R-:W-:Y:S01]  /*6b40*/  ISETP.GE.AND P2, PT, R5, RZ, PT ;  /* 0x000000ff0500720c */ /* 0x000fe20003f46270 */
[----:B------:R-:W-:Y:S01]  /*6b50*/  IMAD.HI.U32 R0, R4, R107, RZ ;  /* 0x0000006b04007227 */ /* 0x000fe200078e00ff */
[----:B------:R-:W-:-:S03]  /*6b60*/  IABS R5, R5 ;  /* 0x0000000500057213 */ /* 0x000fc60000000000 */
[----:B------:R-:W-:Y:S02]  /*6b70*/  IMAD.MOV R0, RZ, RZ, -R0 ;  /* 0x000000ffff007224 */ /* 0x000fe400078e0a00 */
[----:B------:R-:W-:Y:S02]  /*6b80*/  @!P6 IMAD.IADD R109, R109, 0x1, -R252 ;  /* 0x000000016d6de824 */ /* 0x000fe400078e0afc */
[C---:B------:R-:W-:Y:S02]  /*6b90*/  IMAD R108, R252.reuse, R108, R3 ;  /* 0x0000006cfc6c7224 */ /* 0x040fe400078e0203 */
[C---:B------:R-:W-:Y:S01]  /*6ba0*/  IMAD R107, R252.reuse, R0, R107 ;  /* 0x00000000fc6b7224 */ /* 0x040fe200078e026b */
[----:B------:R-:W-:Y:S01]  /*6bb0*/  ISETP.GT.U32.AND P6, PT, R252, R109, PT ;  /* 0x0000006dfc00720c */ /* 0x000fe20003fc4070 */
[----:B------:R-:W-:-:S04]  /*6bc0*/  IMAD.HI.U32 R0, R4, R5, RZ ;  /* 0x0000000504007227 */ /* 0x000fc800078e00ff */
[----:B------:R-:W-:Y:S01]  /*6bd0*/  @!P5 IMAD.IADD R110, R110, 0x1, -R252 ;  /* 0x000000016e6ed824 */ /* 0x000fe200078e0afc */
[----:B------:R-:W-:Y:S01]  /*6be0*/  ISETP.GT.U32.AND P5, PT, R252, R108, PT ;  /* 0x0000006cfc00720c */ /* 0x000fe20003fa4070 */
[----:B------:R-:W-:Y:S01]  /*6bf0*/  IMAD.HI.U32 R3, R4, R105, RZ ;  /* 0x0000006904037227 */ /* 0x000fe200078e00ff */
[----:B------:R-:W-:-:S03]  /*6c00*/  IADD3 R0, -R0, RZ, RZ ;  /* 0x000000ff00007210 */ /* 0x000fc60007ffe1ff */
[----:B------:R-:W-:Y:S02]  /*6c10*/  IMAD.MOV R3, RZ, RZ, -R3 ;  /* 0x000000ffff037224 */ /* 0x000fe400078e0a03 */
[C---:B------:R-:W-:Y:S02]  /*6c20*/  IMAD R106, R252.reuse, R0, R5 ;  /* 0x00000000fc6a7224 */ /* 0x040fe400078e0205 */
[----:B------:R-:W-:Y:S02]  /*6c30*/  IMAD R105, R252, R3, R105 ;  /* 0x00000003fc697224 */ /* 0x000fe400078e0269 */
[----:B------:R-:W-:Y:S02]  /*6c40*/  VIADD R9, R2, 0x91 ;  /* 0x0000009102097836 */ /* 0x000fe40000000000 */
[--C-:B------:R-:W-:Y:S01]  /*6c50*/  @!P6 IMAD.IADD R109, R109, 0x1, -R252.reuse ;  /* 0x000000016d6de824 */ /* 0x100fe200078e0afc */
[----:B------:R-:W-:Y:S01]  /*6c60*/  ISETP.GT.U32.AND P6, PT, R252, R106, PT ;  /* 0x0000006afc00720c */ /* 0x000fe20003fc4070 */
[----:B------:R-:W-:Y:S01]  /*6c70*/  @!P5 IMAD.IADD R108, R108, 0x1, -R252 ;  /* 0x000000016c6cd824 */ /* 0x000fe200078e0afc */
[----:B------:R-:W-:Y:S01]  /*6c80*/  ISETP.GT.U32.AND P5, PT, R252, R105, PT ;  /* 0x00000069fc00720c */ /* 0x000fe20003fa4070 */
[----:B------:R-:W-:Y:S01]  /*6c90*/  @!P4 IMAD.MOV R110, RZ, RZ, -R110 ;  /* 0x000000ffff6ec224 */ /* 0x000fe200078e0a6e */
[----:B------:R-:W-:Y:S01]  /*6ca0*/  IABS R7, R9 ;  /* 0x0000000900077213 */ /* 0x000fe20000000000 */
[----:B------:R-:W-:Y:S01]  /*6cb0*/  VIADD R11, R2, 0x93 ;  /* 0x00000093020b7836 */ /* 0x000fe20000000000 */
[----:B------:R-:W-:Y:S01]  /*6cc0*/  ISETP.GT.U32.AND P4, PT, R252, R107, PT ;  /* 0x0000006bfc00720c */ /* 0x000fe20003f84070 */
[----:B------:R-:W-:-:S02]  /*6cd0*/  @!P1 IMAD.MOV R109, RZ, RZ, -R109 ;  /* 0x000000ffff6d9224 */ /* 0x000fc400078e0a6d */
[----:B------:R-:W-:Y:S01]  /*6ce0*/  IMAD.HI.U32 R0, R4, R7, RZ ;  /* 0x0000000704007227 */ /* 0x000fe200078e00ff */
[----:B------:R-:W-:-:S03]  /*6cf0*/  IABS R5, R11 ;  /* 0x0000000b00057213 */ /* 0x000fc60000000000 */
[----:B------:R-:W-:Y:S01]  /*6d00*/  IMAD.MOV R0, RZ, RZ, -R0 ;  /* 0x000000ffff007224 */ /* 0x000fe200078e0a00 */
[----:B------:R-:W-:Y:S01]  /*6d10*/  @!P6 IADD3 R106, R106, -R252, RZ ;  /* 0x800000fc6a6ae210 */ /* 0x000fe20007ffe0ff */
[--C-:B------:R-:W-:Y:S02]  /*6d20*/  @!P5 IMAD.IADD R105, R105, 0x1, -R252.reuse ;  /* 0x000000016969d824 */ /* 0x100fe400078e0afc */
[C---:B------:R-:W-:Y:S01]  /*6d30*/  IMAD R104, R252.reuse, R0, R7 ;  /* 0x00000000fc687224 */ /* 0x040fe200078e0207 */
[C---:B------:R-:W-:Y:S01]  /*6d40*/  ISETP.GT.U32.AND P5, PT, R252.reuse, R106, PT ;  /* 0x0000006afc00720c */ /* 0x040fe20003fa4070 */
[----:B------:R-:W-:Y:S01]  /*6d50*/  @!P4 IMAD.IADD R107, R107, 0x1, -R252 ;  /* 0x000000016b6bc824 */ /* 0x000fe200078e0afc */
[----:B------:R-:W-:Y:S01]  /*6d60*/  ISETP.GT.U32.AND P4, PT, R252, R108, PT ;  /* 0x0000006cfc00720c */ /* 0x000fe20003f84070 */
[----:B------:R-:W-:Y:S01]  /*6d70*/  IMAD.HI.U32 R0, R4, R103, RZ ;  /* 0x0000006704007227 */ /* 0x000fe200078e00ff */
[C---:B------:R-:W-:Y:S02]  /*6d80*/  ISETP.GT.U32.AND P1, PT, R252.reuse, R105, PT ;  /* 0x00000069fc00720c */ /* 0x040fe40003f24070 */
[----:B------:R-:W-:Y:S01]  /*6d90*/  ISETP.GT.U32.AND P6, PT, R252, R107, PT ;  /* 0x0000006bfc00720c */ /* 0x000fe20003fc4070 */
[----:B------:R-:W-:-:S02]  /*6da0*/  IMAD.MOV R0, RZ, RZ, -R0 ;  /* 0x000000ffff007224 */ /* 0x000fc400078e0a00 */
[----:B------:R-:W-:Y:S02]  /*6db0*/  VIADD R12, R2, 0x94 ;  /* 0x00000094020c7836 */ /* 0x000fe40000000000 */
[----:B------:R-:W-:Y:S02]  /*6dc0*/  IMAD R103, R252, R0, R103 ;  /* 0x00000000fc677224 */ /* 0x000fe400078e0267 */
[----:B------:R-:W-:Y:S01]  /*6dd0*/  @!P5 IMAD.IADD R106, R106, 0x1, -R252 ;  /* 0x000000016a6ad824 */ /* 0x000fe200078e0afc */
[----:B------:R-:W-:Y:S01]  /*6de0*/  IABS R101, R12 ;  /* 0x0000000c00657213 */ /* 0x000fe20000000000 */
[----:B------:R-:W-:Y:S01]  /*6df0*/  IMAD.HI.U32 R0, R4, R5, RZ ;  /* 0x0000000504007227 */ /* 0x000fe200078e00ff */
[----:B------:R-:W-:-:S03]  /*6e00*/  ISETP.GT.U32.AND P5, PT, R252, R103, PT ;  /* 0x00000067fc00720c */ /* 0x000fc60003fa4070 */
[----:B------:R-:W-:Y:S01]  /*6e10*/  @!P6 IADD3 R107, R107, -R252, RZ ;  /* 0x800000fc6b6be210 */ /* 0x000fe20007ffe0ff */
[----:B------:R-:W-:Y:S01]  /*6e20*/  IMAD.MOV R0, RZ, RZ, -R0 ;  /* 0x000000ffff007224 */ /* 0x000fe200078e0a00 */
[----:B------:R-:W-:Y:S01]  /*6e30*/  ISETP.GE.AND P6, PT, R8, RZ, PT ;  /* 0x000000ff0800720c */ /* 0x000fe20003fc6270 */
[----:B------:R-:W-:Y:S02]  /*6e40*/  VIADD R8, R2, 0x95 ;  /* 0x0000009502087836 */ /* 0x000fe40000000000 */
[----:B------:R-:W-:Y:S02]  /*6e50*/  IMAD R102, R252, R0, R5 ;  /* 0x00000000fc667224 */ /* 0x000fe400078e0205 */
[--C-:B------:R-:W-:Y:S01]  /*6e60*/  @!P4 IMAD.IADD R108, R108, 0x1, -R252.reuse ;  /* 0x000000016c6cc824 */ /* 0x100fe200078e0afc */
[----:B------:R-:W-:Y:S01]  /*6e70*/  IABS R7, R8 ;  /* 0x0000000800077213 */ /* 0x000fe20000000000 */
[--C-:B------:R-:W-:Y:S01]  /*6e80*/  @!P1 IMAD.IADD R105, R105, 0x1, -R252.reuse ;  /* 0x0000000169699824 */ /* 0x100fe200078e0afc */
[----:B------:R-:W-:Y:S01]  /*6e90*/  ISETP.GT.U32.AND P4, PT, R252, R104, PT ;  /* 0x00000068fc00720c */ /* 0x000fe20003f84070 */
[----:B------:R-:W-:Y:S01]  /*6ea0*/  @!P5 IMAD.IADD R103, R103, 0x1, -R252 ;  /* 0x000000016767d824 */ /* 0x000fe200078e0afc */
[----:B------:R-:W-:Y:S01]  /*6eb0*/  ISETP.GE.AND P1, PT, R9, RZ, PT ;  /* 0x000000ff0900720c */ /* 0x000fe20003f26270 */
[----:B------:R-:W-:-:S03]  /*6ec0*/  IMAD.HI.U32 R0, R4, R7, RZ ;  /* 0x0000000704007227 */ /* 0x000fc600078e00ff */
[----:B------:R-:W-:Y:S01]  /*6ed0*/  ISETP.GT.U32.AND P5, PT, R252, R103, PT ;  /* 0x00000067fc00720c */ /* 0x000fe20003fa4070 */
[----:B------:R-:W-:Y:S01]  /*6ee0*/  VIADD R9, R2, 0x96 ;  /* 0x0000009602097836 */ /* 0x000fe20000000000 */
[----:B------:R-:W-:Y:S01]  /*6ef0*/  IADD3 R0, -R0, RZ, RZ ;  /* 0x000000ff00007210 */ /* 0x000fe20007ffe1ff */
[----:B------:R-:W-:-:S03]  /*6f00*/  IMAD.HI.U32 R3, R4, R101, RZ ;  /* 0x0000006504037227 */ /* 0x000fc600078e00ff */
[----:B------:R-:W-:Y:S01]  /*6f10*/  IABS R99, R9 ;  /* 0x0000000900637213 */ /* 0x000fe20000000000 */
[----:B------:R-:W-:Y:S01]  /*6f20*/  IMAD R100, R252, R0, R7 ;  /* 0x00000000fc647224 */ /* 0x000fe200078e0207 */
[----:B------:R-:W-:Y:S01]  /*6f30*/  IADD3 R3, -R3, RZ, RZ ;  /* 0x000000ff03037210 */ /* 0x000fe20007ffe1ff */
[--C-:B------:R-:W-:Y:S01]  /*6f40*/  @!P4 IMAD.IADD R104, R104, 0x1, -R252.reuse ;  /* 0x000000016868c824 */ /* 0x100fe200078e0afc */
[----:B------:R-:W-:Y:S01]  /*6f50*/  ISETP.GE.AND P4, PT, R10, RZ, PT ;  /* 0x000000ff0a00720c */ /* 0x000fe20003f86270 */
[----:B------:R-:W-:Y:S01]  /*6f60*/  @!P3 IMAD.MOV R107, RZ, RZ, -R107 ;  /* 0x000000ffff6bb224 */ /* 0x000fe200078e0a6b */
[----:B------:R-:W-:Y:S01]  /*6f70*/  IADD3 R10, R2, 0x97, RZ ;  /* 0x00000097020a7810 */ /* 0x000fe20007ffe0ff */
[----:B------:R-:W-:Y:S01]  /*6f80*/  @!P5 IMAD.IADD R103, R103, 0x1, -R252 ;  /* 0x000000016767d824 */ /* 0x000fe200078e0afc */
[----:B------:R-:W-:Y:S01]  /*6f90*/  ISETP.GT.U32.AND P5, PT, R252, R100, PT ;  /* 0x00000064fc00720c */ /* 0x000fe20003fa4070 */
[----:B------:R-:W-:Y:S01]  /*6fa0*/  IMAD.HI.U32 R0, R4, R99, RZ ;  /* 0x0000006304007227 */ /* 0x000fe200078e00ff */
[----:B------:R-:W-:-:S02]  /*6fb0*/  IABS R5, R10 ;  /* 0x0000000a00057213 */ /* 0x000fc40000000000 */
[C---:B------:R-:W-:Y:S01]  /*6fc0*/  ISETP.GT.U32.AND P3, PT, R252.reuse, R102, PT ;  /* 0x00000066fc00720c */ /* 0x040fe20003f64070 */
[----:B------:R-:W-:Y:S02]  /*6fd0*/  IMAD R101, R252, R3, R101 ;  /* 0x00000003fc657224 */ /* 0x000fe400078e0265 */
[----:B------:R-:W-:Y:S02]  /*6fe0*/  IMAD.MOV R3, RZ, RZ, -R0 ;  /* 0x000000ffff037224 */ /* 0x000fe400078e0a00 */
[----:B------:R-:W-:-:S04]  /*6ff0*/  IMAD.HI.U32 R0, R4, R5, RZ ;  /* 0x0000000504007227 */ /* 0x000fc800078e00ff */
[----:B------:R-:W-:Y:S02]  /*7000*/  @!P5 IMAD.IADD R100, R100, 0x1, -R252 ;  /* 0x000000016464d824 */ /* 0x000fe400078e0afc */
[----:B------:R-:W-:Y:S01]  /*7010*/  @!P6 IMAD.MOV R105, RZ, RZ, -R105 ;  /* 0x000000ffff69e224 */ /* 0x000fe200078e0a69 */
[C---:B------:R-:W-:Y:S01]  /*7020*/  ISETP.GT.U32.AND P6, PT, R252.reuse, R101, PT ;  /* 0x00000065fc00720c */ /* 0x040fe20003fc4070 */
[----:B------:R-:W-:Y:S01]  /*7030*/  IMAD.MOV R0, RZ, RZ, -R0 ;  /* 0x000000ffff007224 */ /* 0x000fe200078e0a00 */
[----:B------:R-:W-:Y:S01]  /*7040*/  ISETP.GT.U32.AND P5, PT, R252, R100, PT ;  /* 0x00000064fc00720c */ /* 0x000fe20003fa4070 */
[----:B------:R-:W-:Y:S01]  /*7050*/  @!P3 IMAD.IADD R102, R102, 0x1, -R252 ;  /* 0x000000016666b824 */ /* 0x000fe200078e0afc */
[----:B------:R-:W-:Y:S01]  /*7060*/  ISETP.GE.AND P3, PT, R8, RZ, PT ;  /* 0x000000ff0800720c */ /* 0x000fe20003f66270 */
[C---:B------:R-:W-:Y:S02]  /*7070*/  IMAD R98, R252.reuse, R0, R5 ;  /* 0x00000000fc627224 */ /* 0x040fe400078e0205 */
[----:B------:R-:W-:Y:S01]  /*7080*/  @!P0 IMAD.MOV R108, RZ, RZ, -R108 ;  /* 0x000000ffff6c8224 */ /* 0x000fe200078e0a6c */
[----:B------:R-:W-:Y:S01]  /*7090*/  ISETP.GT.U32.AND P0, PT, R252, R104, PT ;  /* 0x00000068fc00720c */ /* 0x000fe20003f04070 */
[----:B------:R-:W-:-:S02]  /*70a0*/  VIADD R8, R2, 0x98 ;  /* 0x0000009802087836 */ /* 0x000fc40000000000 */
[----:B------:R-:W-:Y:S01]  /*70b0*/  @!P2 IMAD.MOV R106, RZ, RZ, -R106 ;  /* 0x000000ffff6aa224 */ /* 0x000fe200078e0a6a */
[----:B------:R-:W-:Y:S01]  /*70c0*/  ISETP.GE.AND P2, PT, R11, RZ, PT ;  /* 0x000000ff0b00720c */ /* 0x000fe20003f46270 */
[----:B------:R-:W-:Y:S01]  /*70d0*/  VIADD R11, R2, 0x99 ;  /* 0x00000099020b7836 */ /* 0x000fe20000000000 */
[----:B------:R-:W-:Y:S01]  /*70e0*/  IABS R97, R8 ;  /* 0x0000000800617213 */ /* 0x000fe20000000000 */
[--C-:B------:R-:W-:Y:S01]  /*70f0*/  @!P5 IMAD.IADD R100, R100, 0x1, -R252.reuse ;  /* 0x000000016464d824 */ /* 0x100fe200078e0afc */
[C---:B------:R-:W-:Y:S01]  /*7100*/  ISETP.GT.U32.AND P5, PT, R252.reuse, R98, PT ;  /* 0x00000062fc00720c */ /* 0x040fe20003fa4070 */
[----:B------:R-:W-:Y:S01]  /*7110*/  @!P6 IMAD.IADD R101, R101, 0x1, -R252 ;  /* 0x000000016565e824 */ /* 0x000fe200078e0afc */
[----:B------:R-:W-:Y:S01]  /*7120*/  ISETP.GT.U32.AND P6, PT, R252, R102, PT ;  /* 0x00000066fc00720c */ /* 0x000fe20003fc4070 */
[----:B------:R-:W-:Y:S01]  /*7130*/  VIADD R5, R2, 0x9a ;  /* 0x0000009a02057836 */ /* 0x000fe20000000000 */
[----:B------:R-:W-:Y:S01]  /*7140*/  IABS R7, R11 ;  /* 0x0000000b00077213 */ /* 0x000fe20000000000 */
[----:B------:R-:W-:-:S03]  /*7150*/  IMAD.HI.U32 R0, R4, R97, RZ ;  /* 0x0000006104007227 */ /* 0x000fc600078e00ff */
[----:B------:R-:W-:Y:S01]  /*7160*/  IABS R95, R5 ;  /* 0x00000005005f7213 */ /* 0x000fe20000000000 */
[----:B------:R-:W-:Y:S01]  /*7170*/  @!P0 IMAD.IADD R104, R104, 0x1, -R252 ;  /* 0x0000000168688824 */ /* 0x000fe200078e0afc */
[----:B------:R-:W-:Y:S01]  /*7180*/  ISETP.GE.AND P0, PT, R12, RZ, PT ;  /* 0x000000ff0c00720c */ /* 0x000fe20003f06270 */
[----:B------:R-:W-:Y:S02]  /*7190*/  IMAD R99, R252, R3, R99 ;  /* 0x00000003fc637224 */ /* 0x000fe400078e0263 */
[----:B------:R-:W-:Y:S01]  /*71a0*/  IMAD.HI.U32 R3, R4, R7, RZ ;  /* 0x0000000704037227 */ /* 0x000fe200078e00ff */
[----:B------:R-:W-:Y:S02]  /*71b0*/  @!P1 IADD3 R104, -R104, RZ, RZ ;  /* 0x000000ff68689210 */ /* 0x000fe40007ffe1ff */
[----:B------:R-:W-:Y:S01]  /*71c0*/  ISETP.GT.U32.AND P1, PT, R252, R101, PT ;  /* 0x00000065fc00720c */ /* 0x000fe20003f24070 */
[----:B------:R-:W-:Y:S01]  /*71d0*/  IMAD.MOV R0, RZ, RZ, -R0 ;  /* 0x000000ffff007224 */ /* 0x000fe200078e0a00 */
[----:B------:R-:W-:Y:S01]  /*71e0*/  @!P6 IADD3 R102, R102, -R252, RZ ;  /* 0x800000fc6666e210 */ /* 0x000fe20007ffe0ff */
[----:B------:R-:W-:Y:S01]  /*71f0*/  @!P5 IMAD.IADD R98, R98, 0x1, -R252 ;  /* 0x000000016262d824 */ /* 0x000fe200078e0afc */
[----:B------:R-:W-:Y:S01]  /*7200*/  IADD3 R3, -R3, RZ, RZ ;  /* 0x000000ff03037210 */ /* 0x000fe20007ffe1ff */
[C---:B------:R-:W-:Y:S01]  /*7210*/  IMAD R97, R252.reuse, R0, R97 ;  /* 0x00000000fc617224 */ /* 0x040fe200078e0261 */
[----:B------:R-:W-:Y:S01]  /*7220*/  ISETP.GT.U32.AND P6, PT, R252, R99, PT ;  /* 0x00000063fc00720c */ /* 0x000fe20003fc4070 */
[----:B------:R-:W-:Y:S01]  /*7230*/  IMAD.HI.U32 R0, R4, R95, RZ ;  /* 0x0000005f04007227 */ /* 0x000fe200078e00ff */
[----:B------:R-:W-:-:S03]  /*7240*/  ISETP.GT.U32.AND P5, PT, R252, R98, PT ;  /* 0x00000062fc00720c */ /* 0x000fc60003fa4070 */
[----:B------:R-:W-:Y:S01]  /*7250*/  IMAD R96, R252, R3, R7 ;  /* 0x00000003fc607224 */ /* 0x000fe200078e0207 */
[----:B------:R-:W-:Y:S01]  /*7260*/  IADD3 R0, -R0, RZ, RZ ;  /* 0x000000ff00007210 */ /* 0x000fe20007ffe1ff */
[----:B------:R-:W-:Y:S01]  /*7270*/  @!P2 IMAD.MOV R102, RZ, RZ, -R102 ;  /* 0x000000ffff66a224 */ /* 0x000fe200078e0a66 */
[C---:B------:R-:W-:Y:S01]  /*7280*/  ISETP.GT.U32.AND P2, PT, R252.reuse, R97, PT ;  /* 0x00000061fc00720c */ /* 0x040fe20003f44070 */
[----:B------:R-:W-:Y:S01]  /*7290*/  @!P3 IMAD.MOV R100, RZ, RZ, -R100 ;  /* 0x000000ffff64b224 */ /* 0x000fe200078e0a64 */
[C---:B------:R-:W-:Y:S01]  /*72a0*/  ISETP.GT.U32.AND P3, PT, R252.reuse, R96, PT ;  /* 0x00000060fc00720c */ /* 0x040fe20003f64070 */
[----:B------:R-:W-:Y:S01]  /*72b0*/  IMAD R95, R252, R0, R95 ;  /* 0x00000000fc5f7224 */ /* 0x000fe200078e025f */
[----:B------:R-:W-:Y:S01]  /*72c0*/  IADD3 R7, R2, 0x9c, RZ ;  /* 0x0000009c02077810 */ /* 0x000fe20007ffe0ff */
[--C-:B------:R-:W-:Y:S01]  /*72d0*/  @!P1 IMAD.IADD R101, R101, 0x1, -R252.reuse ;  /* 0x0000000165659824 */ /* 0x100fe200078e0afc */
[----:B------:R-:W-:Y:S01]  /*72e0*/  ISETP.GE.AND P1, PT, R9, RZ, PT ;  /* 0x000000ff0900720c */ /* 0x000fe20003f26270 */
        /* <DEDUP_REMOVED lines=8> */
[----:B------:R-:W-:Y:S01]  /*7370*/  @!P4 IMAD.MOV R103, RZ, RZ, -R103 ;  /* 0x000000ffff67c224 */ /* 0x000fe200078e0a67 */
[----:B------:R-:W-:Y:S01]  /*7380*/  ISETP.GT.U32.AND P4, PT, R252, R99, PT ;  /* 0x00000063fc00720c */ /* 0x000fe20003f84070 */
[----:B------:R-:W-:Y:S01]  /*7390*/  @!P0 IMAD.MOV R101, RZ, RZ, -R101 ;  /* 0x000000ffff658224 */ /* 0x000fe200078e0a65 */
[----:B------:R-:W-:Y:S01]  /*73a0*/  @!P3 IADD3 R96, R96, -R252, RZ ;  /* 0x800000fc6060b210 */ /* 0x000fe20007ffe0ff */
[----:B------:R-:W-:Y:S01]  /*73b0*/  IMAD.HI.U32 R0, R4, R3, RZ ;  /* 0x0000000304007227 */ /* 0x000fe200078e00ff */
[----:B------:R-:W-:-:S02]  /*73c0*/  ISETP.GT.U32.AND P3, PT, R252, R97, PT ;  /* 0x00000061fc00720c */ /* 0x000fc40003f64070 */
[----:B------:R-:W-:Y:S01]  /*73d0*/  ISETP.GE.AND P0, PT, R8, RZ, PT ;  /* 0x000000ff0800720c */ /* 0x000fe20003f06270 */
[----:B------:R-:W-:Y:S01]  /*73e0*/  @!P5 IMAD.IADD R95, R95, 0x1, -R252 ;  /* 0x000000015f5fd824 */ /* 0x000fe200078e0afc */
[----:B------:R-:W-:Y:S01]  /*73f0*/  ISETP.GE.AND P2, PT, R5, RZ, PT ;  /* 0x000000ff0500720c */ /* 0x000fe20003f46270 */
[----:B------:R-:W-:Y:S02]  /*7400*/  IMAD.MOV R0, RZ, RZ, -R0 ;  /* 0x000000ffff007224 */ /* 0x000fe400078e0a00 */
[----:B------:R-:W-:Y:S01]  /*7410*/  VIADD R8, R2, 0x9d ;  /* 0x0000009d02087836 */ /* 0x000fe20000000000 */
[C---:B------:R-:W-:Y:S01]  /*7420*/  ISETP.GT.U32.AND P5, PT, R252.reuse, R95, PT ;  /* 0x0000005ffc00720c */ /* 0x040fe20003fa4070 */
[----:B------:R-:W-:Y:S02]  /*7430*/  IMAD R94, R252, R0, R3 ;  /* 0x00000000fc5e7224 */ /* 0x000fe400078e0203 */
[----:B------:R-:W-:Y:S01]  /*7440*/  IMAD.HI.U32 R0, R4, R93, RZ ;  /* 0x0000005d04007227 */ /* 0x000fe200078e00ff */
[----:B------:R-:W-:-:S02]  /*7450*/  IABS R3, R8 ;  /* 0x0000000800037213 */ /* 0x000fc40000000000 */
[----:B------:R-:W-:Y:S01]  /*7460*/  @!P3 IADD3 R97, R97, -R252, RZ ;  /* 0x800000fc6161b210 */ /* 0x000fe20007ffe0ff */
[----:B------:R-:W-:Y:S01]  /*7470*/  @!P4 IMAD.IADD R99, R99, 0x1, -R252 ;  /* 0x000000016363c824 */ /* 0x000fe200078e0afc */
[C---:B------:R-:W-:Y:S01]  /*7480*/  ISETP.GT.U32.AND P3, PT, R252.reuse, R94, PT ;  /* 0x0000005efc00720c */ /* 0x040fe20003f64070 */
[----:B------:R-:W-:Y:S01]  /*7490*/  IMAD.MOV R0, RZ, RZ, -R0 ;  /* 0x000000ffff007224 */ /* 0x000fe200078e0a00 */
[----:B------:R-:W-:Y:S01]  /*74a0*/  ISETP.GE.AND P4, PT, R11, RZ, PT ;  /* 0x000000ff0b00720c */ /* 0x000fe20003f86270 */
[----:B------:R-:W-:Y:S01]  /*74b0*/  @!P1 IMAD.MOV R99, RZ, RZ, -R99 ;  /* 0x000000ffff639224 */ /* 0x000fe200078e0a63 */
[C---:B------:R-:W-:Y:S01]  /*74c0*/  ISETP.GT.U32.AND P1, PT, R252.reuse, R96, PT ;  /* 0x00000060fc00720c */ /* 0x040fe20003f24070 */
[C---:B------:R-:W-:Y:S02]  /*74d0*/  IMAD R93, R252.reuse, R0, R93 ;  /* 0x00000000fc5d7224 */ /* 0x040fe400078e025d */
[----:B------:R-:W-:Y:S02]  /*74e0*/  @!P5 IMAD.IADD R95, R95, 0x1, -R252 ;  /* 0x000000015f5fd824 */ /* 0x000fe400078e0afc */
[----:B------:R-:W-:Y:S01]  /*74f0*/  @!P6 IMAD.MOV R98, RZ, RZ, -R98 ;  /* 0x000000ffff62e224 */ /* 0x000fe200078e0a62 */
[----:B------:R-:W-:Y:S01]  /*7500*/  ISETP.GT.U32.AND P5, PT, R252, R93, PT ;  /* 0x0000005dfc00720c */ /* 0x000fe20003fa4070 */
[----:B------:R-:W-:Y:S01]  /*7510*/  IMAD.HI.U32 R0, R4, R3, RZ ;  /* 0x0000000304007227 */ /* 0x000fe200078e00ff */
[----:B------:R-:W-:-:S02]  /*7520*/  ISETP.GE.AND P6, PT, R9, RZ, PT ;  /* 0x000000ff0900720c */ /* 0x000fc40003fc6270 */
[----:B------:R-:W-:Y:S01]  /*7530*/  @!P2 IADD3 R95, -R95, RZ, RZ ;  /* 0x000000ff5f5fa210 */ /* 0x000fe20007ffe1ff */
[----:B------:R-:W-:Y:S01]  /*7540*/  VIADD R9, R2, 0x9f ;  /* 0x0000009f02097836 */ /* 0x000fe20000000000 */
[----:B------:R-:W-:Y:S01]  /*7550*/  IADD3 R0, -R0, RZ, RZ ;  /* 0x000000ff00007210 */ /* 0x000fe20007ffe1ff */
[--C-:B------:R-:W-:Y:S01]  /*7560*/  @!P3 IMAD.IADD R94, R94, 0x1, -R252.reuse ;  /* 0x000000015e5eb824 */ /* 0x100fe200078e0afc */
[----:B------:R-:W-:Y:S01]  /*7570*/  ISETP.GE.AND P3, PT, R8, RZ, PT ;  /* 0x000000ff0800720c */ /* 0x000fe20003f66270 */
[----:B------:R-:W-:Y:S01]  /*7580*/  @!P1 IMAD.IADD R96, R96, 0x1, -R252 ;  /* 0x0000000160609824 */ /* 0x000fe200078e0afc */
[----:B------:R-:W-:Y:S01]  /*7590*/  ISETP.GE.AND P1, PT, R7, RZ, PT ;  /* 0x000000ff0700720c */ /* 0x000fe20003f26270 */
[----:B------:R-:W-:Y:S01]  /*75a0*/  @!P0 IMAD.MOV R97, RZ, RZ, -R97 ;  /* 0x000000ffff618224 */ /* 0x000fe200078e0a61 */
[----:B------:R-:W-:Y:S01]  /*75b0*/  IABS R5, R9 ;  /* 0x0000000900057213 */ /* 0x000fe20000000000 */
[----:B------:R-:W-:Y:S01]  /*75c0*/  VIADD R7, R2, 0x9e ;  /* 0x0000009e02077836 */ /* 0x000fe20000000000 */
[C---:B------:R-:W-:Y:S01]  /*75d0*/  ISETP.GT.U32.AND P0, PT, R252.reuse, R94, PT ;  /* 0x0000005efc00720c */ /* 0x040fe20003f04070 */
[----:B------:R-:W-:-:S02]  /*75e0*/  IMAD R92, R252, R0, R3 ;  /* 0x00000000fc5c7224 */ /* 0x000fc400078e0203 */
[----:B------:R-:W-:Y:S01]  /*75f0*/  @!P5 IMAD.IADD R93, R93, 0x1, -R252 ;  /* 0x000000015d5dd824 */ /* 0x000fe200078e0afc */
[----:B------:R-:W-:Y:S01]  /*7600*/  IABS R91, R7 ;  /* 0x00000007005b7213 */ /* 0x000fe20000000000 */
[----:B------:R-:W-:Y:S01]  /*7610*/  IMAD.HI.U32 R3, R4, R5, RZ ;  /* 0x0000000504037227 */ /* 0x000fe200078e00ff */
[----:B------:R-:W-:Y:S02]  /*7620*/  ISETP.GE.AND P2, PT, R7, RZ, PT ;  /* 0x000000ff0700720c */ /* 0x000fe40003f46270 */
[C---:B------:R-:W-:Y:S01]  /*7630*/  ISETP.GT.U32.AND P5, PT, R252.reuse, R93, PT ;  /* 0x0000005dfc00720c */ /* 0x040fe20003fa4070 */
[----:B------:R-:W-:Y:S01]  /*7640*/  @!P4 IMAD.MOV R96, RZ, RZ, -R96 ;  /* 0x000000ffff60c224 */ /* 0x000fe200078e0a60 */
[----:B------:R-:W-:Y:S01]  /*7650*/  ISETP.GT.U32.AND P4, PT, R252, R92, PT ;  /* 0x0000005cfc00720c */ /* 0x000fe20003f84070 */
[----:B------:R-:W-:Y:S02]  /*7660*/  IMAD.MOV R3, RZ, RZ, -R3 ;  /* 0x000000ffff037224 */ /* 0x000fe400078e0a03 */
[----:B------:R-:W-:-:S04]  /*7670*/  IMAD.HI.U32 R0, R4, R91, RZ ;  /* 0x0000005b04007227 */ /* 0x000fc800078e00ff */
[----:B------:R-:W-:Y:S01]  /*7680*/  @!P0 IMAD.IADD R94, R94, 0x1, -R252 ;  /* 0x000000015e5e8824 */ /* 0x000fe200078e0afc */
[----:B------:R-:W-:Y:S01]  /*7690*/  ISETP.GE.AND P0, PT, R9, RZ, PT ;  /* 0x000000ff0900720c */ /* 0x000fe20003f06270 */
[----:B------:R-:W-:Y:S01]  /*76a0*/  IMAD R90, R252, R3, R5 ;  /* 0x00000003fc5a7224 */ /* 0x000fe200078e0205 */
[----:B------:R-:W-:Y:S01]  /*76b0*/  IADD3 R3, R2, 0xa1, RZ ;  /* 0x000000a102037810 */ /* 0x000fe20007ffe0ff */
[----:B------:R-:W-:Y:S02]  /*76c0*/  IMAD.MOV R0, RZ, RZ, -R0 ;  /* 0x000000ffff007224 */ /* 0x000fe400078e0a00 */
[----:B------:R-:W-:Y:S01]  /*76d0*/  @!P6 IMAD.MOV R94, RZ, RZ, -R94 ;  /* 0x000000ffff5ee224 */ /* 0x000fe200078e0a5e */
[C---:B------:R-:W-:Y:S01]  /*76e0*/  ISETP.GT.U32.AND P6, PT, R252.reuse, R90, PT ;  /* 0x0000005afc00720c */ /* 0x040fe20003fc4070 */
[----:B------:R-:W-:Y:S01]  /*76f0*/  IMAD R91, R252, R0, R91 ;  /* 0x00000000fc5b7224 */ /* 0x000fe200078e025b */
[----:B------:R-:W-:Y:S01]  /*7700*/  IABS R7, R3 ;  /* 0x0000000300077213 */ /* 0x000fe20000000000 */
[----:B------:R-:W-:-:S02]  /*7710*/  @!P4 IMAD.IADD R92, R92, 0x1, -R252 ;  /* 0x000000015c5cc824 */ /* 0x000fc400078e0afc */
[--C-:B------:R-:W-:Y:S01]  /*7720*/  @!P5 IMAD.IADD R93, R93, 0x1, -R252.reuse ;  /* 0x000000015d5dd824 */ /* 0x100fe200078e0afc */
[----:B------:R-:W-:Y:S01]  /*7730*/  ISETP.GT.U32.AND P5, PT, R252, R91, PT ;  /* 0x0000005bfc00720c */ /* 0x000fe20003fa4070 */
[----:B------:R-:W-:Y:S01]  /*7740*/  VIADD R9, R2, 0xa2 ;  /* 0x000000a202097836 */ /* 0x000fe20000000000 */
[----:B------:R-:W-:Y:S01]  /*7750*/  ISETP.GT.U32.AND P4, PT, R252, R92, PT ;  /* 0x0000005cfc00720c */ /* 0x000fe20003f84070 */
[C---:B------:R-:W-:Y:S01]  /*7760*/  VIADD R8, R2.reuse, 0xa0 ;  /* 0x000000a002087836 */ /* 0x040fe20000000000 */
[----:B------:R-:W-:Y:S01]  /*7770*/  @!P1 IADD3 R93, -R93, RZ, RZ ;  /* 0x000000ff5d5d9210 */ /* 0x000fe20007ffe1ff */
[----:B------:R-:W-:Y:S01]  /*7780*/  VIADD R10, R2, 0xa6 ;  /* 0x000000a6020a7836 */ /* 0x000fe20000000000 */
[----:B------:R-:W-:Y:S01]  /*7790*/  IABS R87, R9 ;  /* 0x0000000900577213 */ /* 0x000fe20000000000 */
[--C-:B------:R-:W-:Y:S01]  /*77a0*/  @!P6 IMAD.IADD R90, R90, 0x1, -R252.reuse ;  /* 0x000000015a5ae824 */ /* 0x100fe200078e0afc */
[----:B------:R-:W-:Y:S01]  /*77b0*/  IABS R89, R8 ;  /* 0x0000000800597213 */ /* 0x000fe20000000000 */
[----:B------:R-:W-:Y:S01]  /*77c0*/  VIADD R11, R2, 0xb0 ;  /* 0x000000b0020b7836 */ /* 0x000fe20000000000 */
[----:B------:R-:W-:Y:S01]  /*77d0*/  ISETP.GE.AND P1, PT, R8, RZ, PT ;  /* 0x000000ff0800720c */ /* 0x000fe20003f26270 */
[----:B------:R-:W-:Y:S01]  /*77e0*/  VIADD R12, R2, 0xb1 ;  /* 0x000000b1020c7836 */ /* 0x000fe20000000000 */
[----:B------:R-:W-:Y:S01]  /*77f0*/  ISETP.GT.U32.AND P6, PT, R252, R90, PT ;  /* 0x0000005afc00720c */ /* 0x000fe20003fc4070 */
[--C-:B------:R-:W-:Y:S01]  /*7800*/  @!P5 IMAD.IADD R91, R91, 0x1, -R252.reuse ;  /* 0x000000015b5bd824 */ /* 0x100fe200078e0afc */
[----:B------:R-:W-:Y:S01]  /*7810*/  IADD3 R8, R2, 0xa4, RZ ;  /* 0x000000a402087810 */ /* 0x000fe20007ffe0ff */
[----:B------:R-:W-:Y:S01]  /*7820*/  @!P4 IMAD.IADD R92, R92, 0x1, -R252 ;  /* 0x000000015c5cc824 */ /* 0x000fe200078e0afc */
[----:B------:R-:W-:Y:S01]  /*7830*/  ISETP.GE.AND P4, PT, R3, RZ, PT ;  /* 0x000000ff0300720c */ /* 0x000fe20003f86270 */
[----:B------:R-:W-:Y:S01]  /*7840*/  IMAD.HI.U32 R3, R4, R87, RZ ;  /* 0x0000005704037227 */ /* 0x000fe200078e00ff */
[----:B------:R-:W-:-:S02]  /*7850*/  ISETP.GT.U32.AND P5, PT, R252, R91, PT ;  /* 0x0000005bfc00720c */ /* 0x000fc40003fa4070 */
[----:B------:R-:W-:Y:S01]  /*7860*/  IABS R85, R8 ;  /* 0x0000000800557213 */ /* 0x000fe20000000000 */
[C---:B------:R-:W-:Y:S01]  /*7870*/  IMAD.HI.U32 R0, R4.reuse, R89, RZ ;  /* 0x0000005904007227 */ /* 0x040fe200078e00ff */
[----:B------:R-:W-:Y:S02]  /*7880*/  IABS R83, R10 ;  /* 0x0000000a00537213 */ /* 0x000fe40000000000 */
[----:B------:R-:W-:Y:S01]  /*7890*/  IABS R73, R11 ;  /* 0x0000000b00497213 */ /* 0x000fe20000000000 */
[----:B------:R-:W-:Y:S02]  /*78a0*/  IMAD.MOV R3, RZ, RZ, -R3 ;  /* 0x000000ffff037224 */ /* 0x000fe400078e0a03 */
[----:B------:R-:W-:Y:S02]  /*78b0*/  IMAD.MOV R5, RZ, RZ, -R0 ;  /* 0x000000ffff057224 */ /* 0x000fe400078e0a00 */
[----:B------:R-:W-:-:S04]  /*78c0*/  IMAD.HI.U32 R0, R4, R7, RZ ;  /* 0x0000000704007227 */ /* 0x000fc800078e00ff */
[----:B------:R-:W-:Y:S01]  /*78d0*/  IMAD R87, R252, R3, R87 ;  /* 0x00000003fc577224 */ /* 0x000fe200078e0257 */
[----:B------:R-:W-:Y:S01]  /*78e0*/  IADD3 R0, -R0, RZ, RZ ;  /* 0x000000ff00007210 */ /* 0x000fe20007ffe1ff */
[----:B------:R-:W-:Y:S02]  /*78f0*/  @!P6 IMAD.IADD R90, R90, 0x1, -R252 ;  /* 0x000000015a5ae824 */ /* 0x000fe400078e0afc */
[C---:B------:R-:W-:Y:S02]  /*7900*/  IMAD R89, R252.reuse, R5, R89 ;  /* 0x00000005fc597224 */ /* 0x040fe400078e0259 */
[----:B------:R-:W-:Y:S01]  /*7910*/  @!P0 IMAD.MOV R90, RZ, RZ, -R90 ;  /* 0x000000ffff5a8224 */ /* 0x000fe200078e0a5a */
[C---:B------:R-:W-:Y:S01]  /*7920*/  ISETP.GT.U32.AND P0, PT, R252.reuse, R87, PT ;  /* 0x00000057fc00720c */ /* 0x040fe20003f04070 */
[----:B------:R-:W-:Y:S01]  /*7930*/  @!P5 IMAD.IADD R91, R91, 0x1, -R252 ;  /* 0x000000015b5bd824 */ /* 0x000fe200078e0afc */
[C---:B------:R-:W-:Y:S01]  /*7940*/  ISETP.GT.U32.AND P5, PT, R252.reuse, R89, PT ;  /* 0x00000059fc00720c */ /* 0x040fe20003fa4070 */
[----:B------:R-:W-:-:S02]  /*7950*/  IMAD R88, R252, R0, R7 ;  /* 0x00000000fc587224 */ /* 0x000fc400078e0207 */
[----:B------:R-:W-:Y:S02]  /*7960*/  @!P2 IMAD.MOV R91, RZ, RZ, -R91 ;  /* 0x000000ffff5ba224 */ /* 0x000fe400078e0a5b */
[----:B------:R-:W-:Y:S01]  /*7970*/  VIADD R0, R2, 0xa3 ;  /* 0x000000a302007836 */ /* 0x000fe20000000000 */
[----:B------:R-:W-:Y:S01]  /*7980*/  ISETP.GT.U32.AND P2, PT, R252, R88, PT ;  /* 0x00000058fc00720c */ /* 0x000fe20003f44070 */
[----:B------:R-:W-:-:S03]  /*7990*/  IMAD.HI.U32 R3, R4, R85, RZ ;  /* 0x0000005504037227 */ /* 0x000fc600078e00ff */
[----:B------:R-:W-:Y:S01]  /*79a0*/  IABS R5, R0 ;  /* 0x0000000000057213 */ /* 0x000fe20000000000 */
[----:B------:R-:W-:Y:S01]  /*79b0*/  @!P0 IMAD.IADD R87, R87, 0x1, -R252 ;  /* 0x0000000157578824 */ /* 0x000fe200078e0afc */
[----:B------:R-:W-:Y:S01]  /*79c0*/  ISETP.GE.AND P6, PT, R0, RZ, PT ;  /* 0x000000ff0000720c */ /* 0x000fe20003fc6270 */
[----:B------:R-:W-:Y:S01]  /*79d0*/  @!P3 IMAD.MOV R92, RZ, RZ, -R92 ;  /* 0x000000ffff5cb224 */ /* 0x000fe200078e0a5c */
[----:B------:R-:W-:Y:S01]  /*79e0*/  @!P5 IADD3 R89, R89, -R252, RZ ;  /* 0x800000fc5959d210 */ /* 0x000fe20007ffe0ff */
[----:B------:R-:W-:Y:S01]  /*79f0*/  IMAD.MOV R3, RZ, RZ, -R3 ;  /* 0x000000ffff037224 */ /* 0x000fe200078e0a03 */
[----:B------:R-:W-:Y:S01]  /*7a00*/  ISETP.GE.AND P3, PT, R9, RZ, PT ;  /* 0x000000ff0900720c */ /* 0x000fe20003f66270 */
[----:B------:R-:W-:Y:S01]  /*7a10*/  VIADD R9, R2, 0xa5 ;  /* 0x000000a502097836 */ /* 0x000fe20000000000 */
[----:B------:R-:W-:Y:S01]  /*7a20*/  ISETP.GT.U32.AND P5, PT, R252, R89, PT ;  /* 0x00000059fc00720c */ /* 0x000fe20003fa4070 */
[----:B------:R-:W-:Y:S01]  /*7a30*/  IMAD.HI.U32 R0, R4, R5, RZ ;  /* 0x0000000504007227 */ /* 0x000fe200078e00ff */
[----:B------:R-:W-:-:S02]  /*7a40*/  ISETP.GT.U32.AND P0, PT, R252, R87, PT ;  /* 0x00000057fc00720c */ /* 0x000fc40003f04070 */
[----:B------:R-:W-:Y:S01]  /*7a50*/  IABS R7, R9 ;  /* 0x0000000900077213 */ /* 0x000fe20000000000 */
[----:B------:R-:W-:Y:S02]  /*7a60*/  IMAD R85, R252, R3, R85 ;  /* 0x00000003fc557224 */ /* 0x000fe400078e0255 */
[----:B------:R-:W-:Y:S02]  /*7a70*/  @!P2 IMAD.IADD R88, R88, 0x1, -R252 ;  /* 0x000000015858a824 */ /* 0x000fe400078e0afc */
[----:B------:R-:W-:-:S03]  /*7a80*/  IMAD.HI.U32 R3, R4, R83, RZ ;  /* 0x0000005304037227 */ /* 0x000fc600078e00ff */
[----:B------:R-:W-:Y:S01]  /*7a90*/  ISETP.GT.U32.AND P2, PT, R252, R88, PT ;  /* 0x00000058fc00720c */ /* 0x000fe20003f44070 */
[----:B------:R-:W-:Y:S01]  /*7aa0*/  IMAD.MOV R86, RZ, RZ, -R0 ;  /* 0x000000ffff567224 */ /* 0x000fe200078e0a00 */
[----:B------:R-:W-:Y:S01]  /*7ab0*/  @!P5 IADD3 R89, R89, -R252, RZ ;  /* 0x800000fc5959d210 */ /* 0x000fe20007ffe0ff */
[----:B------:R-:W-:Y:S01]  /*7ac0*/  IMAD.HI.U32 R0, R4, R7, RZ ;  /* 0x0000000704007227 */ /* 0x000fe200078e00ff */
[----:B------:R-:W-:Y:S02]  /*7ad0*/  ISETP.GE.AND P5, PT, R8, RZ, PT ;  /* 0x000000ff0800720c */ /* 0x000fe40003fa6270 */
[----:B------:R-:W-:Y:S01]  /*7ae0*/  @!P1 IADD3 R89, -R89, RZ, RZ ;  /* 0x000000ff59599210 */ /* 0x000fe20007ffe1ff */
[----:B------:R-:W-:Y:S01]  /*7af0*/  IMAD.MOV R3, RZ, RZ, -R3 ;  /* 0x000000ffff037224 */ /* 0x000fe200078e0a03 */
[C---:B------:R-:W-:Y:S01]  /*7b00*/  ISETP.GT.U32.AND P1, PT, R252.reuse, R85, PT ;  /* 0x00000055fc00720c */ /* 0x040fe20003f24070 */
[----:B------:R-:W-:Y:S02]  /*7b10*/  IMAD.MOV R0, RZ, RZ, -R0 ;  /* 0x000000ffff007224 */ /* 0x000fe400078e0a00 */
[----:B------:R-:W-:-:S02]  /*7b20*/  IMAD R83, R252, R3, R83 ;  /* 0x00000003fc537224 */ /* 0x000fc400078e0253 */
[--C-:B------:R-:W-:Y:S02]  /*7b30*/  @!P0 IMAD.IADD R87, R87, 0x1, -R252.reuse ;  /* 0x0000000157578824 */ /* 0x100fe400078e0afc */
[C---:B------:R-:W-:Y:S02]  /*7b40*/  IMAD R84, R252.reuse, R0, R7 ;  /* 0x00000000fc547224 */ /* 0x040fe400078e0207 */
[----:B------:R-:W-:Y:S01]  /*7b50*/  @!P3 IMAD.MOV R87, RZ, RZ, -R87 ;  /* 0x000000ffff57b224 */ /* 0x000fe200078e0a57 */
[----:B------:R-:W-:Y:S01]  /*7b60*/  ISETP.GT.U32.AND P3, PT, R252, R83, PT ;  /* 0x00000053fc00720c */ /* 0x000fe20003f64070 */
[----:B------:R-:W-:Y:S01]  /*7b70*/  VIADD R7, R2, 0xa7 ;  /* 0x000000a702077836 */ /* 0x000fe20000000000 */
[C---:B------:R-:W-:Y:S01]  /*7b80*/  ISETP.GT.U32.AND P0, PT, R252.reuse, R84, PT ;  /* 0x00000054fc00720c */ /* 0x040fe20003f04070 */
[----:B------:R-:W-:Y:S02]  /*7b90*/  IMAD R86, R252, R86, R5 ;  /* 0x00000056fc567224 */ /* 0x000fe400078e0205 */
[--C-:B------:R-:W-:Y:S01]  /*7ba0*/  @!P2 IMAD.IADD R88, R88, 0x1, -R252.reuse ;  /* 0x000000015858a824 */ /* 0x100fe200078e0afc */
[----:B------:R-:W-:Y:S01]  /*7bb0*/  IABS R3, R7 ;  /* 0x0000000700037213 */ /* 0x000fe20000000000 */
[----:B------:R-:W-:Y:S01]  /*7bc0*/  VIADD R8, R2, 0xa8 ;  /* 0x000000a802087836 */ /* 0x000fe20000000000 */
[----:B------:R-:W-:Y:S01]  /*7bd0*/  ISETP.GT.U32.AND P2, PT, R252, R86, PT ;  /* 0x00000056fc00720c */ /* 0x000fe20003f44070 */
[----:B------:R-:W-:-:S02]  /*7be0*/  @!P1 IMAD.IADD R85, R85, 0x1, -R252 ;  /* 0x0000000155559824 */ /* 0x000fc400078e0afc */
[----:B------:R-:W-:Y:S01]  /*7bf0*/  IMAD.HI.U32 R0, R4, R3, RZ ;  /* 0x0000000304007227 */ /* 0x000fe200078e00ff */
[----:B------:R-:W-:Y:S02]  /*7c00*/  IABS R81, R8 ;  /* 0x0000000800517213 */ /* 0x000fe40000000000 */
[C---:B------:R-:W-:Y:S01]  /*7c10*/  ISETP.GT.U32.AND P1, PT, R252.reuse, R85, PT ;  /* 0x00000055fc00720c */ /* 0x040fe20003f24070 */
[----:B------:R-:W-:Y:S02]  /*7c20*/  @!P3 IMAD.IADD R83, R83, 0x1, -R252 ;  /* 0x000000015353b824 */ /* 0x000fe400078e0afc */
[----:B------:R-:W-:Y:S02]  /*7c30*/  IMAD.MOV R0, RZ, RZ, -R0 ;  /* 0x000000ffff007224 */ /* 0x000fe400078e0a00 */
[----:B------:R-:W-:Y:S01]  /*7c40*/  @!P4 IMAD.MOV R88, RZ, RZ, -R88 ;  /* 0x000000ffff58c224 */ /* 0x000fe200078e0a58 */
[C---:B------:R-:W-:Y:S01]  /*7c50*/  ISETP.GT.U32.AND P3, PT, R252.reuse, R83, PT ;  /* 0x00000053fc00720c */ /* 0x040fe20003f64070 */
[----:B------:R-:W-:Y:S01]  /*7c60*/  IMAD R82, R252, R0, R3 ;  /* 0x00000000fc527224 */ /* 0x000fe200078e0203 */
[----:B------:R-:W-:Y:S01]  /*7c70*/  ISETP.GE.AND P4, PT, R9, RZ, PT ;  /* 0x000000ff0900720c */ /* 0x000fe20003f86270 */
[----:B------:R-:W-:Y:S01]  /*7c80*/  @!P2 IMAD.IADD R86, R86, 0x1, -R252 ;  /* 0x000000015656a824 */ /* 0x000fe200078e0afc */
[----:B------:R-:W-:Y:S01]  /*7c90*/  IADD3 R9, R2, 0xa9, RZ ;  /* 0x000000a902097810 */ /* 0x000fe20007ffe0ff */
[----:B------:R-:W-:-:S03]  /*7ca0*/  IMAD.HI.U32 R0, R4, R81, RZ ;  /* 0x0000005104007227 */ /* 0x000fc600078e00ff */
[----:B------:R-:W-:Y:S01]  /*7cb0*/  ISETP.GT.U32.AND P2, PT, R252, R86, PT ;  /* 0x00000056fc00720c */ /* 0x000fe20003f44070 */
[----:B------:R-:W-:Y:S01]  /*7cc0*/  IMAD.MOV R0, RZ, RZ, -R0 ;  /* 0x000000ffff007224 */ /* 0x000fe200078e0a00 */
[----:B------:R-:W-:Y:S01]  /*7cd0*/  IABS R5, R9 ;  /* 0x0000000900057213 */ /* 0x000fe20000000000 */
[--C-:B------:R-:W-:Y:S02]  /*7ce0*/  @!P0 IMAD.IADD R84, R84, 0x1, -R252.reuse ;  /* 0x0000000154548824 */ /* 0x100fe400078e0afc */
[----:B------:R-:W-:Y:S01]  /*7cf0*/  IMAD R81, R252, R0, R81 ;  /* 0x00000000fc517224 */ /* 0x000fe200078e0251 */
[----:B------:R-:W-:Y:S01]  /*7d00*/  IADD3 R0, R2, 0xaa, RZ ;  /* 0x000000aa02007810 */ /* 0x000fe20007ffe0ff */
[--C-:B------:R-:W-:Y:S01]  /*7d10*/  @!P1 IMAD.IADD R85, R85, 0x1, -R252.reuse ;  /* 0x0000000155559824 */ /* 0x100fe200078e0afc */
[C---:B------:R-:W-:Y:S01]  /*7d20*/  ISETP.GT.U32.AND P0, PT, R252.reuse, R84, PT ;  /* 0x00000054fc00720c */ /* 0x040fe20003f04070 */
[----:B------:R-:W-:Y:S01]  /*7d30*/  @!P3 IMAD.IADD R83, R83, 0x1, -R252 ;  /* 0x000000015353b824 */ /* 0x000fe200078e0afc */
[----:B------:R-:W-:Y:S01]  /*7d40*/  ISETP.GT.U32.AND P1, PT, R252, R82, PT ;  /* 0x00000052fc00720c */ /* 0x000fe20003f24070 */
[----:B------:R-:W-:Y:S01]  /*7d50*/  IMAD.HI.U32 R3, R4, R5, RZ ;  /* 0x0000000504037227 */ /* 0x000fe200078e00ff */
[----:B------:R-:W-:-:S02]  /*7d60*/  ISETP.GT.U32.AND P3, PT, R252, R81, PT ;  /* 0x00000051fc00720c */ /* 0x000fc40003f64070 */
[----:B------:R-:W-:Y:S01]  /*7d70*/  @!P2 IADD3 R86, R86, -R252, RZ ;  /* 0x800000fc5656a210 */ /* 0x000fe20007ffe0ff */
[----:B------:R-:W-:Y:S01]  /*7d80*/  IMAD.MOV R3, RZ, RZ, -R3 ;  /* 0x000000ffff037224 */ /* 0x000fe200078e0a03 */
[----:B------:R-:W-:Y:S01]  /*7d90*/  ISETP.GE.AND P2, PT, R10, RZ, PT ;  /* 0x000000ff0a00720c */ /* 0x000fe20003f46270 */
[----:B------:R-:W-:Y:S01]  /*7da0*/  VIADD R13, R2, 0xb2 ;  /* 0x000000b2020d7836 */ /* 0x000fe20000000000 */
[----:B------:R-:W-:Y:S01]  /*7db0*/  IABS R79, R0 ;  /* 0x00000000004f7213 */ /* 0x000fe20000000000 */
[----:B------:R-:W-:Y:S01]  /*7dc0*/  IMAD R80, R252, R3, R5 ;  /* 0x00000003fc507224 */ /* 0x000fe200078e0205 */
[----:B------:R-:W-:Y:S01]  /*7dd0*/  @!P5 IADD3 R85, -R85, RZ, RZ ;  /* 0x000000ff5555d210 */ /* 0x000fe20007ffe1ff */
[----:B------:R-:W-:Y:S01]  /*7de0*/  VIADD R3, R2, 0xab ;  /* 0x000000ab02037836 */ /* 0x000fe20000000000 */
[----:B------:R-:W-:Y:S01]  /*7df0*/  ISETP.GE.AND P5, PT, R8, RZ, PT ;  /* 0x000000ff0800720c */ /* 0x000fe20003fa6270 */
[--C-:B------:R-:W-:Y:S01]  /*7e00*/  @!P0 IMAD.IADD R84, R84, 0x1, -R252.reuse ;  /* 0x0000000154548824 */ /* 0x100fe200078e0afc */
[----:B------:R-:W-:Y:S01]  /*7e10*/  ISETP.GE.AND P0, PT, R9, RZ, PT ;  /* 0x000000ff0900720c */ /* 0x000fe20003f06270 */
[--C-:B------:R-:W-:Y:S01]  /*7e20*/  @!P1 IMAD.IADD R82, R82, 0x1, -R252.reuse ;  /* 0x0000000152529824 */ /* 0x100fe200078e0afc */
[----:B------:R-:W-:Y:S01]  /*7e30*/  IABS R5, R3 ;  /* 0x0000000300057213 */ /* 0x000fe20000000000 */
[----:B------:R-:W-:Y:S01]  /*7e40*/  @!P3 IMAD.IADD R81, R81, 0x1, -R252 ;  /* 0x000000015151b824 */ /* 0x000fe200078e0afc */
[----:B------:R-:W-:Y:S01]  /*7e50*/  IADD3 R10, R2, 0xaf, RZ ;  /* 0x000000af020a7810 */ /* 0x000fe20007ffe0ff */
[----:B------:R-:W-:Y:S01]  /*7e60*/  @!P4 IMAD.MOV R84, RZ, RZ, -R84 ;  /* 0x000000ffff54c224 */ /* 0x000fe200078e0a54 */
[----:B------:R-:W-:Y:S01]  /*7e70*/  ISETP.GT.U32.AND P1, PT, R252, R82, PT ;  /* 0x00000052fc00720c */ /* 0x000fe20003f24070 */
[----:B------:R-:W-:Y:S01]  /*7e80*/  @!P2 IMAD.MOV R83, RZ, RZ, -R83 ;  /* 0x000000ffff53a224 */ /* 0x000fe200078e0a53 */
[----:B------:R-:W-:Y:S01]  /*7e90*/  ISETP.GE.AND P4, PT, R0, RZ, PT ;  /* 0x000000ff0000720c */ /* 0x000fe20003f86270 */
[----:B------:R-:W-:Y:S01]  /*7ea0*/  IMAD.HI.U32 R0, R4, R79, RZ ;  /* 0x0000004f04007227 */ /* 0x000fe200078e00ff */
[----:B------:R-:W-:-:S02]  /*7eb0*/  ISETP.GT.U32.AND P3, PT, R252, R81, PT ;  /* 0x00000051fc00720c */ /* 0x000fc40003f64070 */
[----:B------:R-:W-:Y:S01]  /*7ec0*/  ISETP.GE.AND P2, PT, R3, RZ, PT ;  /* 0x000000ff0300720c */ /* 0x000fe20003f46270 */
[----:B------:R-:W-:Y:S01]  /*7ed0*/  @!P6 IMAD.MOV R86, RZ, RZ, -R86 ;  /* 0x000000ffff56e224 */ /* 0x000fe200078e0a56 */
[----:B------:R-:W-:Y:S01]  /*7ee0*/  ISETP.GE.AND P6, PT, R7, RZ, PT ;  /* 0x000000ff0700720c */ /* 0x000fe20003fc6270 */
[----:B------:R-:W-:Y:S01]  /*7ef0*/  IMAD.HI.U32 R3, R4, R5, RZ ;  /* 0x0000000504037227 */ /* 0x000fe200078e00ff */
[----:B------:R-:W-:-:S03]  /*7f00*/  IABS R71, R13 ;  /* 0x0000000d00477213 */ /* 0x000fc60000000000 */
[----:B------:R-:W-:Y:S01]  /*7f10*/  IMAD.MOV R0, RZ, RZ, -R0 ;  /* 0x000000ffff007224 */ /* 0x000fe200078e0a00 */
[----:B------:R-:W-:Y:S01]  /*7f20*/  IADD3 R3, -R3, RZ, RZ ;  /* 0x000000ff03037210 */ /* 0x000fe20007ffe1ff */
[----:B------:R-:W-:Y:S01]  /*7f30*/  VIADD R8, R2, 0xac ;  /* 0x000000ac02087836 */ /* 0x000fe20000000000 */
[----:B------:R-:W-:Y:S01]  /*7f40*/  @!P1 IADD3 R82, R82, -R252, RZ ;  /* 0x800000fc52529210 */ /* 0x000fe20007ffe0ff */
[C---:B------:R-:W-:Y:S01]  /*7f50*/  IMAD R79, R252.reuse, R0, R79 ;  /* 0x00000000fc4f7224 */ /* 0x040fe200078e024f */
[C---:B------:R-:W-:Y:S01]  /*7f60*/  ISETP.GT.U32.AND P1, PT, R252.reuse, R80, PT ;  /* 0x00000050fc00720c */ /* 0x040fe20003f24070 */
[C---:B------:R-:W-:Y:S01]  /*7f70*/  IMAD R78, R252.reuse, R3, R5 ;  /* 0x00000003fc4e7224 */ /* 0x040fe200078e0205 */
[----:B------:R-:W-:Y:S01]  /*7f80*/  IABS R77, R8 ;  /* 0x00000008004d7213 */ /* 0x000fe20000000000 */
[----:B------:R-:W-:Y:S01]  /*7f90*/  @!P3 IMAD.IADD R81, R81, 0x1, -R252 ;  /* 0x000000015151b824 */ /* 0x000fe200078e0afc */
[----:B------:R-:W-:Y:S01]  /*7fa0*/  ISETP.GT.U32.AND P3, PT, R252, R79, PT ;  /* 0x0000004ffc00720c */ /* 0x000fe20003f64070 */
[----:B------:R-:W-:Y:S01]  /*7fb0*/  VIADD R9, R2, 0xad ;  /* 0x000000ad02097836 */ /* 0x000fe20000000000 */
[----:B------:R-:W-:Y:S01]  /*7fc0*/  @!P6 IADD3 R82, -R82, RZ, RZ ;  /* 0x000000ff5252e210 */ /* 0x000fe20007ffe1ff */
[----:B------:R-:W-:Y:S01]  /*7fd0*/  IMAD.HI.U32 R0, R4, R77, RZ ;  /* 0x0000004d04007227 */ /* 0x000fe200078e00ff */
[----:B------:R-:W-:-:S02]  /*7fe0*/  ISETP.GT.U32.AND P6, PT, R252, R78, PT ;  /* 0x0000004efc00720c */ /* 0x000fc40003fc4070 */
[----:B------:R-:W-:Y:S01]  /*7ff0*/  IABS R7, R9 ;  /* 0x0000000900077213 */ /* 0x000fe20000000000 */
[----:B------:R-:W-:Y:S01]  /*8000*/  @!P5 IMAD.MOV R81, RZ, RZ, -R81 ;  /* 0x000000ffff51d224 */ /* 0x000fe200078e0a51 */
[----:B------:R-:W-:Y:S01]  /*8010*/  ISETP.GE.AND P5, PT, R8, RZ, PT ;  /* 0x000000ff0800720c */ /* 0x000fe20003fa6270 */
[----:B------:R-:W-:Y:S02]  /*8020*/  VIADD R8, R2, 0xae ;  /* 0x000000ae02087836 */ /* 0x000fe40000000000 */
[----:B------:R-:W-:-:S03]  /*8030*/  IMAD.HI.U32 R3, R4, R7, RZ ;  /* 0x0000000704037227 */ /* 0x000fc600078e00ff */
[----:B------:R-:W-:Y:S01]  /*8040*/  IABS R75, R8 ;  /* 0x00000008004b7213 */ /* 0x000fe20000000000 */
[--C-:B------:R-:W-:Y:S02]  /*8050*/  @!P3 IMAD.IADD R79, R79, 0x1, -R252.reuse ;  /* 0x000000014f4fb824 */ /* 0x100fe400078e0afc */
[----:B------:R-:W-:Y:S02]  /*8060*/  @!P6 IMAD.IADD R78, R78, 0x1, -R252 ;  /* 0x000000014e4ee824 */ /* 0x000fe400078e0afc */
[----:B------:R-:W-:Y:S01]  /*8070*/  IMAD.MOV R0, RZ, RZ, -R0 ;  /* 0x000000ffff007224 */ /* 0x000fe200078e0a00 */
[C---:B------:R-:W-:Y:S01]  /*8080*/  ISETP.GT.U32.AND P3, PT, R252.reuse, R79, PT ;  /* 0x0000004ffc00720c */ /* 0x040fe20003f64070 */
[----:B------:R-:W-:Y:S01]  /*8090*/  IMAD.MOV R3, RZ, RZ, -R3 ;  /* 0x000000ffff037224 */ /* 0x000fe200078e0a03 */
[C---:B------:R-:W-:Y:S01]  /*80a0*/  ISETP.GT.U32.AND P6, PT, R252.reuse, R78, PT ;  /* 0x0000004efc00720c */ /* 0x040fe20003fc4070 */
[C---:B------:R-:W-:Y:S02]  /*80b0*/  IMAD R77, R252.reuse, R0, R77 ;  /* 0x00000000fc4d7224 */ /* 0x040fe400078e024d */
[----:B------:R-:W-:Y:S01]  /*80c0*/  IMAD R76, R252, R3, R7 ;  /* 0x00000003fc4c7224 */ /* 0x000fe200078e0207 */
[----:B------:R-:W-:Y:S01]  /*80d0*/  IABS R7, R10 ;  /* 0x0000000a00077213 */ /* 0x000fe20000000000 */
[----:B------:R-:W-:-:S04]  /*80e0*/  IMAD.HI.U32 R0, R4, R75, RZ ;  /* 0x0000004b04007227 */ /* 0x000fc800078e00ff */
[----:B------:R-:W-:Y:S02]  /*80f0*/  @!P1 IMAD.IADD R80, R80, 0x1, -R252 ;  /* 0x0000000150509824 */ /* 0x000fe400078e0afc */
[----:B------:R-:W-:Y:S01]  /*8100*/  @!P3 IADD3 R79, R79, -R252, RZ ;  /* 0x800000fc4f4fb210 */ /* 0x000fe20007ffe0ff */
[----:B------:R-:W-:Y:S01]  /*8110*/  IMAD.MOV R5, RZ, RZ, -R0 ;  /* 0x000000ffff057224 */ /* 0x000fe200078e0a00 */
[----:B------:R-:W-:Y:S01]  /*8120*/  ISETP.GT.U32.AND P3, PT, R252, R77, PT ;  /* 0x0000004dfc00720c */ /* 0x000fe20003f64070 */
[----:B------:R-:W-:Y:S01]  /*8130*/  @!P6 IMAD.IADD R78, R78, 0x1, -R252 ;  /* 0x000000014e4ee824 */ /* 0x000fe200078e0afc */
[----:B------:R-:W-:Y:S01]  /*8140*/  ISETP.GT.U32.AND P6, PT, R252, R76, PT ;  /* 0x0000004cfc00720c */ /* 0x000fe20003fc4070 */
[----:B------:R-:W-:Y:S01]  /*8150*/  IMAD.HI.U32 R0, R4, R7, RZ ;  /* 0x0000000704007227 */ /* 0x000fe200078e00ff */
[----:B------:R-:W-:Y:S02]  /*8160*/  ISETP.GT.U32.AND P1, PT, R252, R80, PT ;  /* 0x00000050fc00720c */ /* 0x000fe40003f24070 */
[----:B------:R-:W-:Y:S01]  /*8170*/  @!P2 IADD3 R78, -R78, RZ, RZ ;  /* 0x000000ff4e4ea210 */ /* 0x000fe20007ffe1ff */
[----:B------:R-:W-:-:S02]  /*8180*/  IMAD R75, R252, R5, R75 ;  /* 0x00000005fc4b7224 */ /* 0x000fc400078e024b */
[----:B------:R-:W-:Y:S02]  /*8190*/  IMAD.MOV R74, RZ, RZ, -R0 ;  /* 0x000000ffff4a7224 */ /* 0x000fe400078e0a00 */
[----:B------:R-:W-:Y:S02]  /*81a0*/  IMAD.HI.U32 R3, R4, R73, RZ ;  /* 0x0000004904037227 */ /* 0x000fe400078e00ff */
[----:B------:R-:W-:Y:S02]  /*81b0*/  @!P3 IADD3 R77, R77, -R252, RZ ;  /* 0x800000fc4d4db210 */ /* 0x000fe40007ffe0ff */
[C---:B------:R-:W-:Y:S01]  /*81c0*/  IMAD R74, R252.reuse, R74, R7 ;  /* 0x0000004afc4a7224 */ /* 0x040fe200078e0207 */
[----:B------:R-:W-:Y:S01]  /*81d0*/  ISETP.GT.U32.AND P3, PT, R252, R75, PT ;  /* 0x0000004bfc00720c */ /* 0x000fe20003f64070 */
[--C-:B------:R-:W-:Y:S02]  /*81e0*/  @!P6 IMAD.IADD R76, R76, 0x1, -R252.reuse ;  /* 0x000000014c4ce824 */ /* 0x100fe400078e0afc */
[----:B------:R-:W-:Y:S01]  /*81f0*/  @!P1 IMAD.IADD R80, R80, 0x1, -R252 ;  /* 0x0000000150509824 */ /* 0x000fe200078e0afc */
[----:B------:R-:W-:Y:S01]  /*8200*/  ISETP.GT.U32.AND P6, PT, R252, R74, PT ;  /* 0x0000004afc00720c */ /* 0x000fe20003fc4070 */
[----:B------:R-:W-:Y:S01]  /*8210*/  IMAD.MOV R3, RZ, RZ, -R3 ;  /* 0x000000ffff037224 */ /* 0x000fe200078e0a03 */
[----:B------:R-:W-:Y:S01]  /*8220*/  ISETP.GE.AND P1, PT, R9, RZ, PT ;  /* 0x000000ff0900720c */ /* 0x000fe20003f26270 */
[----:B------:R-:W-:Y:S01]  /*8230*/  IMAD.HI.U32 R0, R4, R71, RZ ;  /* 0x0000004704007227 */ /* 0x000fe200078e00ff */
[----:B------:R-:W-:-:S03]  /*8240*/  IABS R9, R12 ;  /* 0x0000000c00097213 */ /* 0x000fc60000000000 */
[C---:B------:R-:W-:Y:S02]  /*8250*/  IMAD R73, R252.reuse, R3, R73 ;  /* 0x00000003fc497224 */ /* 0x040fe400078e0249 */
[----:B------:R-:W-:Y:S01]  /*8260*/  @!P3 IMAD.IADD R75, R75, 0x1, -R252 ;  /* 0x000000014b4bb824 */ /* 0x000fe200078e0afc */
[----:B------:R-:W-:Y:S01]  /*8270*/  ISETP.GT.U32.AND P3, PT, R252, R77, PT ;  /* 0x0000004dfc00720c */ /* 0x000fe20003f64070 */
[----:B------:R-:W-:Y:S01]  /*8280*/  IMAD.HI.U32 R5, R4, R9, RZ ;  /* 0x0000000904057227 */ /* 0x000fe200078e00ff */
[----:B------:R-:W-:-:S03]  /*8290*/  ISETP.GT.U32.AND P2, PT, R252, R73, PT ;  /* 0x00000049fc00720c */ /* 0x000fc60003f44070 */
[----:B------:R-:W-:Y:S01]  /*82a0*/  @!P6 IMAD.IADD R74, R74, 0x1, -R252 ;  /* 0x000000014a4ae824 */ /* 0x000fe200078e0afc */
[C---:B------:R-:W-:Y:S01]  /*82b0*/  ISETP.GT.U32.AND P6, PT, R252.reuse, R75, PT ;  /* 0x0000004bfc00720c */ /* 0x040fe20003fc4070 */
[----:B------:R-:W-:Y:S02]  /*82c0*/  IMAD.MOV R5, RZ, RZ, -R5 ;  /* 0x000000ffff057224 */ /* 0x000fe400078e0a05 */
[----:B------:R-:W-:Y:S02]  /*82d0*/  IMAD.MOV R0, RZ, RZ, -R0 ;  /* 0x000000ffff007224 */ /* 0x000fe400078e0a00 */
[----:B------:R-:W-:Y:S01]  /*82e0*/  IMAD R72, R252, R5, R9 ;  /* 0x00000005fc487224 */ /* 0x000fe200078e0209 */
[----:B------:R-:W-:Y:S01]  /*82f0*/  IADD3 R9, R2, 0xb4, RZ ;  /* 0x000000b402097810 */ /* 0x000fe20007ffe0ff */
[----:B------:R-:W-:Y:S01]  /*8300*/  @!P4 IMAD.MOV R79, RZ, RZ, -R79 ;  /* 0x000000ffff4fc224 */ /* 0x000fe200078e0a4f */
[----:B------:R-:W-:Y:S01]  /*8310*/  ISETP.GT.U32.AND P4, PT, R252, R74, PT ;  /* 0x0000004afc00720c */ /* 0x000fe20003f84070 */
[----:B------:R-:W-:Y:S01]  /*8320*/  VIADD R7, R2, 0xb3 ;  /* 0x000000b302077836 */ /* 0x000fe20000000000 */
[----:B------:R-:W-:Y:S01]  /*8330*/  IABS R69, R9 ;  /* 0x0000000900457213 */ /* 0x000fe20000000000 */
[----:B------:R-:W-:Y:S01]  /*8340*/  @!P0 IMAD.MOV R80, RZ, RZ, -R80 ;  /* 0x000000ffff508224 */ /* 0x000fe200078e0a50 */
[C---:B------:R-:W-:Y:S01]  /*8350*/  ISETP.GT.U32.AND P0, PT, R252.reuse, R76, PT ;  /* 0x0000004cfc00720c */ /* 0x040fe20003f04070 */
[----:B------:R-:W-:Y:S01]  /*8360*/  IMAD R71, R252, R0, R71 ;  /* 0x00000000fc477224 */ /* 0x000fe200078e0247 */
[----:B------:R-:W-:Y:S01]  /*8370*/  IABS R5, R7 ;  /* 0x0000000700057213 */ /* 0x000fe20000000000 */
[----:B------:R-:W-:-:S02]  /*8380*/  @!P6 IMAD.IADD R75, R75, 0x1, -R252 ;  /* 0x000000014b4be824 */ /* 0x000fc400078e0afc */
[----:B------:R-:W-:Y:S01]  /*8390*/  IMAD.HI.U32 R3, R4, R69, RZ ;  /* 0x0000004504037227 */ /* 0x000fe200078e00ff */
[----:B------:R-:W-:-:S03]  /*83a0*/  ISETP.GT.U32.AND P6, PT, R252, R71, PT ;  /* 0x00000047fc00720c */ /* 0x000fc60003fc4070 */
[--C-:B------:R-:W-:Y:S01]  /*83b0*/  @!P3 IMAD.IADD R77, R77, 0x1, -R252.reuse ;  /* 0x000000014d4db824 */ /* 0x100fe200078e0afc */
[----:B------:R-:W-:Y:S01]  /*83c0*/  ISETP.GT.U32.AND P3, PT, R252, R72, PT ;  /* 0x00000048fc00720c */ /* 0x000fe20003f64070 */
[----:B------:R-:W-:Y:S01]  /*83d0*/  @!P2 IMAD.IADD R73, R73, 0x1, -R252 ;  /* 0x000000014949a824 */ /* 0x000fe200078e0afc */
[----:B------:R-:W-:Y:S01]  /*83e0*/  ISETP.GE.AND P2, PT, R11, RZ, PT ;  /* 0x000000ff0b00720c */ /* 0x000fe20003f46270 */
[----:B------:R-:W-:-:S04]  /*83f0*/  IMAD.HI.U32 R0, R4, R5, RZ ;  /* 0x0000000504007227 */ /* 0x000fc800078e00ff */
[----:B------:R-:W-:Y:S01]  /*8400*/  IMAD.MOV R3, RZ, RZ, -R3 ;  /* 0x000000ffff037224 */ /* 0x000fe200078e0a03 */
[----:B------:R-:W-:Y:S01]  /*8410*/  IADD3 R0, -R0, RZ, RZ ;  /* 0x000000ff00007210 */ /* 0x000fe20007ffe1ff */
[--C-:B------:R-:W-:Y:S01]  /*8420*/  @!P4 IMAD.IADD R74, R74, 0x1, -R252.reuse ;  /* 0x000000014a4ac824 */ /* 0x100fe200078e0afc */
[----:B------:R-:W-:Y:S01]  /*8430*/  ISETP.GE.AND P4, PT, R10, RZ, PT ;  /* 0x000000ff0a00720c */ /* 0x000fe20003f86270 */
[----:B------:R-:W-:Y:S01]  /*8440*/  @!P5 IMAD.MOV R77, RZ, RZ, -R77 ;  /* 0x000000ffff4dd224 */ /* 0x000fe200078e0a4d */
[----:B------:R-:W-:Y:S01]  /*8450*/  ISETP.GT.U32.AND P5, PT, R252, R73, PT ;  /* 0x00000049fc00720c */ /* 0x000fe20003fa4070 */
[----:B------:R-:W-:Y:S01]  /*8460*/  @!P0 IMAD.IADD R76, R76, 0x1, -R252 ;  /* 0x000000014c4c8824 */ /* 0x000fe200078e0afc */
[----:B------:R-:W-:Y:S01]  /*8470*/  ISETP.GE.AND P0, PT, R8, RZ, PT ;  /* 0x000000ff0800720c */ /* 0x000fe20003f06270 */
[----:B------:R-:W-:Y:S01]  /*8480*/  IMAD R69, R252, R3, R69 ;  /* 0x00000003fc457224 */ /* 0x000fe200078e0245 */
[----:B------:R-:W-:Y:S01]  /*8490*/  @!P6 IADD3 R71, R71, -R252, RZ ;  /* 0x800000fc4747e210 */ /* 0x000fe20007ffe0ff */
[----:B------:R-:W-:-:S02]  /*84a0*/  VIADD R3, R2, 0xb5 ;  /* 0x000000b502037836 */ /* 0x000fc40000000000 */
[C---:B------:R-:W-:Y:S01]  /*84b0*/  IMAD R70, R252.reuse, R0, R5 ;  /* 0x00000000fc467224 */ /* 0x040fe200078e0205 */
[----:B------:R-:W-:Y:S01]  /*84c0*/  ISETP.GT.U32.AND P6, PT, R252, R71, PT ;  /* 0x00000047fc00720c */ /* 0x000fe20003fc4070 */
[----:B------:R-:W-:Y:S01]  /*84d0*/  @!P3 IMAD.IADD R72, R72, 0x1, -R252 ;  /* 0x000000014848b824 */ /* 0x000fe200078e0afc */
[----:B------:R-:W-:Y:S01]  /*84e0*/  IABS R5, R3 ;  /* 0x0000000300057213 */ /* 0x000fe20000000000 */
[----:B------:R-:W-:Y:S01]  /*84f0*/  @!P1 IMAD.MOV R76, RZ, RZ, -R76 ;  /* 0x000000ffff4c9224 */ /* 0x000fe200078e0a4c */
[----:B------:R-:W-:Y:S01]  /*8500*/  @!P4 IADD3 R74, -R74, RZ, RZ ;  /* 0x000000ff4a4ac210 */ /* 0x000fe20007ffe1ff */
[--C-:B------:R-:W-:Y:S01]  /*8510*/  @!P5 IMAD.IADD R73, R73, 0x1, -R252.reuse ;  /* 0x000000014949d824 */ /* 0x100fe200078e0afc */
[----:B------:R-:W-:Y:S01]  /*8520*/  ISETP.GE.AND P4, PT, R13, RZ, PT ;  /* 0x000000ff0d00720c */ /* 0x000fe20003f86270 */
[----:B------:R-:W-:Y:S01]  /*8530*/  IMAD.HI.U32 R0, R4, R5, RZ ;  /* 0x0000000504007227 */ /* 0x000fe200078e00ff */
[C---:B------:R-:W-:Y:S02]  /*8540*/  ISETP.GT.U32.AND P5, PT, R252.reuse, R69, PT ;  /* 0x00000045fc00720c */ /* 0x040fe40003fa4070 */
[C---:B------:R-:W-:Y:S01]  /*8550*/  ISETP.GT.U32.AND P1, PT, R252.reuse, R72, PT ;  /* 0x00000048fc00720c */ /* 0x040fe20003f24070 */
[----:B------:R-:W-:Y:S01]  /*8560*/  @!P0 IMAD.MOV R75, RZ, RZ, -R75 ;  /* 0x000000ffff4b8224 */ /* 0x000fe200078e0a4b */
[----:B------:R-:W-:Y:S01]  /*8570*/  ISETP.GT.U32.AND P0, PT, R252, R70, PT ;  /* 0x00000046fc00720c */ /* 0x000fe20003f04070 */
[--C-:B------:R-:W-:Y:S01]  /*8580*/  @!P6 IMAD.IADD R71, R71, 0x1, -R252.reuse ;  /* 0x000000014747e824 */ /* 0x100fe200078e0afc */
[----:B------:R-:W-:Y:S01]  /*8590*/  IADD3 R0, -R0, RZ, RZ ;  /* 0x000000ff00007210 */ /* 0x000fe20007ffe1ff */
[----:B------:R-:W-:Y:S01]  /*85a0*/  VIADD R8, R2, 0xb6 ;  /* 0x000000b602087836 */ /* 0x000fe20000000000 */
[----:B------:R-:W-:Y:S01]  /*85b0*/  ISETP.GE.AND P3, PT, R12, RZ, PT ;  /* 0x000000ff0c00720c */ /* 0x000fe20003f66270 */
[----:B------:R-:W-:Y:S01]  /*85c0*/  @!P2 IMAD.MOV R73, RZ, RZ, -R73 ;  /* 0x000000ffff49a224 */ /* 0x000fe200078e0a49 */
[----:B------:R-:W-:Y:S01]  /*85d0*/  ISETP.GE.AND P6, PT, R9, RZ, PT ;  /* 0x000000ff0900720c */ /* 0x000fe20003fc6270 */
[----:B------:R-:W-:Y:S01]  /*85e0*/  IMAD R68, R252, R0, R5 ;  /* 0x00000000fc447224 */ /* 0x000fe200078e0205 */
[----:B------:R-:W-:Y:S01]  /*85f0*/  IABS R67, R8 ;  /* 0x0000000800437213 */ /* 0x000fe20000000000 */
[----:B------:R-:W-:Y:S01]  /*8600*/  @!P4 IMAD.MOV R71, RZ, RZ, -R71 ;  /* 0x000000ffff47c224 */ /* 0x000fe200078e0a47 */
[----:B------:R-:W-:Y:S01]  /*8610*/  IADD3 R0, R2, 0xb7, RZ ;  /* 0x000000b702007810 */ /* 0x000fe20007ffe0ff */
[--C-:B------:R-:W-:Y:S01]  /*8620*/  @!P5 IMAD.IADD R69, R69, 0x1, -R252.reuse ;  /* 0x000000014545d824 */ /* 0x100fe200078e0afc */
[----:B------:R-:W-:Y:S01]  /*8630*/  ISETP.GT.U32.AND P4, PT, R252, R68, PT ;  /* 0x00000044fc00720c */ /* 0x000fe20003f84070 */
[----:B------:R-:W-:Y:S01]  /*8640*/  @!P0 IMAD.IADD R70, R70, 0x1, -R252 ;  /* 0x0000000146468824 */ /* 0x000fe200078e0afc */
[----:B------:R-:W-:Y:S01]  /*8650*/  ISETP.GE.AND P0, PT, R3, RZ, PT ;  /* 0x000000ff0300720c */ /* 0x000fe20003f06270 */
[----:B------:R-:W-:Y:S01]  /*8660*/  IMAD.HI.U32 R3, R4, R67, RZ ;  /* 0x0000004304037227 */ /* 0x000fe200078e00ff */
[----:B------:R-:W-:-:S02]  /*8670*/  ISETP.GT.U32.AND P5, PT, R252, R69, PT ;  /* 0x00000045fc00720c */ /* 0x000fc40003fa4070 */
[----:B------:R-:W-:Y:S01]  /*8680*/  ISETP.GT.U32.AND P2, PT, R252, R70, PT ;  /* 0x00000046fc00720c */ /* 0x000fe20003f44070 */
[----:B------:R-:W-:Y:S01]  /*8690*/  @!P1 IMAD.IADD R72, R72, 0x1, -R252 ;  /* 0x0000000148489824 */ /* 0x000fe200078e0afc */
[----:B------:R-:W-:Y:S01]  /*86a0*/  ISETP.GE.AND P1, PT, R7, RZ, PT ;  /* 0x000000ff0700720c */ /* 0x000fe20003f26270 */
[----:B------:R-:W-:Y:S01]  /*86b0*/  IMAD.MOV R3, RZ, RZ, -R3 ;  /* 0x000000ffff037224 */ /* 0x000fe200078e0a03 */
[----:B------:R-:W-:Y:S01]  /*86c0*/  IABS R7, R0 ;  /* 0x0000000000077213 */ /* 0x000fe20000000000 */
[----:B------:R-:W-:Y:S01]  /*86d0*/  @!P3 IMAD.MOV R72, RZ, RZ, -R72 ;  /* 0x000000ffff48b224 */ /* 0x000fe200078e0a48 */
[----:B------:R-:W-:Y:S01]  /*86e0*/  ISETP.GE.AND P3, PT, R8, RZ, PT ;  /* 0x000000ff0800720c */ /* 0x000fe20003f66270 */
[--C-:B------:R-:W-:Y:S02]  /*86f0*/  @!P4 IMAD.IADD R68, R68, 0x1, -R252.reuse ;  /* 0x000000014444c824 */ /* 0x100fe400078e0afc */
[----:B------:R-:W-:Y:S02]  /*8700*/  IMAD R67, R252, R3, R67 ;  /* 0x00000003fc437224 */ /* 0x000fe400078e0243 */
[C---:B------:R-:W-:Y:S01]  /*8710*/  VIADD R8, R2.reuse, 0xb9 ;  /* 0x000000b902087836 */ /* 0x040fe20000000000 */
[----:B------:R-:W-:Y:S01]  /*8720*/  @!P5 IADD3 R69, R69, -R252, RZ ;  /* 0x800000fc4545d210 */ /* 0x000fe20007ffe0ff */
[----:B------:R-:W-:Y:S01]  /*8730*/  VIADD R3, R2, 0xb8 ;  /* 0x000000b802037836 */ /* 0x000fe20000000000 */
[----:B------:R-:W-:Y:S01]  /*8740*/  ISETP.GT.U32.AND P4, PT, R252, R68, PT ;  /* 0x00000044fc00720c */ /* 0x000fe20003f84070 */
[----:B------:R-:W-:Y:S01]  /*8750*/  @!P2 IMAD.IADD R70, R70, 0x1, -R252 ;  /* 0x000000014646a824 */ /* 0x000fe200078e0afc */
[----:B------:R-:W-:Y:S01]  /*8760*/  ISETP.GT.U32.AND P5, PT, R252, R67, PT ;  /* 0x00000043fc00720c */ /* 0x000fe20003fa4070 */
[----:B------:R-:W-:Y:S01]  /*8770*/  VIADD R10, R2, 0xbc ;  /* 0x000000bc020a7836 */ /* 0x000fe20000000000 */
[----:B------:R-:W-:Y:S01]  /*8780*/  IABS R9, R8 ;  /* 0x0000000800097213 */ /* 0x000fe20000000000 */
[----:B------:R-:W-:Y:S01]  /*8790*/  @!P1 IMAD.MOV R70, RZ, RZ, -R70 ;  /* 0x000000ffff469224 */ /* 0x000fe200078e0a46 */
[----:B------:R-:W-:Y:S01]  /*87a0*/  ISETP.GE.AND P2, PT, R0, RZ, PT ;  /* 0x000000ff0000720c */ /* 0x000fe20003f46270 */
[----:B------:R-:W-:Y:S01]  /*87b0*/  IMAD.HI.U32 R0, R4, R7, RZ ;  /* 0x0000000704007227 */ /* 0x000fe200078e00ff */
[----:B------:R-:W-:-:S02]  /*87c0*/  IABS R65, R3 ;  /* 0x0000000300417213 */ /* 0x000fc40000000000 */
[----:B------:R-:W-:Y:S01]  /*87d0*/  ISETP.GE.AND P1, PT, R3, RZ, PT ;  /* 0x000000ff0300720c */ /* 0x000fe20003f26270 */
[----:B------:R-:W-:Y:S01]  /*87e0*/  IMAD.HI.U32 R5, R4, R9, RZ ;  /* 0x0000000904057227 */ /* 0x000fe200078e00ff */
[----:B------:R-:W-:-:S03]  /*87f0*/  IABS R61, R10 ;  /* 0x0000000a003d7213 */ /* 0x000fc60000000000 */
[----:B------:R-:W-:Y:S02]  /*8800*/  IMAD.MOV R0, RZ, RZ, -R0 ;  /* 0x000000ffff007224 */ /* 0x000fe400078e0a00 */
[----:B------:R-:W-:-:S04]  /*8810*/  IMAD.HI.U32 R3, R4, R65, RZ ;  /* 0x0000004104037227 */ /* 0x000fc800078e00ff */
[----:B------:R-:W-:Y:S01]  /*8820*/  IMAD.MOV R5, RZ, RZ, -R5 ;  /* 0x000000ffff057224 */ /* 0x000fe200078e0a05 */
[----:B------:R-:W-:Y:S01]  /*8830*/  IADD3 R3, -R3, RZ, RZ ;  /* 0x000000ff03037210 */ /* 0x000fe20007ffe1ff */
[----:B------:R-:W-:Y:S02]  /*8840*/  IMAD R66, R252, R0, R7 ;  /* 0x00000000fc427224 */ /* 0x000fe400078e0207 */
[--C-:B------:R-:W-:Y:S02]  /*8850*/  @!P4 IMAD.IADD R68, R68, 0x1, -R252.reuse ;  /* 0x000000014444c824 */ /* 0x100fe400078e0afc */
[--C-:B------:R-:W-:Y:S01]  /*8860*/  @!P5 IMAD.IADD R67, R67, 0x1, -R252.reuse ;  /* 0x000000014343d824 */ /* 0x100fe200078e0afc */
[C---:B------:R-:W-:Y:S01]  /*8870*/  ISETP.GT.U32.AND P4, PT, R252.reuse, R66, PT ;  /* 0x00000042fc00720c */ /* 0x040fe20003f84070 */
[----:B------:R-:W-:Y:S01]  /*8880*/  IMAD R64, R252, R5, R9 ;  /* 0x00000005fc407224 */ /* 0x000fe200078e0209 */
[----:B------:R-:W-:Y:S01]  /*8890*/  @!P0 IADD3 R68, -R68, RZ, RZ ;  /* 0x000000ff44448210 */ /* 0x000fe20007ffe1ff */
[C---:B------:R-:W-:Y:S01]  /*88a0*/  IMAD R65, R252.reuse, R3, R65 ;  /* 0x00000003fc417224 */ /* 0x040fe200078e0241 */
[----:B------:R-:W-:Y:S01]  /*88b0*/  ISETP.GT.U32.AND P5, PT, R252, R67, PT ;  /* 0x00000043fc00720c */ /* 0x000fe20003fa4070 */
[----:B------:R-:W-:Y:S01]  /*88c0*/  VIADD R3, R2, 0xba ;  /* 0x000000ba02037836 */ /* 0x000fe20000000000 */
[----:B------:R-:W-:Y:S01]  /*88d0*/  ISETP.GT.U32.AND P0, PT, R252, R64, PT ;  /* 0x00000040fc00720c */ /* 0x000fe20003f04070 */
[----:B------:R-:W-:Y:S01]  /*88e0*/  @!P6 IMAD.MOV R69, RZ, RZ, -R69 ;  /* 0x000000ffff45e224 */ /* 0x000fe200078e0a45 */
[----:B------:R-:W-:Y:S01]  /*88f0*/  ISETP.GE.AND P6, PT, R8, RZ, PT ;  /* 0x000000ff0800720c */ /* 0x000fe20003fc6270 */
[C---:B------:R-:W-:Y:S01]  /*8900*/  VIADD R11, R2.reuse, 0xbd ;  /* 0x000000bd020b7836 */ /* 0x040fe20000000000 */
[----:B------:R-:W-:Y:S01]  /*8910*/  IABS R63, R3 ;  /* 0x00000003003f7213 */ /* 0x000fe20000000000 */
[C---:B------:R-:W-:Y:S01]  /*8920*/  VIADD R12, R2.reuse, 0xcf ;  /* 0x000000cf020c7836 */ /* 0x040fe20000000000 */
[----:B------:R-:W-:Y:S01]  /*8930*/  IADD3 R8, R2, 0xbb, RZ ;  /* 0x000000bb02087810 */ /* 0x000fe20007ffe0ff */
[----:B------:R-:W-:Y:S01]  /*8940*/  @!P4 IMAD.IADD R66, R66, 0x1, -R252 ;  /* 0x000000014242c824 */ /* 0x000fe200078e0afc */
[----:B------:R-:W-:Y:S01]  /*8950*/  IABS R9, R11 ;  /* 0x0000000b00097213 */ /* 0x000fe20000000000 */
[----:B------:R-:W-:Y:S01]  /*8960*/  IMAD.HI.U32 R0, R4, R63, RZ ;  /* 0x0000003f04007227 */ /* 0x000fe200078e00ff */
[----:B------:R-:W-:-:S02]  /*8970*/  IABS R7, R8 ;  /* 0x0000000800077213 */ /* 0x000fc40000000000 */
[----:B------:R-:W-:Y:S01]  /*8980*/  ISETP.GT.U32.AND P4, PT, R252, R66, PT ;  /* 0x00000042fc00720c */ /* 0x000fe20003f84070 */
[----:B------:R-:W-:Y:S01]  /*8990*/  @!P5 IMAD.IADD R67, R67, 0x1, -R252 ;  /* 0x000000014343d824 */ /* 0x000fe200078e0afc */
[----:B------:R-:W-:Y:S01]  /*89a0*/  @!P0 IADD3 R64, R64, -R252, RZ ;  /* 0x800000fc40408210 */ /* 0x000fe20007ffe0ff */
[----:B------:R-:W-:Y:S01]  /*89b0*/  IMAD.MOV R0, RZ, RZ, -R0 ;  /* 0x000000ffff007224 */ /* 0x000fe200078e0a00 */
[C---:B------:R-:W-:Y:S01]  /*89c0*/  ISETP.GT.U32.AND P5, PT, R252.reuse, R65, PT ;  /* 0x00000041fc00720c */ /* 0x040fe20003fa4070 */
[----:B------:R-:W-:Y:S01]  /*89d0*/  @!P3 IMAD.MOV R67, RZ, RZ, -R67 ;  /* 0x000000ffff43b224 */ /* 0x000fe200078e0a43 */
[C---:B------:R-:W-:Y:S01]  /*89e0*/  ISETP.GT.U32.AND P0, PT, R252.reuse, R64, PT ;  /* 0x00000040fc00720c */ /* 0x040fe20003f04070 */
[----:B------:R-:W-:Y:S01]  /*89f0*/  IMAD R63, R252, R0, R63 ;  /* 0x00000000fc3f7224 */ /* 0x000fe200078e023f */
[----:B------:R-:W-:Y:S01]  /*8a00*/  ISETP.GE.AND P3, PT, R3, RZ, PT ;  /* 0x000000ff0300720c */ /* 0x000fe20003f66270 */
[----:B------:R-:W-:-:S04]  /*8a10*/  IMAD.HI.U32 R3, R4, R61, RZ ;  /* 0x0000003d04037227 */ /* 0x000fc800078e00ff */
[----:B------:R-:W-:-:S04]  /*8a20*/  IMAD.HI.U32 R0, R4, R7, RZ ;  /* 0x0000000704007227 */ /* 0x000fc800078e00ff */
[----:B------:R-:W-:-:S04]  /*8a30*/  IMAD.HI.U32 R5, R4, R9, RZ ;  /* 0x0000000904057227 */ /* 0x000fc800078e00ff */
[----:B------:R-:W-:Y:S02]  /*8a40*/  IMAD.MOV R3, RZ, RZ, -R3 ;  /* 0x000000ffff037224 */ /* 0x000fe400078e0a03 */
[----:B------:R-:W-:Y:S02]  /*8a50*/  IMAD.MOV R0, RZ, RZ, -R0 ;  /* 0x000000ffff007224 */ /* 0x000fe400078e0a00 */
[----:B------:R-:W-:Y:S02]  /*8a60*/  IMAD.MOV R5, RZ, RZ, -R5 ;  /* 0x000000ffff057224 */ /* 0x000fe400078e0a05 */
[----:B------:R-:W-:Y:S02]  /*8a70*/  IMAD R61, R252, R3, R61 ;  /* 0x00000003fc3d7224 */ /* 0x000fe400078e023d */
[--C-:B------:R-:W-:Y:S01]  /*8a80*/  @!P4 IMAD.IADD R66, R66, 0x1, -R252.reuse ;  /* 0x000000014242c824 */ /* 0x100fe200078e0afc */
[C---:B------:R-:W-:Y:S01]  /*8a90*/  ISETP.GT.U32.AND P4, PT, R252.reuse, R63, PT ;  /* 0x0000003ffc00720c */ /* 0x040fe20003f84070 */
[----:B------:R-:W-:Y:S01]  /*8aa0*/  IMAD R62, R252, R0, R7 ;  /* 0x00000000fc3e7224 */ /* 0x000fe200078e0207 */
[----:B------:R-:W-:Y:S01]  /*8ab0*/  IADD3 R7, R2, 0xbe, RZ ;  /* 0x000000be02077810 */ /* 0x000fe20007ffe0ff */
[----:B------:R-:W-:Y:S01]  /*8ac0*/  IMAD R60, R252, R5, R9 ;  /* 0x00000005fc3c7224 */ /* 0x000fe200078e0209 */
[----:B------:R-:W-:Y:S01]  /*8ad0*/  IADD3 R5, R2, 0xbf, RZ ;  /* 0x000000bf02057810 */ /* 0x000fe20007ffe0ff */
[--C-:B------:R-:W-:Y:S01]  /*8ae0*/  @!P0 IMAD.IADD R64, R64, 0x1, -R252.reuse ;  /* 0x0000000140408824 */ /* 0x100fe200078e0afc */
[C---:B------:R-:W-:Y:S01]  /*8af0*/  ISETP.GT.U32.AND P0, PT, R252.reuse, R61, PT ;  /* 0x0000003dfc00720c */ /* 0x040fe20003f04070 */
[----:B------:R-:W-:Y:S01]  /*8b00*/  @!P5 IMAD.IADD R65, R65, 0x1, -R252 ;  /* 0x000000014141d824 */ /* 0x000fe200078e0afc */
[----:B------:R-:W-:Y:S01]  /*8b10*/  IABS R59, R7 ;  /* 0x00000007003b7213 */ /* 0x000fe20000000000 */
[----:B------:R-:W-:Y:S01]  /*8b20*/  @!P6 IMAD.MOV R64, RZ, RZ, -R64 ;  /* 0x000000ffff40e224 */ /* 0x000fe200078e0a40 */
[----:B------:R-:W-:Y:S01]  /*8b30*/  ISETP.GT.U32.AND P6, PT, R252, R60, PT ;  /* 0x0000003cfc00720c */ /* 0x000fe20003fc4070 */
[----:B------:R-:W-:Y:S01]  /*8b40*/  @!P2 IMAD.MOV R66, RZ, RZ, -R66 ;  /* 0x000000ffff42a224 */ /* 0x000fe200078e0a42 */
[----:B------:R-:W-:Y:S01]  /*8b50*/  IABS R3, R5 ;  /* 0x0000000500037213 */ /* 0x000fe20000000000 */
[----:B------:R-:W-:Y:S01]  /*8b60*/  IMAD.HI.U32 R0, R4, R59, RZ ;  /* 0x0000003b04007227 */ /* 0x000fe200078e00ff */
[----:B------:R-:W-:-:S02]  /*8b70*/  ISETP.GT.U32.AND P5, PT, R252, R65, PT ;  /* 0x00000041fc00720c */ /* 0x000fc40003fa4070 */
[----:B------:R-:W-:Y:S01]  /*8b80*/  ISETP.GT.U32.AND P2, PT, R252, R62, PT ;  /* 0x0000003efc00720c */ /* 0x000fe20003f44070 */
[----:B------:R-:W-:Y:S02]  /*8b90*/  @!P4 IMAD.IADD R63, R63, 0x1, -R252 ;  /* 0x000000013f3fc824 */ /* 0x000fe400078e0afc */
[----:B------:R-:W-:Y:S01]  /*8ba0*/  IMAD.MOV R0, RZ, RZ, -R0 ;  /* 0x000000ffff007224 */ /* 0x000fe200078e0a00 */
[----:B------:R-:W-:Y:S01]  /*8bb0*/  @!P0 IADD3 R61, R61, -R252, RZ ;  /* 0x800000fc3d3d8210 */ /* 0x000fe20007ffe0ff */
[----:B------:R-:W-:Y:S01]  /*8bc0*/  VIADD R9, R2, 0xc1 ;  /* 0x000000c102097836 */ /* 0x000fe20000000000 */
[C---:B------:R-:W-:Y:S01]  /*8bd0*/  ISETP.GT.U32.AND P4, PT, R252.reuse, R63, PT ;  /* 0x0000003ffc00720c */ /* 0x040fe20003f84070 */
[----:B------:R-:W-:Y:S02]  /*8be0*/  IMAD R59, R252, R0, R59 ;  /* 0x00000000fc3b7224 */ /* 0x000fe400078e023b */
[----:B------:R-:W-:-:S04]  /*8bf0*/  IMAD.HI.U32 R0, R4, R3, RZ ;  /* 0x0000000304007227 */ /* 0x000fc800078e00ff */
[--C-:B------:R-:W-:Y:S01]  /*8c00*/  @!P6 IMAD.IADD R60, R60, 0x1, -R252.reuse ;  /* 0x000000013c3ce824 */ /* 0x100fe200078e0afc */
[----:B------:R-:W-:Y:S01]  /*8c10*/  ISETP.GT.U32.AND P6, PT, R252, R61, PT ;  /* 0x0000003dfc00720c */ /* 0x000fe20003fc4070 */
[--C-:B------:R-:W-:Y:S01]  /*8c20*/  @!P5 IMAD.IADD R65, R65, 0x1, -R252.reuse ;  /* 0x000000014141d824 */ /* 0x100fe200078e0afc */
[----:B------:R-:W-:Y:S01]  /*8c30*/  IADD3 R0, -R0, RZ, RZ ;  /* 0x000000ff00007210 */ /* 0x000fe20007ffe1ff */
[--C-:B------:R-:W-:Y:S01]  /*8c40*/  @!P2 IMAD.IADD R62, R62, 0x1, -R252.reuse ;  /* 0x000000013e3ea824 */ /* 0x100fe200078e0afc */
[----:B------:R-:W-:Y:S01]  /*8c50*/  ISETP.GE.AND P5, PT, R8, RZ, PT ;  /* 0x000000ff0800720c */ /* 0x000fe20003fa6270 */
[--C-:B------:R-:W-:Y:S01]  /*8c60*/  @!P4 IMAD.IADD R63, R63, 0x1, -R252.reuse ;  /* 0x000000013f3fc824 */ /* 0x100fe200078e0afc */
[----:B------:R-:W-:Y:S01]  /*8c70*/  ISETP.GE.AND P2, PT, R7, RZ, PT ;  /* 0x000000ff0700720c */ /* 0x000fe20003f46270 */
[C---:B------:R-:W-:Y:S01]  /*8c80*/  IMAD R58, R252.reuse, R0, R3 ;  /* 0x00000000fc3a7224 */ /* 0x040fe200078e0203 */
[----:B------:R-:W-:Y:S01]  /*8c90*/  IABS R7, R9 ;  /* 0x0000000900077213 */ /* 0x000fe20000000000 */
[----:B------:R-:W-:Y:S01]  /*8ca0*/  @!P3 IMAD.MOV R63, RZ, RZ, -R63 ;  /* 0x000000ffff3fb224 */ /* 0x000fe200078e0a3f */
[----:B------:R-:W-:Y:S01]  /*8cb0*/  ISETP.GT.U32.AND P3, PT, R252, R60, PT ;  /* 0x0000003cfc00720c */ /* 0x000fe20003f64070 */
[----:B------:R-:W-:Y:S01]  /*8cc0*/  VIADD R8, R2, 0xc0 ;  /* 0x000000c002087836 */ /* 0x000fe20000000000 */
[----:B------:R-:W-:Y:S01]  /*8cd0*/  ISETP.GE.AND P4, PT, R11, RZ, PT ;  /* 0x000000ff0b00720c */ /* 0x000fe20003f86270 */
[----:B------:R-:W-:Y:S01]  /*8ce0*/  @!P6 IMAD.IADD R61, R61, 0x1, -R252 ;  /* 0x000000013d3de824 */ /* 0x000fe200078e0afc */
[----:B------:R-:W-:Y:S01]  /*8cf0*/  ISETP.GT.U32.AND P6, PT, R252, R58, PT ;  /* 0x0000003afc00720c */ /* 0x000fe20003fc4070 */
[----:B------:R-:W-:Y:S01]  /*8d00*/  @!P1 IMAD.MOV R65, RZ, RZ, -R65 ;  /* 0x000000ffff419224 */ /* 0x000fe200078e0a41 */
[----:B------:R-:W-:Y:S01]  /*8d10*/  ISETP.GE.AND P1, PT, R10, RZ, PT ;  /* 0x000000ff0a00720c */ /* 0x000fe20003f26270 */
[----:B------:R-:W-:Y:S01]  /*8d20*/  VIADD R10, R2, 0xc2 ;  /* 0x000000c2020a7836 */ /* 0x000fe20000000000 */
[----:B------:R-:W-:Y:S01]  /*8d30*/  IABS R57, R8 ;  /* 0x0000000800397213 */ /* 0x000fe20000000000 */
[----:B------:R-:W-:Y:S01]  /*8d40*/  IMAD.HI.U32 R3, R4, R7, RZ ;  /* 0x0000000704037227 */ /* 0x000fe200078e00ff */
[----:B------:R-:W-:-:S02]  /*8d50*/  ISETP.GT.U32.AND P0, PT, R252, R62, PT ;  /* 0x0000003efc00720c */ /* 0x000fc40003f04070 */
[----:B------:R-:W-:Y:S01]  /*8d60*/  IABS R55, R10 ;  /* 0x0000000a00377213 */ /* 0x000fe20000000000 */
[----:B------:R-:W-:-:S04]  /*8d70*/  IMAD.HI.U32 R0, R4, R57, RZ ;  /* 0x0000003904007227 */ /* 0x000fc800078e00ff */
[--C-:B------:R-:W-:Y:S02]  /*8d80*/  @!P6 IMAD.IADD R58, R58, 0x1, -R252.reuse ;  /* 0x000000013a3ae824 */ /* 0x100fe400078e0afc */
[----:B------:R-:W-:Y:S01]  /*8d90*/  @!P3 IMAD.IADD R60, R60, 0x1, -R252 ;  /* 0x000000013c3cb824 */ /* 0x000fe200078e0afc */
[----:B------:R-:W-:Y:S01]  /*8da0*/  ISETP.GE.AND P3, PT, R5, RZ, PT ;  /* 0x000000ff0500720c */ /* 0x000fe20003f66270 */
[----:B------:R-:W-:Y:S01]  /*8db0*/  IMAD.MOV R0, RZ, RZ, -R0 ;  /* 0x000000ffff007224 */ /* 0x000fe200078e0a00 */
[----:B------:R-:W-:Y:S01]  /*8dc0*/  ISETP.GT.U32.AND P6, PT, R252, R58, PT ;  /* 0x0000003afc00720c */ /* 0x000fe20003fc4070 */
[----:B------:R-:W-:-:S04]  /*8dd0*/  IMAD.HI.U32 R5, R4, R55, RZ ;  /* 0x0000003704057227 */ /* 0x000fc800078e00ff */
[----:B------:R-:W-:Y:S01]  /*8de0*/  IMAD.MOV R3, RZ, RZ, -R3 ;  /* 0x000000ffff037224 */ /* 0x000fe200078e0a03 */
[----:B------:R-:W-:Y:S01]  /*8df0*/  IADD3 R5, -R5, RZ, RZ ;  /* 0x000000ff05057210 */ /* 0x000fe20007ffe1ff */
[C---:B------:R-:W-:Y:S02]  /*8e00*/  IMAD R57, R252.reuse, R0, R57 ;  /* 0x00000000fc397224 */ /* 0x040fe400078e0239 */
[----:B------:R-:W-:Y:S01]  /*8e10*/  IMAD R56, R252, R3, R7 ;  /* 0x00000003fc387224 */ /* 0x000fe200078e0207 */
[----:B------:R-:W-:Y:S01]  /*8e20*/  IADD3 R7, R2, 0xc4, RZ ;  /* 0x000000c402077810 */ /* 0x000fe20007ffe0ff */
[----:B------:R-:W-:Y:S01]  /*8e30*/  @!P1 IMAD.MOV R61, RZ, RZ, -R61 ;  /* 0x000000ffff3d9224 */ /* 0x000fe200078e0a3d */
[C---:B------:R-:W-:Y:S01]  /*8e40*/  ISETP.GT.U32.AND P1, PT, R252.reuse, R57, PT ;  /* 0x00000039fc00720c */ /* 0x040fe20003f24070 */
[C---:B------:R-:W-:Y:S01]  /*8e50*/  IMAD R55, R252.reuse, R5, R55 ;  /* 0x00000005fc377224 */ /* 0x040fe200078e0237 */
[----:B------:R-:W-:Y:S01]  /*8e60*/  IABS R53, R7 ;  /* 0x0000000700357213 */ /* 0x000fe20000000000 */
[----:B------:R-:W-:Y:S01]  /*8e70*/  @!P4 IMAD.MOV R60, RZ, RZ, -R60 ;  /* 0x000000ffff3cc224 */ /* 0x000fe200078e0a3c */
[----:B------:R-:W-:Y:S01]  /*8e80*/  ISETP.GT.U32.AND P4, PT, R252, R56, PT ;  /* 0x00000038fc00720c */ /* 0x000fe20003f84070 */
[----:B------:R-:W-:-:S02]  /*8e90*/  VIADD R5, R2, 0xc3 ;  /* 0x000000c302057836 */ /* 0x000fc40000000000 */
[--C-:B------:R-:W-:Y:S01]  /*8ea0*/  @!P6 IMAD.IADD R58, R58, 0x1, -R252.reuse ;  /* 0x000000013a3ae824 */ /* 0x100fe200078e0afc */
[----:B------:R-:W-:Y:S01]  /*8eb0*/  ISETP.GT.U32.AND P6, PT, R252, R55, PT ;  /* 0x00000037fc00720c */ /* 0x000fe20003fc4070 */
[----:B------:R-:W-:Y:S01]  /*8ec0*/  @!P0 IMAD.IADD R62, R62, 0x1, -R252 ;  /* 0x000000013e3e8824 */ /* 0x000fe200078e0afc */
[----:B------:R-:W-:Y:S01]  /*8ed0*/  ISETP.GT.U32.AND P0, PT, R252, R59, PT ;  /* 0x0000003bfc00720c */ /* 0x000fe20003f04070 */
[----:B------:R-:W-:Y:S01]  /*8ee0*/  @!P3 IMAD.MOV R58, RZ, RZ, -R58 ;  /* 0x000000ffff3ab224 */ /* 0x000fe200078e0a3a */
[----:B------:R-:W-:Y:S01]  /*8ef0*/  IABS R3, R5 ;  /* 0x0000000500037213 */ /* 0x000fe20000000000 */
[----:B------:R-:W-:Y:S01]  /*8f00*/  @!P1 IMAD.IADD R57, R57, 0x1, -R252 ;  /* 0x0000000139399824 */ /* 0x000fe200078e0afc */
[----:B------:R-:W-:Y:S01]  /*8f10*/  ISETP.GE.AND P1, PT, R10, RZ, PT ;  /* 0x000000ff0a00720c */ /* 0x000fe20003f26270 */
[----:B------:R-:W-:Y:S02]  /*8f20*/  @!P5 IMAD.MOV R62, RZ, RZ, -R62 ;  /* 0x000000ffff3ed224 */ /* 0x000fe400078e0a3e */
[----:B------:R-:W-:-:S04]  /*8f30*/  IMAD.HI.U32 R0, R4, R3, RZ ;  /* 0x0000000304007227 */ /* 0x000fc800078e00ff */
[--C-:B------:R-:W-:Y:S01]  /*8f40*/  @!P4 IMAD.IADD R56, R56, 0x1, -R252.reuse ;  /* 0x000000013838c824 */ /* 0x100fe200078e0afc */
[----:B------:R-:W-:Y:S01]  /*8f50*/  ISETP.GT.U32.AND P4, PT, R252, R57, PT ;  /* 0x00000039fc00720c */ /* 0x000fe20003f84070 */
[----:B------:R-:W-:Y:S01]  /*8f60*/  @!P6 IMAD.IADD R55, R55, 0x1, -R252 ;  /* 0x000000013737e824 */ /* 0x000fe200078e0afc */
[----:B------:R-:W-:Y:S01]  /*8f70*/  @!P0 IADD3 R59, R59, -R252, RZ ;  /* 0x800000fc3b3b8210 */ /* 0x000fe20007ffe0ff */
[----:B------:R-:W-:Y:S01]  /*8f80*/  VIADD R10, R2, 0xc7 ;  /* 0x000000c7020a7836 */ /* 0x000fe20000000000 */
[----:B------:R-:W-:Y:S01]  /*8f90*/  IADD3 R54, -R0, RZ, RZ ;  /* 0x000000ff00367210 */ /* 0x000fe20007ffe1ff */
[----:B------:R-:W-:Y:S01]  /*8fa0*/  IMAD.HI.U32 R0, R4, R53, RZ ;  /* 0x0000003504007227 */ /* 0x000fe200078e00ff */
[C---:B------:R-:W-:Y:S02]  /*8fb0*/  ISETP.GT.U32.AND P6, PT, R252.reuse, R56, PT ;  /* 0x00000038fc00720c */ /* 0x040fe40003fc4070 */
[----:B------:R-:W-:Y:S01]  /*8fc0*/  ISETP.GT.U32.AND P5, PT, R252, R59, PT ;  /* 0x0000003bfc00720c */ /* 0x000fe20003fa4070 */
[----:B------:R-:W-:Y:S01]  /*8fd0*/  IMAD.MOV R0, RZ, RZ, -R0 ;  /* 0x000000ffff007224 */ /* 0x000fe200078e0a00 */
[----:B------:R-:W-:Y:S01]  /*8fe0*/  ISETP.GE.AND P0, PT, R8, RZ, PT ;  /* 0x000000ff0800720c */ /* 0x000fe20003f06270 */
[----:B------:R-:W-:-:S02]  /*8ff0*/  IMAD R54, R252, R54, R3 ;  /* 0x00000036fc367224 */ /* 0x000fc400078e0203 */
[----:B------:R-:W-:Y:S01]  /*9000*/  IMAD R53, R252, R0, R53 ;  /* 0x00000000fc357224 */ /* 0x000fe200078e0235 */
[----:B------:R-:W-:Y:S01]  /*9010*/  @!P4 IADD3 R57, R57, -R252, RZ ;  /* 0x800000fc3939c210 */ /* 0x000fe20007ffe0ff */
[----:B------:R-:W-:Y:S01]  /*9020*/  VIADD R8, R2, 0xc5 ;  /* 0x000000c502087836 */ /* 0x000fe20000000000 */
[----:B------:R-:W-:Y:S01]  /*9030*/  ISETP.GT.U32.AND P4, PT, R252, R54, PT ;  /* 0x00000036fc00720c */ /* 0x000fe20003f84070 */
[----:B------:R-:W-:Y:S02]  /*9040*/  VIADD R11, R2, 0xce ;  /* 0x000000ce020b7836 */ /* 0x000fe40000000000 */
[--C-:B------:R-:W-:Y:S01]  /*9050*/  @!P6 IMAD.IADD R56, R56, 0x1, -R252.reuse ;  /* 0x000000013838e824 */ /* 0x100fe200078e0afc */
[----:B------:R-:W-:Y:S01]  /*9060*/  ISETP.GT.U32.AND P6, PT, R252, R53, PT ;  /* 0x00000035fc00720c */ /* 0x000fe20003fc4070 */
[----:B------:R-:W-:Y:S01]  /*9070*/  @!P5 IMAD.IADD R59, R59, 0x1, -R252 ;  /* 0x000000013b3bd824 */ /* 0x000fe200078e0afc */
[----:B------:R-:W-:Y:S01]  /*9080*/  ISETP.GE.AND P5, PT, R9, RZ, PT ;  /* 0x000000ff0900720c */ /* 0x000fe20003fa6270 */
[----:B------:R-:W-:Y:S01]  /*9090*/  VIADD R9, R2, 0xc6 ;  /* 0x000000c602097836 */ /* 0x000fe20000000000 */
[----:B------:R-:W-:Y:S01]  /*90a0*/  IABS R3, R8 ;  /* 0x0000000800037213 */ /* 0x000fe20000000000 */
[----:B------:R-:W-:Y:S01]  /*90b0*/  @!P2 IMAD.MOV R59, RZ, RZ, -R59 ;  /* 0x000000ffff3ba224 */ /* 0x000fe200078e0a3b */
[----:B------:R-:W-:Y:S01]  /*90c0*/  ISETP.GT.U32.AND P2, PT, R252, R55, PT ;  /* 0x00000037fc00720c */ /* 0x000fe20003f44070 */
[----:B------:R-:W-:Y:S01]  /*90d0*/  @!P0 IMAD.MOV R57, RZ, RZ, -R57 ;  /* 0x000000ffff398224 */ /* 0x000fe200078e0a39 */
[----:B------:R-:W-:Y:S01]  /*90e0*/  IABS R51, R9 ;  /* 0x0000000900337213 */ /* 0x000fe20000000000 */
[----:B------:R-:W-:Y:S01]  /*90f0*/  IMAD.HI.U32 R0, R4, R3, RZ ;  /* 0x0000000304007227 */ /* 0x000fe200078e00ff */
[----:B------:R-:W-:-:S02]  /*9100*/  @!P4 IADD3 R54, R54, -R252, RZ ;  /* 0x800000fc3636c210 */ /* 0x000fc40007ffe0ff */
[----:B------:R-:W-:Y:S01]  /*9110*/  ISETP.GE.AND P4, PT, R7, RZ, PT ;  /* 0x000000ff0700720c */ /* 0x000fe20003f86270 */
[----:B------:R-:W-:Y:S01]  /*9120*/  @!P6 IMAD.IADD R53, R53, 0x1, -R252 ;  /* 0x000000013535e824 */ /* 0x000fe200078e0afc */
[----:B------:R-:W-:Y:S01]  /*9130*/  ISETP.GT.U32.AND P6, PT, R252, R54, PT ;  /* 0x00000036fc00720c */ /* 0x000fe20003fc4070 */
[----:B------:R-:W-:Y:S01]  /*9140*/  IMAD.MOV R52, RZ, RZ, -R0 ;  /* 0x000000ffff347224 */ /* 0x000fe200078e0a00 */
[----:B------:R-:W-:Y:S01]  /*9150*/  @!P5 IADD3 R56, -R56, RZ, RZ ;  /* 0x000000ff3838d210 */ /* 0x000fe20007ffe1ff */
[----:B------:R-:W-:Y:S01]  /*9160*/  IMAD.HI.U32 R0, R4, R51, RZ ;  /* 0x0000003304007227 */ /* 0x000fe200078e00ff */
[----:B------:R-:W-:Y:S02]  /*9170*/  ISETP.GT.U32.AND P0, PT, R252, R53, PT ;  /* 0x00000035fc00720c */ /* 0x000fe40003f04070 */
[----:B------:R-:W-:Y:S01]  /*9180*/  ISETP.GE.AND P5, PT, R8, RZ, PT ;  /* 0x000000ff0800720c */ /* 0x000fe20003fa6270 */
[----:B------:R-:W-:Y:S01]  /*9190*/  IMAD R52, R252, R52, R3 ;  /* 0x00000034fc347224 */ /* 0x000fe200078e0203 */
[----:B------:R-:W-:Y:S01]  /*91a0*/  IABS R43, R11 ;  /* 0x0000000b002b7213 */ /* 0x000fe20000000000 */
[----:B------:R-:W-:-:S02]  /*91b0*/  IMAD.MOV R3, RZ, RZ, -R0 ;  /* 0x000000ffff037224 */ /* 0x000fc400078e0a00 */
[--C-:B------:R-:W-:Y:S01]  /*91c0*/  @!P2 IMAD.IADD R55, R55, 0x1, -R252.reuse ;  /* 0x000000013737a824 */ /* 0x100fe200078e0afc */
[C---:B------:R-:W-:Y:S01]  /*91d0*/  ISETP.GT.U32.AND P3, PT, R252.reuse, R52, PT ;  /* 0x00000034fc00720c */ /* 0x040fe20003f64070 */
[----:B------:R-:W-:Y:S01]  /*91e0*/  IMAD R51, R252, R3, R51 ;  /* 0x00000003fc337224 */ /* 0x000fe200078e0233 */
[----:B------:R-:W-:Y:S01]  /*91f0*/  ISETP.GE.AND P2, PT, R5, RZ, PT ;  /* 0x000000ff0500720c */ /* 0x000fe20003f46270 */
[----:B------:R-:W-:Y:S01]  /*9200*/  @!P6 IMAD.IADD R54, R54, 0x1, -R252 ;  /* 0x000000013636e824 */ /* 0x000fe200078e0afc */
[----:B------:R-:W-:Y:S01]  /*9210*/  IABS R5, R10 ;  /* 0x0000000a00057213 */ /* 0x000fe20000000000 */
[----:B------:R-:W-:Y:S01]  /*9220*/  VIADD R3, R2, 0xc8 ;  /* 0x000000c802037836 */ /* 0x000fe20000000000 */
[----:B------:R-:W-:Y:S01]  /*9230*/  ISETP.GT.U32.AND P6, PT, R252, R51, PT ;  /* 0x00000033fc00720c */ /* 0x000fe20003fc4070 */
[----:B------:R-:W-:Y:S01]  /*9240*/  @!P1 IMAD.MOV R55, RZ, RZ, -R55 ;  /* 0x000000ffff379224 */ /* 0x000fe200078e0a37 */
[----:B------:R-:W-:Y:S01]  /*9250*/  @!P0 IADD3 R53, R53, -R252, RZ ;  /* 0x800000fc35358210 */ /* 0x000fe20007ffe0ff */
[----:B------:R-:W-:Y:S01]  /*9260*/  IMAD.HI.U32 R0, R4, R5, RZ ;  /* 0x0000000504007227 */ /* 0x000fe200078e00ff */
[----:B------:R-:W-:-:S02]  /*9270*/  IABS R49, R3 ;  /* 0x0000000300317213 */ /* 0x000fc40000000000 */
[----:B------:R-:W-:Y:S01]  /*9280*/  ISETP.GE.AND P1, PT, R9, RZ, PT ;  /* 0x000000ff0900720c */ /* 0x000fe20003f26270 */
[----:B------:R-:W-:Y:S01]  /*9290*/  @!P3 IMAD.IADD R52, R52, 0x1, -R252 ;  /* 0x000000013434b824 */ /* 0x000fe200078e0afc */
[----:B------:R-:W-:Y:S01]  /*92a0*/  ISETP.GE.AND P0, PT, R10, RZ, PT ;  /* 0x000000ff0a00720c */ /* 0x000fe20003f06270 */
[----:B------:R-:W-:Y:S01]  /*92b0*/  IMAD.MOV R0, RZ, RZ, -R0 ;  /* 0x000000ffff007224 */ /* 0x000fe200078e0a00 */
[----:B------:R-:W-:Y:S01]  /*92c0*/  ISETP.GE.AND P3, PT, R3, RZ, PT ;  /* 0x000000ff0300720c */ /* 0x000fe20003f66270 */
[----:B------:R-:W-:Y:S02]  /*92d0*/  @!P4 IMAD.MOV R53, RZ, RZ, -R53 ;  /* 0x000000ffff35c224 */ /* 0x000fe400078e0a35 */
[----:B------:R-:W-:Y:S01]  /*92e0*/  @!P6 IADD3 R51, R51, -R252, RZ ;  /* 0x800000fc3333e210 */ /* 0x000fe20007ffe0ff */
[C---:B------:R-:W-:Y:S01]  /*92f0*/  IMAD R50, R252.reuse, R0, R5 ;  /* 0x00000000fc327224 */ /* 0x040fe200078e0205 */
[----:B------:R-:W-:Y:S01]  /*9300*/  ISETP.GT.U32.AND P6, PT, R252, R52, PT ;  /* 0x00000034fc00720c */ /* 0x000fe20003fc4070 */
[----:B------:R-:W-:-:S03]  /*9310*/  IMAD.HI.U32 R0, R4, R49, RZ ;  /* 0x0000003104007227 */ /* 0x000fc600078e00ff */
[----:B------:R-:W-:Y:S01]  /*9320*/  ISETP.GT.U32.AND P4, PT, R252, R50, PT ;  /* 0x00000032fc00720c */ /* 0x000fe20003f84070 */
[----:B------:R-:W-:Y:S02]  /*9330*/  IMAD.MOV R0, RZ, RZ, -R0 ;  /* 0x000000ffff007224 */ /* 0x000fe400078e0a00 */
[----:B------:R-:W-:Y:S02]  /*9340*/  VIADD R8, R2, 0xc9 ;  /* 0x000000c902087836 */ /* 0x000fe40000000000 */
[----:B------:R-:W-:Y:S02]  /*9350*/  IMAD R49, R252, R0, R49 ;  /* 0x00000000fc317224 */ /* 0x000fe400078e0231 */
[----:B------:R-:W-:Y:S01]  /*9360*/  VIADD R9, R2, 0xca ;  /* 0x000000ca02097836 */ /* 0x000fe20000000000 */
[----:B------:R-:W-:Y:S01]  /*9370*/  IABS R5, R8 ;  /* 0x0000000800057213 */ /* 0x000fe20000000000 */
[--C-:B------:R-:W-:Y:S01]  /*9380*/  @!P6 IMAD.IADD R52, R52, 0x1, -R252.reuse ;  /* 0x000000013434e824 */ /* 0x100fe200078e0afc */
[----:B------:R-:W-:Y:S01]  /*9390*/  ISETP.GT.U32.AND P6, PT, R252, R49, PT ;  /* 0x00000031fc00720c */ /* 0x000fe20003fc4070 */
[----:B------:R-:W-:Y:S01]  /*93a0*/  VIADD R10, R2, 0xcb ;  /* 0x000000cb020a7836 */ /* 0x000fe20000000000 */
[----:B------:R-:W-:Y:S01]  /*93b0*/  IABS R47, R9 ;  /* 0x00000009002f7213 */ /* 0x000fe20000000000 */
[----:B------:R-:W-:Y:S01]  /*93c0*/  @!P4 IMAD.IADD R50, R50, 0x1, -R252 ;  /* 0x000000013232c824 */ /* 0x000fe200078e0afc */
[----:B------:R-:W-:Y:S01]  /*93d0*/  ISETP.GE.AND P4, PT, R9, RZ, PT ;  /* 0x000000ff0900720c */ /* 0x000fe20003f86270 */
[----:B------:R-:W-:Y:S01]  /*93e0*/  @!P5 IMAD.MOV R52, RZ, RZ, -R52 ;  /* 0x000000ffff34d224 */ /* 0x000fe200078e0a34 */
[----:B------:R-:W-:Y:S01]  /*93f0*/  IABS R7, R10 ;  /* 0x0000000a00077213 */ /* 0x000fe20000000000 */
[----:B------:R-:W-:Y:S01]  /*9400*/  IMAD.HI.U32 R0, R4, R5, RZ ;  /* 0x0000000504007227 */ /* 0x000fe200078e00ff */
[----:B------:R-:W-:-:S03]  /*9410*/  ISETP.GT.U32.AND P5, PT, R252, R50, PT ;  /* 0x00000032fc00720c */ /* 0x000fc60003fa4070 */
[----:B------:R-:W-:Y:S02]  /*9420*/  IMAD.HI.U32 R3, R4, R47, RZ ;  /* 0x0000002f04037227 */ /* 0x000fe400078e00ff */
[----:B------:R-:W-:Y:S02]  /*9430*/  @!P6 IADD3 R49, R49, -R252, RZ ;  /* 0x800000fc3131e210 */ /* 0x000fe40007ffe0ff */
[----:B------:R-:W-:Y:S01]  /*9440*/  @!P2 IMAD.MOV R54, RZ, RZ, -R54 ;  /* 0x000000ffff36a224 */ /* 0x000fe200078e0a36 */
[C---:B------:R-:W-:Y:S01]  /*9450*/  ISETP.GT.U32.AND P2, PT, R252.reuse, R51, PT ;  /* 0x00000033fc00720c */ /* 0x040fe20003f44070 */
[----:B------:R-:W-:Y:S01]  /*9460*/  IMAD.MOV R48, RZ, RZ, -R0 ;  /* 0x000000ffff307224 */ /* 0x000fe200078e0a00 */
[----:B------:R-:W-:Y:S01]  /*9470*/  ISETP.GT.U32.AND P6, PT, R252, R49, PT ;  /* 0x00000031fc00720c */ /* 0x000fe20003fc4070 */
[----:B------:R-:W-:-:S04]  /*9480*/  IMAD.HI.U32 R0, R4, R7, RZ ;  /* 0x0000000704007227 */ /* 0x000fc800078e00ff */
[----:B------:R-:W-:Y:S02]  /*9490*/  IMAD.MOV R3, RZ, RZ, -R3 ;  /* 0x000000ffff037224 */ /* 0x000fe400078e0a03 */
[----:B------:R-:W-:Y:S02]  /*94a0*/  IMAD.MOV R0, RZ, RZ, -R0 ;  /* 0x000000ffff007224 */ /* 0x000fe400078e0a00 */
[C---:B------:R-:W-:Y:S02]  /*94b0*/  IMAD R47, R252.reuse, R3, R47 ;  /* 0x00000003fc2f7224 */ /* 0x040fe400078e022f */
[----:B------:R-:W-:Y:S01]  /*94c0*/  IMAD R46, R252, R0, R7 ;  /* 0x00000000fc2e7224 */ /* 0x000fe200078e0207 */
[----:B------:R-:W-:Y:S01]  /*94d0*/  @!P2 IADD3 R51, R51, -R252, RZ ;  /* 0x800000fc3333a210 */ /* 0x000fe20007ffe0ff */
[--C-:B------:R-:W-:Y:S01]  /*94e0*/  @!P5 IMAD.IADD R50, R50, 0x1, -R252.reuse ;  /* 0x000000013232d824 */ /* 0x100fe200078e0afc */
[C---:B------:R-:W-:Y:S01]  /*94f0*/  ISETP.GT.U32.AND P5, PT, R252.reuse, R47, PT ;  /* 0x0000002ffc00720c */ /* 0x040fe20003fa4070 */
[----:B------:R-:W-:Y:S01]  /*9500*/  @!P6 IMAD.IADD R49, R49, 0x1, -R252 ;  /* 0x000000013131e824 */ /* 0x000fe200078e0afc */
[C---:B------:R-:W-:Y:S01]  /*9510*/  ISETP.GT.U32.AND P6, PT, R252.reuse, R46, PT ;  /* 0x0000002efc00720c */ /* 0x040fe20003fc4070 */
[----:B------:R-:W-:Y:S01]  /*9520*/  IMAD R48, R252, R48, R5 ;  /* 0x00000030fc307224 */ /* 0x000fe200078e0205 */
[----:B------:R-:W-:Y:S01]  /*9530*/  @!P1 IADD3 R51, -R51, RZ, RZ ;  /* 0x000000ff33339210 */ /* 0x000fe20007ffe1ff */
[----:B------:R-:W-:Y:S01]  /*9540*/  VIADD R9, R2, 0xcd ;  /* 0x000000cd02097836 */ /* 0x000fe20000000000 */
[----:B------:R-:W-:Y:S01]  /*9550*/  ISETP.GE.AND P2, PT, R8, RZ, PT ;  /* 0x000000ff0800720c */ /* 0x000fe20003f46270 */
[----:B------:R-:W-:Y:S01]  /*9560*/  VIADD R8, R2, 0xcc ;  /* 0x000000cc02087836 */ /* 0x000fe20000000000 */
[----:B------:R-:W-:Y:S01]  /*9570*/  ISETP.GT.U32.AND P1, PT, R252, R48, PT ;  /* 0x00000030fc00720c */ /* 0x000fe20003f24070 */
[----:B------:R-:W-:Y:S01]  /*9580*/  @!P0 IMAD.MOV R50, RZ, RZ, -R50 ;  /* 0x000000ffff328224 */ /* 0x000fe200078e0a32 */
[----:B------:R-:W-:Y:S01]  /*9590*/  IABS R5, R9 ;  /* 0x0000000900057213 */ /* 0x000fe20000000000 */
[----:B------:R-:W-:Y:S01]  /*95a0*/  VIADD R13, R2, 0xe9 ;  /* 0x000000e9020d7836 */ /* 0x000fe20000000000 */
[----:B------:R-:W-:Y:S01]  /*95b0*/  IABS R7, R12 ;  /* 0x0000000c00077213 */ /* 0x000fe20000000000 */
[----:B------:R-:W-:Y:S01]  /*95c0*/  @!P5 IMAD.IADD R47, R47, 0x1, -R252 ;  /* 0x000000012f2fd824 */ /* 0x000fe200078e0afc */
[----:B------:R-:W-:Y:S01]  /*95d0*/  IABS R45, R8 ;  /* 0x00000008002d7213 */ /* 0x000fe20000000000 */
[----:B------:R-:W-:Y:S01]  /*95e0*/  IMAD.HI.U32 R3, R4, R5, RZ ;  /* 0x0000000504037227 */ /* 0x000fe200078e00ff */
[----:B------:R-:W-:-:S02]  /*95f0*/  @!P3 IADD3 R49, -R49, RZ, RZ ;  /* 0x000000ff3131b210 */ /* 0x000fc40007ffe1ff */
[----:B------:R-:W-:Y:S01]  /*9600*/  ISETP.GE.AND P3, PT, R8, RZ, PT ;  /* 0x000000ff0800720c */ /* 0x000fe20003f66270 */
[--C-:B------:R-:W-:Y:S01]  /*9610*/  @!P6 IMAD.IADD R46, R46, 0x1, -R252.reuse ;  /* 0x000000012e2ee824 */ /* 0x100fe200078e0afc */
[----:B------:R-:W-:Y:S01]  /*9620*/  ISETP.GT.U32.AND P6, PT, R252, R47, PT ;  /* 0x0000002ffc00720c */ /* 0x000fe20003fc4070 */
[----:B------:R-:W-:Y:S01]  /*9630*/  IMAD.MOV R3, RZ, RZ, -R3 ;  /* 0x000000ffff037224 */ /* 0x000fe200078e0a03 */
[----:B------:R-:W-:Y:S01]  /*9640*/  IADD3 R8, R2, 0xd5, RZ ;  /* 0x000000d502087810 */ /* 0x000fe20007ffe0ff */
[----:B------:R-:W-:Y:S01]  /*9650*/  @!P1 IMAD.IADD R48, R48, 0x1, -R252 ;  /* 0x0000000130309824 */ /* 0x000fe200078e0afc */
[C---:B------:R-:W-:Y:S01]  /*9660*/  ISETP.GT.U32.AND P0, PT, R252.reuse, R46, PT ;  /* 0x0000002efc00720c */ /* 0x040fe20003f04070 */
[----:B------:R-:W-:Y:S01]  /*9670*/  IMAD R44, R252, R3, R5 ;  /* 0x00000003fc2c7224 */ /* 0x000fe200078e0205 */
[----:B------:R-:W-:Y:S01]  /*9680*/  ISETP.GE.AND P1, PT, R10, RZ, PT ;  /* 0x000000ff0a00720c */ /* 0x000fe20003f26270 */
[----:B------:R-:W-:Y:S01]  /*9690*/  IMAD.HI.U32 R3, R4, R7, RZ ;  /* 0x0000000704037227 */ /* 0x000fe200078e00ff */
[----:B------:R-:W-:-:S02]  /*96a0*/  ISETP.GT.U32.AND P5, PT, R252, R48, PT ;  /* 0x00000030fc00720c */ /* 0x000fc40003fa4070 */
[----:B------:R-:W-:Y:S01]  /*96b0*/  IABS R17, R13 ;  /* 0x0000000d00117213 */ /* 0x000fe20000000000 */
[----:B------:R-:W-:Y:S02]  /*96c0*/  IMAD.HI.U32 R0, R4, R45, RZ ;  /* 0x0000002d04007227 */ /* 0x000fe400078e00ff */
[----:B------:R-:W-:Y:S02]  /*96d0*/  @!P6 IADD3 R47, R47, -R252, RZ ;  /* 0x800000fc2f2fe210 */ /* 0x000fe40007ffe0ff */
[----:B------:R-:W-:Y:S01]  /*96e0*/  IMAD.MOV R3, RZ, RZ, -R3 ;  /* 0x000000ffff037224 */ /* 0x000fe200078e0a03 */
[----:B------:R-:W-:Y:S01]  /*96f0*/  IADD3 R0, -R0, RZ, RZ ;  /* 0x000000ff00007210 */ /* 0x000fe20007ffe1ff */
[----:B------:R-:W-:Y:S01]  /*9700*/  VIADD R5, R2, 0xd0 ;  /* 0x000000d002057836 */ /* 0x000fe20000000000 */
[C---:B------:R-:W-:Y:S01]  /*9710*/  ISETP.GT.U32.AND P6, PT, R252.reuse, R44, PT ;  /* 0x0000002cfc00720c */ /* 0x040fe20003fc4070 */
[C---:B------:R-:W-:Y:S02]  /*9720*/  IMAD R42, R252.reuse, R3, R7 ;  /* 0x00000003fc2a7224 */ /* 0x040fe400078e0207 */
[C---:B------:R-:W-:Y:S01]  /*9730*/  IMAD R45, R252.reuse, R0, R45 ;  /* 0x00000000fc2d7224 */ /* 0x040fe200078e022d */
[----:B------:R-:W-:Y:S01]  /*9740*/  IABS R41, R5 ;  /* 0x0000000500297213 */ /* 0x000fe20000000000 */
[----:B------:R-:W-:Y:S01]  /*9750*/  @!P4 IMAD.MOV R47, RZ, RZ, -R47 ;  /* 0x000000ffff2fc224 */ /* 0x000fe200078e0a2f */
[----:B------:R-:W-:Y:S01]  /*9760*/  ISETP.GT.U32.AND P4, PT, R252, R42, PT ;  /* 0x0000002afc00720c */ /* 0x000fe20003f84070 */
[----:B------:R-:W-:-:S04]  /*9770*/  IMAD.HI.U32 R0, R4, R43, RZ ;  /* 0x0000002b04007227 */ /* 0x000fc800078e00ff */
[----:B------:R-:W-:Y:S01]  /*9780*/  @!P5 IMAD.IADD R48, R48, 0x1, -R252 ;  /* 0x000000013030d824 */ /* 0x000fe200078e0afc */
[----:B------:R-:W-:Y:S01]  /*9790*/  ISETP.GT.U32.AND P5, PT, R252, R45, PT ;  /* 0x0000002dfc00720c */ /* 0x000fe20003fa4070 */
[----:B------:R-:W-:Y:S02]  /*97a0*/  IMAD.MOV R0, RZ, RZ, -R0 ;  /* 0x000000ffff007224 */ /* 0x000fe400078e0a00 */
[----:B------:R-:W-:Y:S01]  /*97b0*/  VIADD R7, R2, 0xd1 ;  /* 0x000000d102077836 */ /* 0x000fe20000000000 */
[----:B------:R-:W-:Y:S01]  /*97c0*/  @!P2 IADD3 R48, -R48, RZ, RZ ;  /* 0x000000ff3030a210 */ /* 0x000fe20007ffe1ff */
[----:B------:R-:W-:Y:S02]  /*97d0*/  IMAD R43, R252, R0, R43 ;  /* 0x00000000fc2b7224 */ /* 0x000fe400078e022b */
[----:B------:R-:W-:Y:S01]  /*97e0*/  @!P6 IMAD.IADD R44, R44, 0x1, -R252 ;  /* 0x000000012c2ce824 */ /* 0x000fe200078e0afc */
[----:B------:R-:W-:Y:S01]  /*97f0*/  IABS R3, R7 ;  /* 0x0000000700037213 */ /* 0x000fe20000000000 */
[----:B------:R-:W-:-:S03]  /*9800*/  IMAD.HI.U32 R0, R4, R41, RZ ;  /* 0x0000002904007227 */ /* 0x000fc600078e00ff */
[----:B------:R-:W-:Y:S01]  /*9810*/  ISETP.GT.U32.AND P6, PT, R252, R44, PT ;  /* 0x0000002cfc00720c */ /* 0x000fe20003fc4070 */
[----:B------:R-:W-:Y:S02]  /*9820*/  @!P4 IMAD.IADD R42, R42, 0x1, -R252 ;  /* 0x000000012a2ac824 */ /* 0x000fe400078e0afc */
[----:B------:R-:W-:Y:S02]  /*9830*/  IMAD.MOV R0, RZ, RZ, -R0 ;  /* 0x000000ffff007224 */ /* 0x000fe400078e0a00 */
[----:B------:R-:W-:Y:S01]  /*9840*/  @!P5 IMAD.IADD R45, R45, 0x1, -R252 ;  /* 0x000000012d2dd824 */ /* 0x000fe200078e0afc */
[C---:B------:R-:W-:Y:S01]  /*9850*/  ISETP.GT.U32.AND P5, PT, R252.reuse, R43, PT ;  /* 0x0000002bfc00720c */ /* 0x040fe20003fa4070 */
[C---:B------:R-:W-:Y:S01]  /*9860*/  IMAD R41, R252.reuse, R0, R41 ;  /* 0x00000000fc297224 */ /* 0x040fe200078e0229 */
[----:B------:R-:W-:Y:S01]  /*9870*/  ISETP.GT.U32.AND P4, PT, R252, R42, PT ;  /* 0x0000002afc00720c */ /* 0x000fe20003f84070 */
[----:B------:R-:W-:Y:S01]  /*9880*/  IMAD.HI.U32 R0, R4, R3, RZ ;  /* 0x0000000304007227 */ /* 0x000fe200078e00ff */
[----:B------:R-:W-:-:S03]  /*9890*/  ISETP.GT.U32.AND P2, PT, R252, R45, PT ;  /* 0x0000002dfc00720c */ /* 0x000fc60003f44070 */
[----:B------:R-:W-:Y:S02]  /*98a0*/  IMAD.MOV R0, RZ, RZ, -R0 ;  /* 0x000000ffff007224 */ /* 0x000fe400078e0a00 */
[--C-:B------:R-:W-:Y:S01]  /*98b0*/  @!P6 IMAD.IADD R44, R44, 0x1, -R252.reuse ;  /* 0x000000012c2ce824 */ /* 0x100fe200078e0afc */
[C---:B------:R-:W-:Y:S01]  /*98c0*/  ISETP.GT.U32.AND P6, PT, R252.reuse, R41, PT ;  /* 0x00000029fc00720c */ /* 0x040fe20003fc4070 */
[----:B------:R-:W-:Y:S02]  /*98d0*/  IMAD R40, R252, R0, R3 ;  /* 0x00000000fc287224 */ /* 0x000fe400078e0203 */
[--C-:B------:R-:W-:Y:S02]  /*98e0*/  @!P5 IMAD.IADD R43, R43, 0x1, -R252.reuse ;  /* 0x000000012b2bd824 */ /* 0x100fe400078e0afc */
[--C-:B------:R-:W-:Y:S01]  /*98f0*/  @!P4 IMAD.IADD R42, R42, 0x1, -R252.reuse ;  /* 0x000000012a2ac824 */ /* 0x100fe200078e0afc */
[----:B------:R-:W-:Y:S01]  /*9900*/  ISETP.GT.U32.AND P4, PT, R252, R40, PT ;  /* 0x00000028fc00720c */ /* 0x000fe20003f84070 */
[----:B------:R-:W-:Y:S01]  /*9910*/  @!P0 IMAD.IADD R46, R46, 0x1, -R252 ;  /* 0x000000012e2e8824 */ /* 0x000fe200078e0afc */
[----:B------:R-:W-:Y:S01]  /*9920*/  ISETP.GE.AND P0, PT, R9, RZ, PT ;  /* 0x000000ff0900720c */ /* 0x000fe20003f06270 */
[----:B------:R-:W-:Y:S01]  /*9930*/  VIADD R0, R2, 0xd2 ;  /* 0x000000d202007836 */ /* 0x000fe20000000000 */
[----:B------:R-:W-:Y:S01]  /*9940*/  ISETP.GT.U32.AND P5, PT, R252, R43, PT ;  /* 0x0000002bfc00720c */ /* 0x000fe20003fa4070 */
[----:B------:R-:W-:Y:S01]  /*9950*/  @!P1 IMAD.MOV R46, RZ, RZ, -R46 ;  /* 0x000000ffff2e9224 */ /* 0x000fe200078e0a2e */
[----:B------:R-:W-:Y:S01]  /*9960*/  @!P2 IADD3 R45, R45, -R252, RZ ;  /* 0x800000fc2d2da210 */ /* 0x000fe20007ffe0ff */
[--C-:B------:R-:W-:Y:S01]  /*9970*/  @!P6 IMAD.IADD R41, R41, 0x1, -R252.reuse ;  /* 0x000000012929e824 */ /* 0x100fe200078e0afc */
[----:B------:R-:W-:Y:S01]  /*9980*/  ISETP.GE.AND P2, PT, R12, RZ, PT ;  /* 0x000000ff0c00720c */ /* 0x000fe20003f46270 */
[----:B------:R-:W-:Y:S01]  /*9990*/  VIADD R3, R2, 0xd3 ;  /* 0x000000d302037836 */ /* 0x000fe20000000000 */
[----:B------:R-:W-:Y:S01]  /*99a0*/  ISETP.GE.AND P1, PT, R11, RZ, PT ;  /* 0x000000ff0b00720c */ /* 0x000fe20003f26270 */
[----:B------:R-:W-:Y:S01]  /*99b0*/  @!P3 IMAD.MOV R45, RZ, RZ, -R45 ;  /* 0x000000ffff2db224 */ /* 0x000fe200078e0a2d */
[----:B------:R-:W-:Y:S01]  /*99c0*/  ISETP.GE.AND P3, PT, R5, RZ, PT ;  /* 0x000000ff0500720c */ /* 0x000fe20003f66270 */
[----:B------:R-:W-:Y:S01]  /*99d0*/  @!P4 IMAD.IADD R40, R40, 0x1, -R252 ;  /* 0x000000012828c824 */ /* 0x000fe200078e0afc */
[----:B------:R-:W-:Y:S01]  /*99e0*/  ISETP.GT.U32.AND P6, PT, R252, R41, PT ;  /* 0x00000029fc00720c */ /* 0x000fe20003fc4070 */
[C---:B------:R-:W-:Y:S01]  /*99f0*/  VIADD R5, R2.reuse, 0xd4 ;  /* 0x000000d402057836 */ /* 0x040fe20000000000 */
[----:B------:R-:W-:Y:S01]  /*9a00*/  IABS R39, R0 ;  /* 0x0000000000277213 */ /* 0x000fe20000000000 */
[----:B------:R-:W-:Y:S01]  /*9a10*/  @!P0 IMAD.MOV R44, RZ, RZ, -R44 ;  /* 0x000000ffff2c8224 */ /* 0x000fe200078e0a2c */
[----:B------:R-:W-:Y:S01]  /*9a20*/  @!P5 IADD3 R43, R43, -R252, RZ ;  /* 0x800000fc2b2bd210 */ /* 0x000fe20007ffe0ff */
[----:B------:R-:W-:Y:S01]  /*9a30*/  VIADD R11, R2, 0xd7 ;  /* 0x000000d7020b7836 */ /* 0x000fe20000000000 */
[----:B------:R-:W-:Y:S01]  /*9a40*/  ISETP.GE.AND P0, PT, R0, RZ, PT ;  /* 0x000000ff0000720c */ /* 0x000fe20003f06270 */
[----:B------:R-:W-:Y:S01]  /*9a50*/  IMAD.HI.U32 R0, R4, R39, RZ ;  /* 0x0000002704007227 */ /* 0x000fe200078e00ff */
[----:B------:R-:W-:-:S02]  /*9a60*/  ISETP.GT.U32.AND P4, PT, R252, R40, PT ;  /* 0x00000028fc00720c */ /* 0x000fc40003f84070 */
[----:B------:R-:W-:Y:S01]  /*9a70*/  IABS R37, R5 ;  /* 0x0000000500257213 */ /* 0x000fe20000000000 */
[----:B------:R-:W-:Y:S01]  /*9a80*/  @!P2 IMAD.MOV R42, RZ, RZ, -R42 ;  /* 0x000000ffff2aa224 */ /* 0x000fe200078e0a2a */
[----:B------:R-:W-:Y:S01]  /*9a90*/  ISETP.GE.AND P5, PT, R7, RZ, PT ;  /* 0x000000ff0700720c */ /* 0x000fe20003fa6270 */
[----:B------:R-:W-:Y:S01]  /*9aa0*/  @!P1 IMAD.MOV R43, RZ, RZ, -R43 ;  /* 0x000000ffff2b9224 */ /* 0x000fe200078e0a2b */
[----:B------:R-:W-:Y:S01]  /*9ab0*/  ISETP.GE.AND P2, PT, R5, RZ, PT ;  /* 0x000000ff0500720c */ /* 0x000fe20003f46270 */
[----:B------:R-:W-:Y:S01]  /*9ac0*/  IMAD.MOV R5, RZ, RZ, -R0 ;  /* 0x000000ffff057224 */ /* 0x000fe200078e0a00 */
[----:B------:R-:W-:Y:S01]  /*9ad0*/  ISETP.GE.AND P1, PT, R3, RZ, PT ;  /* 0x000000ff0300720c */ /* 0x000fe20003f26270 */
[----:B------:R-:W-:Y:S01]  /*9ae0*/  VIADD R10, R2, 0xd6 ;  /* 0x000000d6020a7836 */ /* 0x000fe20000000000 */
[----:B------:R-:W-:Y:S01]  /*9af0*/  IABS R7, R3 ;  /* 0x0000000300077213 */ /* 0x000fe20000000000 */
[----:B------:R-:W-:Y:S01]  /*9b00*/  IMAD.HI.U32 R3, R4, R37, RZ ;  /* 0x0000002504037227 */ /* 0x000fe200078e00ff */
[----:B------:R-:W-:-:S02]  /*9b10*/  @!P6 IADD3 R41, R41, -R252, RZ ;  /* 0x800000fc2929e210 */ /* 0x000fc40007ffe0ff */
[----:B------:R-:W-:Y:S01]  /*9b20*/  IABS R9, R8 ;  /* 0x0000000800097213 */ /* 0x000fe20000000000 */
[----:B------:R-:W-:Y:S01]  /*9b30*/  IMAD R39, R252, R5, R39 ;  /* 0x00000005fc277224 */ /* 0x000fe200078e0227 */
[----:B------:R-:W-:Y:S01]  /*9b40*/  @!P3 IADD3 R41, -R41, RZ, RZ ;  /* 0x000000ff2929b210 */ /* 0x000fe20007ffe1ff */
[----:B------:R-:W-:Y:S01]  /*9b50*/  IMAD.MOV R3, RZ, RZ, -R3 ;  /* 0x000000ffff037224 */ /* 0x000fe200078e0a03 */
[----:B------:R-:W-:Y:S01]  /*9b60*/  IABS R5, R11 ;  /* 0x0000000b00057213 */ /* 0x000fe20000000000 */
[----:B------:R-:W-:Y:S01]  /*9b70*/  IMAD.HI.U32 R0, R4, R7, RZ ;  /* 0x0000000704007227 */ /* 0x000fe200078e00ff */
[----:B------:R-:W-:Y:S02]  /*9b80*/  ISETP.GT.U32.AND P3, PT, R252, R39, PT ;  /* 0x00000027fc00720c */ /* 0x000fe40003f64070 */
[----:B------:R-:W-:Y:S01]  /*9b90*/  IABS R35, R10 ;  /* 0x0000000a00237213 */ /* 0x000fe20000000000 */
[----:B------:R-:W-:Y:S01]  /*9ba0*/  @!P4 IMAD.IADD R40, R40, 0x1, -R252 ;  /* 0x000000012828c824 */ /* 0x000fe200078e0afc */
[----:B------:R-:W-:Y:S01]  /*9bb0*/  ISETP.GE.AND P6, PT, R8, RZ, PT ;  /* 0x000000ff0800720c */ /* 0x000fe20003fc6270 */
[----:B------:R-:W-:-:S02]  /*9bc0*/  IMAD R37, R252, R3, R37 ;  /* 0x00000003fc257224 */ /* 0x000fc400078e0225 */
[----:B------:R-:W-:Y:S01]  /*9bd0*/  IMAD.MOV R38, RZ, RZ, -R0 ;  /* 0x000000ffff267224 */ /* 0x000fe200078e0a00 */
[----:B------:R-:W-:Y:S01]  /*9be0*/  @!P5 IADD3 R40, -R40, RZ, RZ ;  /* 0x000000ff2828d210 */ /* 0x000fe20007ffe1ff */
[----:B------:R-:W-:Y:S01]  /*9bf0*/  IMAD.HI.U32 R0, R4, R9, RZ ;  /* 0x0000000904007227 */ /* 0x000fe200078e00ff */
[----:B------:R-:W-:-:S03]  /*9c00*/  ISETP.GT.U32.AND P5, PT, R252, R37, PT ;  /* 0x00000025fc00720c */ /* 0x000fc60003fa4070 */
[C---:B------:R-:W-:Y:S02]  /*9c10*/  IMAD R38, R252.reuse, R38, R7 ;  /* 0x00000026fc267224 */ /* 0x040fe400078e0207 */
[----:B------:R-:W-:Y:S02]  /*9c20*/  @!P3 IMAD.IADD R39, R39, 0x1, -R252 ;  /* 0x000000012727b824 */ /* 0x000fe400078e0afc */
[----:B------:R-:W-:Y:S01]  /*9c30*/  IMAD.MOV R0, RZ, RZ, -R0 ;  /* 0x000000ffff007224 */ /* 0x000fe200078e0a00 */
[----:B------:R-:W-:Y:S01]  /*9c40*/  ISETP.GT.U32.AND P4, PT, R252, R38, PT ;  /* 0x00000026fc00720c */ /* 0x000fe20003f84070 */
[----:B------:R-:W-:Y:S01]  /*9c50*/  IMAD.HI.U32 R3, R4, R5, RZ ;  /* 0x0000000504037227 */ /* 0x000fe200078e00ff */
[----:B------:R-:W-:-:S03]  /*9c60*/  ISETP.GT.U32.AND P3, PT, R252, R39, PT ;  /* 0x00000027fc00720c */ /* 0x000fc60003f64070 */
[----:B------:R-:W-:Y:S01]  /*9c70*/  @!P5 IADD3 R37, R37, -R252, RZ ;  /* 0x800000fc2525d210 */ /* 0x000fe20007ffe0ff */
[C---:B------:R-:W-:Y:S02]  /*9c80*/  IMAD R36, R252.reuse, R0, R9 ;  /* 0x00000000fc247224 */ /* 0x040fe400078e0209 */
[----:B------:R-:W-:Y:S01]  /*9c90*/  IMAD.MOV R3, RZ, RZ, -R3 ;  /* 0x000000ffff037224 */ /* 0x000fe200078e0a03 */
[----:B------:R-:W-:Y:S01]  /*9ca0*/  ISETP.GT.U32.AND P5, PT, R252, R37, PT ;  /* 0x00000025fc00720c */ /* 0x000fe20003fa4070 */
[----:B------:R-:W-:-:S04]  /*9cb0*/  IMAD.HI.U32 R0, R4, R35, RZ ;  /* 0x0000002304007227 */ /* 0x000fc800078e00ff */
[--C-:B------:R-:W-:Y:S02]  /*9cc0*/  @!P4 IMAD.IADD R38, R38, 0x1, -R252.reuse ;  /* 0x000000012626c824 */ /* 0x100fe400078e0afc */
[----:B------:R-:W-:Y:S01]  /*9cd0*/  @!P3 IMAD.IADD R39, R39, 0x1, -R252 ;  /* 0x000000012727b824 */ /* 0x000fe200078e0afc */
[C---:B------:R-:W-:Y:S01]  /*9ce0*/  ISETP.GT.U32.AND P3, PT, R252.reuse, R36, PT ;  /* 0x00000024fc00720c */ /* 0x040fe20003f64070 */
[C---:B------:R-:W-:Y:S01]  /*9cf0*/  IMAD R34, R252.reuse, R3, R5 ;  /* 0x00000003fc227224 */ /* 0x040fe200078e0205 */
[----:B------:R-:W-:Y:S01]  /*9d00*/  ISETP.GT.U32.AND P4, PT, R252, R38, PT ;  /* 0x00000026fc00720c */ /* 0x000fe20003f84070 */
[----:B------:R-:W-:Y:S02]  /*9d10*/  IMAD.MOV R0, RZ, RZ, -R0 ;  /* 0x000000ffff007224 */ /* 0x000fe400078e0a00 */
[C---:B------:R-:W-:Y:S02]  /*9d20*/  VIADD R8, R2.reuse, 0xd8 ;  /* 0x000000d802087836 */ /* 0x040fe40000000000 */
[----:B------:R-:W-:-:S02]  /*9d30*/  VIADD R9, R2, 0xd9 ;  /* 0x000000d902097836 */ /* 0x000fc40000000000 */
[--C-:B------:R-:W-:Y:S01]  /*9d40*/  @!P5 IMAD.IADD R37, R37, 0x1, -R252.reuse ;  /* 0x000000012525d824 */ /* 0x100fe200078e0afc */
[C---:B------:R-:W-:Y:S01]  /*9d50*/  ISETP.GT.U32.AND P5, PT, R252.reuse, R34, PT ;  /* 0x00000022fc00720c */ /* 0x040fe20003fa4070 */
[----:B------:R-:W-:Y:S01]  /*9d60*/  IMAD R35, R252, R0, R35 ;  /* 0x00000000fc237224 */ /* 0x000fe200078e0223 */
[----:B------:R-:W-:Y:S01]  /*9d70*/  IABS R33, R8 ;  /* 0x0000000800217213 */ /* 0x000fe20000000000 */
[--C-:B------:R-:W-:Y:S01]  /*9d80*/  @!P3 IMAD.IADD R36, R36, 0x1, -R252.reuse ;  /* 0x000000012424b824 */ /* 0x100fe200078e0afc */
[----:B------:R-:W-:Y:S01]  /*9d90*/  IABS R7, R9 ;  /* 0x0000000900077213 */ /* 0x000fe20000000000 */
[----:B------:R-:W-:Y:S01]  /*9da0*/  @!P4 IMAD.IADD R38, R38, 0x1, -R252 ;  /* 0x000000012626c824 */ /* 0x000fe200078e0afc */
[----:B------:R-:W-:Y:S01]  /*9db0*/  ISETP.GT.U32.AND P4, PT, R252, R35, PT ;  /* 0x00000023fc00720c */ /* 0x000fe20003f84070 */
[----:B------:R-:W-:Y:S01]  /*9dc0*/  IMAD.HI.U32 R0, R4, R33, RZ ;  /* 0x0000002104007227 */ /* 0x000fe200078e00ff */
[----:B------:R-:W-:-:S03]  /*9dd0*/  ISETP.GE.AND P3, PT, R10, RZ, PT ;  /* 0x000000ff0a00720c */ /* 0x000fc60003f66270 */
[----:B------:R-:W-:Y:S01]  /*9de0*/  IMAD.MOV.U32 R5, RZ, RZ, R7 ;  /* 0x000000ffff057224 */ /* 0x000fe200078e0007 */
[----:B------:R-:W-:Y:S01]  /*9df0*/  IADD3 R7, R2, 0xda, RZ ;  /* 0x000000da02077810 */ /* 0x000fe20007ffe0ff */
[----:B------:R-:W-:Y:S01]  /*9e00*/  @!P0 IMAD.MOV R39, RZ, RZ, -R39 ;  /* 0x000000ffff278224 */ /* 0x000fe200078e0a27 */
[----:B------:R-:W-:Y:S01]  /*9e10*/  IADD3 R0, -R0, RZ, RZ ;  /* 0x000000ff00007210 */ /* 0x000fe20007ffe1ff */
[----:B------:R-:W-:Y:S01]  /*9e20*/  @!P5 IMAD.IADD R34, R34, 0x1, -R252 ;  /* 0x000000012222d824 */ /* 0x000fe200078e0afc */
[----:B------:R-:W-:Y:S01]  /*9e30*/  IABS R31, R7 ;  /* 0x00000007001f7213 */ /* 0x000fe20000000000 */
[----:B------:R-:W-:Y:S01]  /*9e40*/  IMAD.HI.U32 R3, R4, R5, RZ ;  /* 0x0000000504037227 */ /* 0x000fe200078e00ff */
[C---:B------:R-:W-:Y:S02]  /*9e50*/  ISETP.GT.U32.AND P0, PT, R252.reuse, R36, PT ;  /* 0x00000024fc00720c */ /* 0x040fe40003f04070 */
[C---:B------:R-:W-:Y:S01]  /*9e60*/  ISETP.GT.U32.AND P5, PT, R252.reuse, R34, PT ;  /* 0x00000022fc00720c */ /* 0x040fe20003fa4070 */
[----:B------:R-:W-:-:S02]  /*9e70*/  IMAD R33, R252, R0, R33 ;  /* 0x00000000fc217224 */ /* 0x000fc400078e0221 */
[----:B------:R-:W-:Y:S01]  /*9e80*/  @!P4 IMAD.IADD R35, R35, 0x1, -R252 ;  /* 0x000000012323c824 */ /* 0x000fe200078e0afc */
[----:B------:R-:W-:Y:S01]  /*9e90*/  ISETP.GE.AND P4, PT, R11, RZ, PT ;  /* 0x000000ff0b00720c */ /* 0x000fe20003f86270 */
[----:B------:R-:W-:Y:S01]  /*9ea0*/  IMAD.HI.U32 R0, R4, R31, RZ ;  /* 0x0000001f04007227 */ /* 0x000fe200078e00ff */
[----:B------:R-:W-:-:S03]  /*9eb0*/  IADD3 R11, R2, 0xe3, RZ ;  /* 0x000000e3020b7810 */ /* 0x000fc60007ffe0ff */
[----:B------:R-:W-:Y:S01]  /*9ec0*/  @!P1 IMAD.MOV R38, RZ, RZ, -R38 ;  /* 0x000000ffff269224 */ /* 0x000fe200078e0a26 */
[----:B------:R-:W-:Y:S01]  /*9ed0*/  ISETP.GT.U32.AND P1, PT, R252, R35, PT ;  /* 0x00000023fc00720c */ /* 0x000fe20003f24070 */
[----:B------:R-:W-:Y:S01]  /*9ee0*/  IMAD.MOV R0, RZ, RZ, -R0 ;  /* 0x000000ffff007224 */ /* 0x000fe200078e0a00 */
[----:B------:R-:W-:Y:S01]  /*9ef0*/  @!P0 IADD3 R36, R36, -R252, RZ ;  /* 0x800000fc24248210 */ /* 0x000fe20007ffe0ff */
[----:B------:R-:W-:Y:S01]  /*9f00*/  IMAD.MOV R3, RZ, RZ, -R3 ;  /* 0x000000ffff037224 */ /* 0x000fe200078e0a03 */
[C---:B------:R-:W-:Y:S01]  /*9f10*/  ISETP.GT.U32.AND P0, PT, R252.reuse, R33, PT ;  /* 0x00000021fc00720c */ /* 0x040fe20003f04070 */
[C---:B------:R-:W-:Y:S02]  /*9f20*/  IMAD R31, R252.reuse, R0, R31 ;  /* 0x00000000fc1f7224 */ /* 0x040fe400078e021f */
[----:B------:R-:W-:Y:S02]  /*9f30*/  IMAD R32, R252, R3, R5 ;  /* 0x00000003fc207224 */ /* 0x000fe400078e0205 */
[----:B------:R-:W-:Y:S01]  /*9f40*/  @!P5 IMAD.IADD R34, R34, 0x1, -R252 ;  /* 0x000000012222d824 */ /* 0x000fe200078e0afc */
[C---:B------:R-:W-:Y:S01]  /*9f50*/  ISETP.GT.U32.AND P5, PT, R252.reuse, R31, PT ;  /* 0x0000001ffc00720c */ /* 0x040fe20003fa4070 */
[----:B------:R-:W-:Y:S01]  /*9f60*/  @!P6 IMAD.MOV R36, RZ, RZ, -R36 ;  /* 0x000000ffff24e224 */ /* 0x000fe200078e0a24 */
[----:B------:R-:W-:Y:S01]  /*9f70*/  ISETP.GT.U32.AND P6, PT, R252, R32, PT ;  /* 0x00000020fc00720c */ /* 0x000fe20003fc4070 */
[C---:B------:R-:W-:Y:S01]  /*9f80*/  VIADD R10, R2.reuse, 0xdb ;  /* 0x000000db020a7836 */ /* 0x040fe20000000000 */
[----:B------:R-:W-:Y:S01]  /*9f90*/  @!P1 IADD3 R35, R35, -R252, RZ ;  /* 0x800000fc23239210 */ /* 0x000fe20007ffe0ff */
[----:B------:R-:W-:Y:S01]  /*9fa0*/  @!P2 IMAD.MOV R37, RZ, RZ, -R37 ;  /* 0x000000ffff25a224 */ /* 0x000fe200078e0a25 */
[----:B------:R-:W-:Y:S01]  /*9fb0*/  ISETP.GE.AND P1, PT, R9, RZ, PT ;  /* 0x000000ff0900720c */ /* 0x000fe20003f26270 */
[C---:B------:R-:W-:Y:S01]  /*9fc0*/  VIADD R9, R2.reuse, 0xdc ;  /* 0x000000dc02097836 */ /* 0x040fe20000000000 */
[----:B------:R-:W-:Y:S01]  /*9fd0*/  IABS R3, R10 ;  /* 0x0000000a00037213 */ /* 0x000fe20000000000 */
[----:B------:R-:W-:Y:S01]  /*9fe0*/  @!P0 IMAD.IADD R33, R33, 0x1, -R252 ;  /* 0x0000000121218824 */ /* 0x000fe200078e0afc */
[----:B------:R-:W-:Y:S01]  /*9ff0*/  ISETP.GE.AND P0, PT, R7, RZ, PT ;  /* 0x000000ff0700720c */ /* 0x000fe20003f06270 */
[----:B------:R-:W-:Y:S01]  /*a000*/  VIADD R7, R2, 0xdd ;  /* 0x000000dd02077836 */ /* 0x000fe20000000000 */
[----:B------:R-:W-:Y:S01]  /*a010*/  IABS R29, R9 ;  /* 0x00000009001d7213 */ /* 0x000fe20000000000 */
[----:B------:R-:W-:Y:S01]  /*a020*/  IMAD.HI.U32 R0, R4, R3, RZ ;  /* 0x0000000304007227 */ /* 0x000fe200078e00ff */
[----:B------:R-:W-:-:S02]  /*a030*/  ISETP.GE.AND P2, PT, R8, RZ, PT ;  /* 0x000000ff0800720c */ /* 0x000fc40003f46270 */
[----:B------:R-:W-:Y:S01]  /*a040*/  @!P6 IADD3 R32, R32, -R252, RZ ;  /* 0x800000fc2020e210 */ /* 0x000fe20007ffe0ff */
[----:B------:R-:W-:Y:S01]  /*a050*/  @!P5 IMAD.IADD R31, R31, 0x1, -R252 ;  /* 0x000000011f1fd824 */ /* 0x000fe200078e0afc */
[----:B------:R-:W-:Y:S01]  /*a060*/  ISETP.GT.U32.AND P6, PT, R252, R33, PT ;  /* 0x00000021fc00720c */ /* 0x000fe20003fc4070 */
[----:B------:R-:W-:Y:S01]  /*a070*/  IMAD.MOV R30, RZ, RZ, -R0 ;  /* 0x000000ffff1e7224 */ /* 0x000fe200078e0a00 */
[----:B------:R-:W-:Y:S01]  /*a080*/  IABS R5, R7 ;  /* 0x0000000700057213 */ /* 0x000fe20000000000 */
[----:B------:R-:W-:Y:S01]  /*a090*/  IMAD.HI.U32 R0, R4, R29, RZ ;  /* 0x0000001d04007227 */ /* 0x000fe200078e00ff */
[----:B------:R-:W-:Y:S02]  /*a0a0*/  ISETP.GT.U32.AND P5, PT, R252, R31, PT ;  /* 0x0000001ffc00720c */ /* 0x000fe40003fa4070 */
[----:B------:R-:W-:Y:S01]  /*a0b0*/  @!P4 IADD3 R34, -R34, RZ, RZ ;  /* 0x000000ff2222c210 */ /* 0x000fe20007ffe1ff */
[----:B------:R-:W-:Y:S01]  /*a0c0*/  @!P3 IMAD.MOV R35, RZ, RZ, -R35 ;  /* 0x000000ffff23b224 */ /* 0x000fe200078e0a23 */
[----:B------:R-:W-:Y:S01]  /*a0d0*/  IADD3 R0, -R0, RZ, RZ ;  /* 0x000000ff00007210 */ /* 0x000fe20007ffe1ff */
[C---:B------:R-:W-:Y:S01]  /*a0e0*/  IMAD R30, R252.reuse, R30, R3 ;  /* 0x0000001efc1e7224 */ /* 0x040fe200078e0203 */
[----:B------:R-:W-:Y:S01]  /*a0f0*/  ISETP.GT.U32.AND P3, PT, R252, R32, PT ;  /* 0x00000020fc00720c */ /* 0x000fe20003f64070 */
[----:B------:R-:W-:-:S02]  /*a100*/  VIADD R8, R2, 0xde ;  /* 0x000000de02087836 */ /* 0x000fc40000000000 */
[C---:B------:R-:W-:Y:S02]  /*a110*/  IMAD R29, R252.reuse, R0, R29 ;  /* 0x00000000fc1d7224 */ /* 0x040fe400078e021d */
[--C-:B------:R-:W-:Y:S01]  /*a120*/  @!P6 IMAD.IADD R33, R33, 0x1, -R252.reuse ;  /* 0x000000012121e824 */ /* 0x100fe200078e0afc */
[C---:B------:R-:W-:Y:S01]  /*a130*/  ISETP.GT.U32.AND P6, PT, R252.reuse, R30, PT ;  /* 0x0000001efc00720c */ /* 0x040fe20003fc4070 */
[----:B------:R-:W-:Y:S01]  /*a140*/  @!P5 IMAD.IADD R31, R31, 0x1, -R252 ;  /* 0x000000011f1fd824 */ /* 0x000fe200078e0afc */
[----:B------:R-:W-:Y:S01]  /*a150*/  ISETP.GT.U32.AND P5, PT, R252, R29, PT ;  /* 0x0000001dfc00720c */ /* 0x000fe20003fa4070 */
[----:B------:R-:W-:Y:S01]  /*a160*/  IMAD.HI.U32 R0, R4, R5, RZ ;  /* 0x0000000504007227 */ /* 0x000fe200078e00ff */
[----:B------:R-:W-:-:S03]  /*a170*/  IABS R27, R8 ;  /* 0x00000008001b7213 */ /* 0x000fc60000000000 */
[----:B------:R-:W-:Y:S01]  /*a180*/  @!P3 IMAD.IADD R32, R32, 0x1, -R252 ;  /* 0x000000012020b824 */ /* 0x000fe200078e0afc */
[----:B------:R-:W-:Y:S01]  /*a190*/  ISETP.GE.AND P3, PT, R10, RZ, PT ;  /* 0x000000ff0a00720c */ /* 0x000fe20003f66270 */
[----:B------:R-:W-:Y:S01]  /*a1a0*/  IMAD.HI.U32 R3, R4, R27, RZ ;  /* 0x0000001b04037227 */ /* 0x000fe200078e00ff */
[----:B------:R-:W-:-:S03]  /*a1b0*/  IADD3 R0, -R0, RZ, RZ ;  /* 0x000000ff00007210 */ /* 0x000fc60007ffe1ff */
[----:B------:R-:W-:Y:S02]  /*a1c0*/  VIADD R10, R2, 0xdf ;  /* 0x000000df020a7836 */ /* 0x000fe40000000000 */
[--C-:B------:R-:W-:Y:S01]  /*a1d0*/  @!P6 IMAD.IADD R30, R30, 0x1, -R252.reuse ;  /* 0x000000011e1ee824 */ /* 0x100fe200078e0afc */
[----:B------:R-:W-:Y:S01]  /*a1e0*/  ISETP.GE.AND P6, PT, R9, RZ, PT ;  /* 0x000000ff0900720c */ /* 0x000fe20003fc6270 */
[----:B------:R-:W-:Y:S02]  /*a1f0*/  IMAD.MOV R3, RZ, RZ, -R3 ;  /* 0x000000ffff037224 */ /* 0x000fe400078e0a03 */
[----:B------:R-:W-:Y:S01]  /*a200*/  IMAD R28, R252, R0, R5 ;  /* 0x00000000fc1c7224 */ /* 0x000fe200078e0205 */
[----:B------:R-:W-:Y:S01]  /*a210*/  IABS R5, R10 ;  /* 0x0000000a00057213 */ /* 0x000fe20000000000 */
[----:B------:R-:W-:Y:S01]  /*a220*/  VIADD R9, R2, 0xe0 ;  /* 0x000000e002097836 */ /* 0x000fe20000000000 */
[C---:B------:R-:W-:Y:S01]  /*a230*/  ISETP.GT.U32.AND P4, PT, R252.reuse, R30, PT ;  /* 0x0000001efc00720c */ /* 0x040fe20003f84070 */
[----:B------:R-:W-:Y:S01]  /*a240*/  @!P5 IMAD.IADD R29, R29, 0x1, -R252 ;  /* 0x000000011d1dd824 */ /* 0x000fe200078e0afc */
[C---:B------:R-:W-:Y:S01]  /*a250*/  ISETP.GT.U32.AND P5, PT, R252.reuse, R28, PT ;  /* 0x0000001cfc00720c */ /* 0x040fe20003fa4070 */
        /* <DEDUP_REMOVED lines=9> */
[----:B------:R-:W-:Y:S02]  /*a2f0*/  IMAD.MOV R3, RZ, RZ, -R3 ;  /* 0x000000ffff037224 */ /* 0x000fe400078e0a03 */
[--C-:B------:R-:W-:Y:S01]  /*a300*/  @!P4 IMAD.IADD R30, R30, 0x1, -R252.reuse ;  /* 0x000000011e1ec824 */ /* 0x100fe200078e0afc */
[----:B------:R-:W-:Y:S01]  /*a310*/  ISETP.GE.AND P4, PT, R8, RZ, PT ;  /* 0x000000ff0800720c */ /* 0x000fe20003f86270 */
[----:B------:R-:W-:Y:S02]  /*a320*/  IMAD R26, R252, R0, R5 ;  /* 0x00000000fc1a7224 */ /* 0x000fe400078e0205 */
[----:B------:R-:W-:Y:S01]  /*a330*/  @!P2 IMAD.IADD R29, R29, 0x1, -R252 ;  /* 0x000000011d1da824 */ /* 0x000fe200078e0afc */
[----:B------:R-:W-:Y:S01]  /*a340*/  ISETP.GE.AND P2, PT, R10, RZ, PT ;  /* 0x000000ff0a00720c */ /* 0x000fe20003f46270 */
[C---:B------:R-:W-:Y:S01]  /*a350*/  IMAD R25, R252.reuse, R3, R25 ;  /* 0x00000003fc197224 */ /* 0x040fe200078e0219 */
[----:B------:R-:W-:Y:S01]  /*a360*/  @!P1 IADD3 R27, R27, -R252, RZ ;  /* 0x800000fc1b1b9210 */ /* 0x000fe20007ffe0ff */
[----:B------:R-:W-:Y:S01]  /*a370*/  @!P3 IMAD.MOV R30, RZ, RZ, -R30 ;  /* 0x000000ffff1eb224 */ /* 0x000fe200078e0a1e */
[C---:B------:R-:W-:Y:S01]  /*a380*/  ISETP.GT.U32.AND P3, PT, R252.reuse, R26, PT ;  /* 0x0000001afc00720c */ /* 0x040fe20003f64070 */
[----:B------:R-:W-:Y:S01]  /*a390*/  @!P6 IMAD.MOV R29, RZ, RZ, -R29 ;  /* 0x000000ffff1de224 */ /* 0x000fe200078e0a1d */
[----:B------:R-:W-:Y:S01]  /*a3a0*/  ISETP.GT.U32.AND P6, PT, R252, R25, PT ;  /* 0x00000019fc00720c */ /* 0x000fe20003fc4070 */
[----:B------:R-:W-:Y:S01]  /*a3b0*/  VIADD R3, R2, 0xe1 ;  /* 0x000000e102037836 */ /* 0x000fe20000000000 */
[----:B------:R-:W-:Y:S01]  /*a3c0*/  ISETP.GT.U32.AND P1, PT, R252, R27, PT ;  /* 0x0000001bfc00720c */ /* 0x000fe20003f24070 */
[----:B------:R-:W-:-:S02]  /*a3d0*/  VIADD R8, R2, 0xe2 ;  /* 0x000000e202087836 */ /* 0x000fc40000000000 */
[--C-:B------:R-:W-:Y:S01]  /*a3e0*/  @!P5 IMAD.IADD R28, R28, 0x1, -R252.reuse ;  /* 0x000000011c1cd824 */ /* 0x100fe200078e0afc */
[----:B------:R-:W-:Y:S01]  /*a3f0*/  IABS R5, R3 ;  /* 0x0000000300057213 */ /* 0x000fe20000000000 */
[----:B------:R-:W-:Y:S01]  /*a400*/  @!P0 IMAD.MOV R31, RZ, RZ, -R31 ;  /* 0x000000ffff1f8224 */ /* 0x000fe200078e0a1f */
[----:B------:R-:W-:Y:S01]  /*a410*/  IABS R23, R8 ;  /* 0x0000000800177213 */ /* 0x000fe20000000000 */
[----:B------:R-:W-:Y:S01]  /*a420*/  VIADD R10, R2, 0xe5 ;  /* 0x000000e5020a7836 */ /* 0x000fe20000000000 */
[----:B------:R-:W-:Y:S01]  /*a430*/  ISETP.GT.U32.AND P5, PT, R252, R28, PT ;  /* 0x0000001cfc00720c */ /* 0x000fe20003fa4070 */
[--C-:B------:R-:W-:Y:S01]  /*a440*/  @!P3 IMAD.IADD R26, R26, 0x1, -R252.reuse ;  /* 0x000000011a1ab824 */ /* 0x100fe200078e0afc */
[----:B------:R-:W-:Y:S01]  /*a450*/  ISETP.GE.AND P0, PT, R7, RZ, PT ;  /* 0x000000ff0700720c */ /* 0x000fe20003f06270 */
[--C-:B------:R-:W-:Y:S01]  /*a460*/  @!P6 IMAD.IADD R25, R25, 0x1, -R252.reuse ;  /* 0x000000011919e824 */ /* 0x100fe200078e0afc */
[----:B------:R-:W-:Y:S01]  /*a470*/  IABS R7, R11 ;  /* 0x0000000b00077213 */ /* 0x000fe20000000000 */
[----:B------:R-:W-:Y:S01]  /*a480*/  @!P1 IMAD.IADD R27, R27, 0x1, -R252 ;  /* 0x000000011b1b9824 */ /* 0x000fe200078e0afc */
[----:B------:R-:W-:Y:S01]  /*a490*/  ISETP.GT.U32.AND P3, PT, R252, R26, PT ;  /* 0x0000001afc00720c */ /* 0x000fe20003f64070 */
[----:B------:R-:W-:Y:S01]  /*a4a0*/  IMAD.HI.U32 R0, R4, R5, RZ ;  /* 0x0000000504007227 */ /* 0x000fe200078e00ff */
[----:B------:R-:W-:-:S02]  /*a4b0*/  ISETP.GE.AND P1, PT, R3, RZ, PT ;  /* 0x000000ff0300720c */ /* 0x000fc40003f26270 */
[----:B------:R-:W-:Y:S01]  /*a4c0*/  ISETP.GT.U32.AND P6, PT, R252, R25, PT ;  /* 0x00000019fc00720c */ /* 0x000fe20003fc4070 */
[----:B------:R-:W-:-:S04]  /*a4d0*/  IMAD.HI.U32 R3, R4, R23, RZ ;  /* 0x0000001704037227 */ /* 0x000fc800078e00ff */
[----:B------:R-:W-:Y:S01]  /*a4e0*/  IMAD.MOV R0, RZ, RZ, -R0 ;  /* 0x000000ffff007224 */ /* 0x000fe200078e0a00 */
[----:B------:R-:W-:Y:S01]  /*a4f0*/  IADD3 R3, -R3, RZ, RZ ;  /* 0x000000ff03037210 */ /* 0x000fe20007ffe1ff */
[--C-:B------:R-:W-:Y:S01]  /*a500*/  @!P5 IMAD.IADD R28, R28, 0x1, -R252.reuse ;  /* 0x000000011c1cd824 */ /* 0x100fe200078e0afc */
[----:B------:R-:W-:Y:S01]  /*a510*/  ISETP.GE.AND P5, PT, R9, RZ, PT ;  /* 0x000000ff0900720c */ /* 0x000fe20003fa6270 */
[C---:B------:R-:W-:Y:S02]  /*a520*/  IMAD R24, R252.reuse, R0, R5 ;  /* 0x00000000fc187224 */ /* 0x040fe400078e0205 */
[----:B------:R-:W-:Y:S01]  /*a530*/  IMAD R23, R252, R3, R23 ;  /* 0x00000003fc177224 */ /* 0x000fe200078e0217 */
[----:B------:R-:W-:Y:S01]  /*a540*/  IABS R3, R10 ;  /* 0x0000000a00037213 */ /* 0x000fe20000000000 */
[--C-:B------:R-:W-:Y:S01]  /*a550*/  @!P3 IMAD.IADD R26, R26, 0x1, -R252.reuse ;  /* 0x000000011a1ab824 */ /* 0x100fe200078e0afc */
[C---:B------:R-:W-:Y:S01]  /*a560*/  ISETP.GT.U32.AND P3, PT, R252.reuse, R24, PT ;  /* 0x00000018fc00720c */ /* 0x040fe20003f64070 */
[----:B------:R-:W-:Y:S01]  /*a570*/  @!P6 IMAD.IADD R25, R25, 0x1, -R252 ;  /* 0x000000011919e824 */ /* 0x000fe200078e0afc */
[----:B------:R-:W-:Y:S01]  /*a580*/  ISETP.GT.U32.AND P6, PT, R252, R23, PT ;  /* 0x00000017fc00720c */ /* 0x000fe20003fc4070 */
[----:B------:R-:W-:-:S02]  /*a590*/  IMAD.MOV.U32 R5, RZ, RZ, R7 ;  /* 0x000000ffff057224 */ /* 0x000fc400078e0007 */
[----:B------:R-:W-:Y:S02]  /*a5a0*/  VIADD R9, R2, 0xe4 ;  /* 0x000000e402097836 */ /* 0x000fe40000000000 */
[----:B------:R-:W-:-:S03]  /*a5b0*/  IMAD.HI.U32 R0, R4, R5, RZ ;  /* 0x0000000504007227 */ /* 0x000fc600078e00ff */
[----:B------:R-:W-:Y:S01]  /*a5c0*/  IABS R21, R9 ;  /* 0x0000000900157213 */ /* 0x000fe20000000000 */
[----:B------:R-:W-:Y:S02]  /*a5d0*/  IMAD.MOV R0, RZ, RZ, -R0 ;  /* 0x000000ffff007224 */ /* 0x000fe400078e0a00 */
[----:B------:R-:W-:Y:S01]  /*a5e0*/  @!P3 IADD3 R24, R24, -R252, RZ ;  /* 0x800000fc1818b210 */ /* 0x000fe20007ffe0ff */
[----:B------:R-:W-:Y:S01]  /*a5f0*/  @!P0 IMAD.MOV R28, RZ, RZ, -R28 ;  /* 0x000000ffff1c8224 */ /* 0x000fe200078e0a1c */
[----:B------:R-:W-:Y:S01]  /*a600*/  ISETP.GE.AND P0, PT, R8, RZ, PT ;  /* 0x000000ff0800720c */ /* 0x000fe20003f06270 */
[----:B------:R-:W-:Y:S01]  /*a610*/  IMAD R22, R252, R0, R5 ;  /* 0x00000000fc167224 */ /* 0x000fe200078e0205 */
[----:B------:R-:W-:Y:S01]  /*a620*/  IADD3 R8, R2, 0xe6, RZ ;  /* 0x000000e602087810 */ /* 0x000fe20007ffe0ff */
[----:B------:R-:W-:Y:S01]  /*a630*/  @!P6 IMAD.IADD R23, R23, 0x1, -R252 ;  /* 0x000000011717e824 */ /* 0x000fe200078e0afc */
[----:B------:R-:W-:Y:S01]  /*a640*/  ISETP.GT.U32.AND P6, PT, R252, R24, PT ;  /* 0x00000018fc00720c */ /* 0x000fe20003fc4070 */
[----:B------:R-:W-:Y:S01]  /*a650*/  IMAD.HI.U32 R5, R4, R21, RZ ;  /* 0x0000001504057227 */ /* 0x000fe200078e00ff */
[----:B------:R-:W-:-:S02]  /*a660*/  ISETP.GT.U32.AND P3, PT, R252, R22, PT ;  /* 0x00000016fc00720c */ /* 0x000fc40003f64070 */
[----:B------:R-:W-:Y:S01]  /*a670*/  IABS R12, R8 ;  /* 0x00000008000c7213 */ /* 0x000fe20000000000 */
[----:B------:R-:W-:-:S04]  /*a680*/  IMAD.HI.U32 R7, R4, R3, RZ ;  /* 0x0000000304077227 */ /* 0x000fc800078e00ff */
[----:B------:R-:W-:Y:S02]  /*a690*/  IMAD.MOV R5, RZ, RZ, -R5 ;  /* 0x000000ffff057224 */ /* 0x000fe400078e0a05 */
[----:B------:R-:W-:Y:S01]  /*a6a0*/  IMAD.MOV R20, RZ, RZ, -R7 ;  /* 0x000000ffff147224 */ /* 0x000fe200078e0a07 */
[----:B------:R-:W-:Y:S01]  /*a6b0*/  MOV R7, R12 ;  /* 0x0000000c00077202 */ /* 0x000fe20000000f00 */
[C---:B------:R-:W-:Y:S02]  /*a6c0*/  IMAD R21, R252.reuse, R5, R21 ;  /* 0x00000005fc157224 */ /* 0x040fe400078e0215 */
[----:B------:R-:W-:Y:S02]  /*a6d0*/  IMAD R20, R252, R20, R3 ;  /* 0x00000014fc147224 */ /* 0x000fe400078e0203 */
[----:B------:R-:W-:-:S04]  /*a6e0*/  IMAD.HI.U32 R3, R4, R7, RZ ;  /* 0x0000000704037227 */ /* 0x000fc800078e00ff */
[--C-:B------:R-:W-:Y:S01]  /*a6f0*/  @!P6 IMAD.IADD R24, R24, 0x1, -R252.reuse ;  /* 0x000000011818e824 */ /* 0x100fe200078e0afc */
[----:B------:R-:W-:Y:S01]  /*a700*/  ISETP.GT.U32.AND P6, PT, R252, R21, PT ;  /* 0x00000015fc00720c */ /* 0x000fe20003fc4070 */
[----:B------:R-:W-:Y:S01]  /*a710*/  @!P3 IMAD.IADD R22, R22, 0x1, -R252 ;  /* 0x000000011616b824 */ /* 0x000fe200078e0afc */
[----:B------:R-:W-:Y:S01]  /*a720*/  ISETP.GT.U32.AND P3, PT, R252, R23, PT ;  /* 0x00000017fc00720c */ /* 0x000fe20003f64070 */
[----:B------:R-:W-:Y:S01]  /*a730*/  VIADD R0, R2, 0xe7 ;  /* 0x000000e702007836 */ /* 0x000fe20000000000 */
[----:B------:R-:W-:Y:S01]  /*a740*/  IADD3 R3, -R3, RZ, RZ ;  /* 0x000000ff03037210 */ /* 0x000fe20007ffe1ff */
[----:B------:R-:W-:Y:S01]  /*a750*/  @!P4 IMAD.MOV R27, RZ, RZ, -R27 ;  /* 0x000000ffff1bc224 */ /* 0x000fe200078e0a1b */
[----:B------:R-:W-:Y:S01]  /*a760*/  ISETP.GE.AND P4, PT, R11, RZ, PT ;  /* 0x000000ff0b00720c */ /* 0x000fe20003f86270 */
[----:B------:R-:W-:Y:S01]  /*a770*/  @!P1 IMAD.MOV R24, RZ, RZ, -R24 ;  /* 0x000000ffff189224 */ /* 0x000fe200078e0a18 */
[----:B------:R-:W-:Y:S01]  /*a780*/  IABS R11, R0 ;  /* 0x00000000000b7213 */ /* 0x000fe20000000000 */
[C---:B------:R-:W-:Y:S01]  /*a790*/  IMAD R7, R252.reuse, R3, R7 ;  /* 0x00000003fc077224 */ /* 0x040fe200078e0207 */
[C---:B------:R-:W-:Y:S01]  /*a7a0*/  ISETP.GT.U32.AND P1, PT, R252.reuse, R20, PT ;  /* 0x00000014fc00720c */ /* 0x040fe20003f24070 */
[----:B------:R-:W-:Y:S01]  /*a7b0*/  @!P2 IMAD.MOV R26, RZ, RZ, -R26 ;  /* 0x000000ffff1aa224 */ /* 0x000fe200078e0a1a */
[----:B------:R-:W-:Y:S01]  /*a7c0*/  ISETP.GT.U32.AND P2, PT, R252, R22, PT ;  /* 0x00000016fc00720c */ /* 0x000fe20003f44070 */
[----:B------:R-:W-:Y:S01]  /*a7d0*/  IMAD.HI.U32 R5, R4, R11, RZ ;  /* 0x0000000b04057227 */ /* 0x000fe200078e00ff */
[----:B------:R-:W-:-:S02]  /*a7e0*/  @!P6 IADD3 R21, R21, -R252, RZ ;  /* 0x800000fc1515e210 */ /* 0x000fc40007ffe0ff */
[----:B------:R-:W-:Y:S01]  /*a7f0*/  ISETP.GT.U32.AND P6, PT, R252, R7, PT ;  /* 0x00000007fc00720c */ /* 0x000fe20003fc4070 */
[--C-:B------:R-:W-:Y:S01]  /*a800*/  @!P3 IMAD.IADD R23, R23, 0x1, -R252.reuse ;  /* 0x000000011717b824 */ /* 0x100fe200078e0afc */
[----:B------:R-:W-:Y:S01]  /*a810*/  ISETP.GE.AND P3, PT, R10, RZ, PT ;  /* 0x000000ff0a00720c */ /* 0x000fe20003f66270 */
[----:B------:R-:W-:Y:S02]  /*a820*/  VIADD R10, R2, 0xe8 ;  /* 0x000000e8020a7836 */ /* 0x000fe40000000000 */
[----:B------:R-:W-:Y:S01]  /*a830*/  IMAD.MOV R5, RZ, RZ, -R5 ;  /* 0x000000ffff057224 */ /* 0x000fe200078e0a05 */
[----:B------:R-:W-:Y:S01]  /*a840*/  @!P0 IADD3 R23, -R23, RZ, RZ ;  /* 0x000000ff17178210 */ /* 0x000fe20007ffe1ff */
[----:B------:R-:W-:Y:S01]  /*a850*/  @!P5 IMAD.MOV R25, RZ, RZ, -R25 ;  /* 0x000000ffff19d224 */ /* 0x000fe200078e0a19 */
[C---:B------:R-:W-:Y:S01]  /*a860*/  ISETP.GT.U32.AND P0, PT, R252.reuse, R21, PT ;  /* 0x00000015fc00720c */ /* 0x040fe20003f04070 */
[----:B------:R-:W-:Y:S01]  /*a870*/  IMAD R5, R252, R5, R11 ;  /* 0x00000005fc057224 */ /* 0x000fe200078e020b */
[----:B------:R-:W-:Y:S01]  /*a880*/  IABS R3, R10 ;  /* 0x0000000a00037213 */ /* 0x000fe20000000000 */
[--C-:B------:R-:W-:Y:S01]  /*a890*/  @!P1 IMAD.IADD R20, R20, 0x1, -R252.reuse ;  /* 0x0000000114149824 */ /* 0x100fe200078e0afc */
[----:B------:R-:W-:Y:S01]  /*a8a0*/  ISETP.GE.AND P5, PT, R9, RZ, PT ;  /* 0x000000ff0900720c */ /* 0x000fe20003fa6270 */
[----:B------:R-:W-:-:S02]  /*a8b0*/  @!P6 IMAD.IADD R7, R7, 0x1, -R252 ;  /* 0x000000010707e824 */ /* 0x000fc400078e0afc */
[----:B------:R-:W-:Y:S01]  /*a8c0*/  IMAD.HI.U32 R9, R4, R3, RZ ;  /* 0x0000000304097227 */ /* 0x000fe200078e00ff */
[C---:B------:R-:W-:Y:S02]  /*a8d0*/  ISETP.GT.U32.AND P1, PT, R252.reuse, R20, PT ;  /* 0x00000014fc00720c */ /* 0x040fe40003f24070 */
[C---:B------:R-:W-:Y:S01]  /*a8e0*/  ISETP.GT.U32.AND P6, PT, R252.reuse, R7, PT ;  /* 0x00000007fc00720c */ /* 0x040fe20003fc4070 */
[----:B------:R-:W-:Y:S02]  /*a8f0*/  IMAD.MOV R9, RZ, RZ, -R9 ;  /* 0x000000ffff097224 */ /* 0x000fe400078e0a09 */
[--C-:B------:R-:W-:Y:S01]  /*a900*/  @!P0 IMAD.IADD R21, R21, 0x1, -R252.reuse ;  /* 0x0000000115158824 */ /* 0x100fe200078e0afc */
[----:B------:R-:W-:Y:S01]  /*a910*/  ISETP.GT.U32.AND P0, PT, R252, R5, PT ;  /* 0x00000005fc00720c */ /* 0x000fe20003f04070 */
[----:B------:R-:W-:Y:S01]  /*a920*/  @!P2 IMAD.IADD R22, R22, 0x1, -R252 ;  /* 0x000000011616a824 */ /* 0x000fe200078e0afc */
[----:B------:R-:W-:Y:S01]  /*a930*/  ISETP.GE.AND P2, PT, R8, RZ, PT ;  /* 0x000000ff0800720c */ /* 0x000fe20003f46270 */
[----:B------:R-:W-:Y:S01]  /*a940*/  VIADD R8, R2, 0xea ;  /* 0x000000ea02087836 */ /* 0x000fe20000000000 */
[----:B------:R-:W-:Y:S01]  /*a950*/  @!P5 IADD3 R21, -R21, RZ, RZ ;  /* 0x000000ff1515d210 */ /* 0x000fe20007ffe1ff */
[----:B------:R-:W-:-:S02]  /*a960*/  IMAD R3, R252, R9, R3 ;  /* 0x00000009fc037224 */ /* 0x000fc400078e0203 */
[----:B------:R-:W-:Y:S01]  /*a970*/  VIADD R12, R2, 0xeb ;  /* 0x000000eb020c7836 */ /* 0x000fe20000000000 */
[----:B------:R-:W-:Y:S01]  /*a980*/  IABS R15, R8 ;  /* 0x00000008000f7213 */ /* 0x000fe20000000000 */
[----:B------:R-:W-:Y:S01]  /*a990*/  @!P6 IMAD.IADD R7, R7, 0x1, -R252 ;  /* 0x000000010707e824 */ /* 0x000fe200078e0afc */
[----:B------:R-:W-:Y:S01]  /*a9a0*/  ISETP.GT.U32.AND P6, PT, R252, R3, PT ;  /* 0x00000003fc00720c */ /* 0x000fe20003fc4070 */
[----:B------:R-:W-:Y:S01]  /*a9b0*/  @!P4 IMAD.MOV R22, RZ, RZ, -R22 ;  /* 0x000000ffff16c224 */ /* 0x000fe200078e0a16 */
[----:B------:R-:W-:Y:S01]  /*a9c0*/  IABS R11, R12 ;  /* 0x0000000c000b7213 */ /* 0x000fe20000000000 */
[----:B------:R-:W-:Y:S01]  /*a9d0*/  IMAD.HI.U32 R9, R4, R15, RZ ;  /* 0x0000000f04097227 */ /* 0x000fe200078e00ff */
[-C--:B------:R-:W-:Y:S02]  /*a9e0*/  @!P0 IADD3 R5, R5, -R252.reuse, RZ ;  /* 0x800000fc05058210 */ /* 0x080fe40007ffe0ff */
[----:B------:R-:W-:Y:S01]  /*a9f0*/  @!P1 IADD3 R20, R20, -R252, RZ ;  /* 0x800000fc14149210 */ /* 0x000fe20007ffe0ff */
[----:B------:R-:W-:Y:S01]  /*aa00*/  IMAD.HI.U32 R14, R4, R11, RZ ;  /* 0x0000000b040e7227 */ /* 0x000fe200078e00ff */
[----:B------:R-:W-:-:S02]  /*aa10*/  ISETP.GE.AND P1, PT, R0, RZ, PT ;  /* 0x000000ff0000720c */ /* 0x000fc40003f26270 */
[----:B------:R-:W-:Y:S01]  /*aa20*/  ISETP.GT.U32.AND P4, PT, R252, R5, PT ;  /* 0x00000005fc00720c */ /* 0x000fe20003f84070 */
[----:B------:R-:W-:Y:S01]  /*aa30*/  IMAD.HI.U32 R0, R4, R17, RZ ;  /* 0x0000001104007227 */ /* 0x000fe200078e00ff */
[----:B------:R-:W-:-:S03]  /*aa40*/  ISETP.GE.AND P0, PT, R10, RZ, PT ;  /* 0x000000ff0a00720c */ /* 0x000fc60003f06270 */
[----:B------:R-:W-:Y:S02]  /*aa50*/  IMAD.MOV R9, RZ, RZ, -R9 ;  /* 0x000000ffff097224 */ /* 0x000fe400078e0a09 */
[----:B------:R-:W-:Y:S02]  /*aa60*/  IMAD.MOV R16, RZ, RZ, -R0 ;  /* 0x000000ffff107224 */ /* 0x000fe400078e0a00 */
[----:B------:R-:W-:Y:S02]  /*aa70*/  IMAD.MOV R0, RZ, RZ, -R14 ;  /* 0x000000ffff007224 */ /* 0x000fe400078e0a0e */
[C---:B------:R-:W-:Y:S02]  /*aa80*/  IMAD R15, R252.reuse, R9, R15 ;  /* 0x00000009fc0f7224 */ /* 0x040fe400078e020f */
[----:B------:R-:W-:Y:S02]  /*aa90*/  @!P6 IMAD.IADD R3, R3, 0x1, -R252 ;  /* 0x000000010303e824 */ /* 0x000fe400078e0afc */
[----:B------:R-:W-:-:S02]  /*aaa0*/  IMAD R17, R252, R16, R17 ;  /* 0x00000010fc117224 */ /* 0x000fc400078e0211 */
[----:B------:R-:W-:Y:S01]  /*aab0*/  IMAD.MOV.U32 R6, RZ, RZ, R7 ;  /* 0x000000ffff067224 */ /* 0x000fe200078e0007 */
[C---:B------:R-:W-:Y:S01]  /*aac0*/  ISETP.GT.U32.AND P5, PT, R252.reuse, R3, PT ;  /* 0x00000003fc00720c */ /* 0x040fe20003fa4070 */
[C---:B------:R-:W-:Y:S01]  /*aad0*/  IMAD R11, R252.reuse, R0, R11 ;  /* 0x00000000fc0b7224 */ /* 0x040fe200078e020b */
[C---:B------:R-:W-:Y:S01]  /*aae0*/  ISETP.GT.U32.AND P6, PT, R252.reuse, R17, PT ;  /* 0x00000011fc00720c */ /* 0x040fe20003fc4070 */
[----:B------:R-:W-:Y:S01]  /*aaf0*/  @!P3 IMAD.MOV R20, RZ, RZ, -R20 ;  /* 0x000000ffff14b224 */ /* 0x000fe200078e0a14 */
[----:B------:R-:W-:Y:S01]  /*ab00*/  ISETP.GT.U32.AND P3, PT, R252, R15, PT ;  /* 0x0000000ffc00720c */ /* 0x000fe20003f64070 */
[----:B------:R-:W-:Y:S02]  /*ab10*/  VIADD R10, R2, 0xec ;  /* 0x000000ec020a7836 */ /* 0x000fe40000000000 */
[----:B------:R-:W-:Y:S01]  /*ab20*/  @!P2 IMAD.MOV R6, RZ, RZ, -R6 ;  /* 0x000000ffff06a224 */ /* 0x000fe200078e0a06 */
[----:B------:R-:W-:Y:S01]  /*ab30*/  ISETP.GE.AND P2, PT, R13, RZ, PT ;  /* 0x000000ff0d00720c */ /* 0x000fe20003f46270 */
[--C-:B------:R-:W-:Y:S01]  /*ab40*/  @!P4 IMAD.IADD R5, R5, 0x1, -R252.reuse ;  /* 0x000000010505c824 */ /* 0x100fe200078e0afc */
[----:B------:R-:W-:Y:S01]  /*ab50*/  ISETP.GT.U32.AND P4, PT, R252, R11, PT ;  /* 0x0000000bfc00720c */ /* 0x000fe20003f84070 */
[----:B------:R-:W-:Y:S01]  /*ab60*/  VIADD R0, R2, 0xed ;  /* 0x000000ed02007836 */ /* 0x000fe20000000000 */
[----:B------:R-:W-:Y:S01]  /*ab70*/  IABS R9, R10 ;  /* 0x0000000a00097213 */ /* 0x000fe20000000000 */
[----:B------:R1:W-:Y:S01]  /*ab80*/  STL [R1+0x300], R6 ;  /* 0x0003000601007387 */ /* 0x0003e20000100800 */
[--C-:B------:R-:W-:Y:S01]  /*ab90*/  @!P5 IMAD.IADD R3, R3, 0x1, -R252.reuse ;  /* 0x000000010303d824 */ /* 0x100fe200078e0afc */
[----:B------:R-:W-:Y:S01]  /*aba0*/  ISETP.GE.AND P5, PT, R8, RZ, PT ;  /* 0x000000ff0800720c */ /* 0x000fe20003fa6270 */
[----:B------:R-:W-:Y:S01]  /*abb0*/  @!P6 IMAD.IADD R17, R17, 0x1, -R252 ;  /* 0x000000011111e824 */ /* 0x000fe200078e0afc */
[----:B------:R-:W-:Y:S01]  /*abc0*/  IABS R14, R0 ;  /* 0x00000000000e7213 */ /* 0x000fe20000000000 */
[----:B------:R-:W-:Y:S01]  /*abd0*/  IMAD.HI.U32 R7, R4, R9, RZ ;  /* 0x0000000904077227 */ /* 0x000fe200078e00ff */
[----:B------:R-:W-:-:S02]  /*abe0*/  ISETP.GE.AND P6, PT, R12, RZ, PT ;  /* 0x000000ff0c00720c */ /* 0x000fc40003fc6270 */
[----:B------:R-:W-:Y:S01]  /*abf0*/  MOV R13, R14 ;  /* 0x0000000e000d7202 */ /* 0x000fe20000000f00 */
[--C-:B------:R-:W-:Y:S01]  /*ac00*/  @!P3 IMAD.IADD R15, R15, 0x1, -R252.reuse ;  /* 0x000000010f0fb824 */ /* 0x100fe200078e0afc */
[----:B-1----:R-:W-:Y:S01]  /*ac10*/  MOV R6, R5 ;  /* 0x0000000500067202 */ /* 0x002fe20000000f00 */
[----:B------:R-:W-:Y:S01]  /*ac20*/  IMAD.MOV R14, RZ, RZ, -R7 ;  /* 0x000000ffff0e7224 */ /* 0x000fe200078e0a07 */
[C---:B------:R-:W-:Y:S01]  /*ac30*/  ISETP.GT.U32.AND P3, PT, R252.reuse, R17, PT ;  /* 0x00000011fc00720c */ /* 0x040fe20003f64070 */
[----:B------:R-:W-:Y:S01]  /*ac40*/  @!P4 IMAD.IADD R11, R11, 0x1, -R252 ;  /* 0x000000010b0bc824 */ /* 0x000fe200078e0afc */
[----:B------:R-:W-:Y:S01]  /*ac50*/  ISETP.GT.U32.AND P4, PT, R252, R15, PT ;  /* 0x0000000ffc00720c */ /* 0x000fe20003f84070 */
[----:B------:R-:W-:Y:S02]  /*ac60*/  @!P1 IMAD.MOV R6, RZ, RZ, -R6 ;  /* 0x000000ffff069224 */ /* 0x000fe400078e0a06 */
[----:B------:R-:W-:Y:S01]  /*ac70*/  IMAD.HI.U32 R7, R4, R13, RZ ;  /* 0x0000000d04077227 */ /* 0x000fe200078e00ff */
[----:B------:R-:W-:-:S02]  /*ac80*/  ISETP.GT.U32.AND P1, PT, R252, R11, PT ;  /* 0x0000000bfc00720c */ /* 0x000fc40003f24070 */
[----:B------:R1:W-:Y:S01]  /*ac90*/  STL [R1+0x61c], R6 ;  /* 0x00061c0601007387 */ /* 0x0003e20000100800 */
[----:B------:R-:W-:Y:S02]  /*aca0*/  IMAD R9, R252, R14, R9 ;  /* 0x0000000efc097224 */ /* 0x000fe400078e0209 */
[----:B------:R-:W-:Y:S02]  /*acb0*/  IMAD.MOV R5, RZ, RZ, -R7 ;  /* 0x000000ffff057224 */ /* 0x000fe400078e0a07 */
[C---:B------:R-:W-:Y:S02]  /*acc0*/  VIADD R7, R2.reuse, 0xee ;  /* 0x000000ee02077836 */ /* 0x040fe40000000000 */
[----:B------:R-:W-:Y:S02]  /*acd0*/  VIADD R8, R2, 0xef ;  /* 0x000000ef02087836 */ /* 0x000fe40000000000 */
[--C-:B------:R-:W-:Y:S01]  /*ace0*/  @!P4 IMAD.IADD R15, R15, 0x1, -R252.reuse ;  /* 0x000000010f0fc824 */ /* 0x100fe200078e0afc */
[----:B-1----:R-:W-:Y:S01]  /*acf0*/  MOV R6, R3 ;  /* 0x0000000300067202 */ /* 0x002fe20000000f00 */
[C---:B------:R-:W-:Y:S01]  /*ad00*/  IMAD R3, R252.reuse, R5, R13 ;  /* 0x00000005fc037224 */ /* 0x040fe200078e020d */
[----:B------:R-:W-:Y:S01]  /*ad10*/  IABS R5, R7 ;  /* 0x0000000700057213 */ /* 0x000fe20000000000 */
[----:B------:R-:W-:Y:S01]  /*ad20*/  @!P3 IMAD.IADD R17, R17, 0x1, -R252 ;  /* 0x000000011111b824 */ /* 0x000fe200078e0afc */
[----:B------:R-:W-:Y:S01]  /*ad30*/  IABS R13, R8 ;  /* 0x00000008000d7213 */ /* 0x000fe20000000000 */
[----:B------:R-:W-:Y:S01]  /*ad40*/  @!P0 IMAD.MOV R6, RZ, RZ, -R6 ;  /* 0x000000ffff068224 */ /* 0x000fe200078e0a06 */
[----:B------:R-:W-:Y:S01]  /*ad50*/  ISETP.GT.U32.AND P0, PT, R252, R9, PT ;  /* 0x00000009fc00720c */ /* 0x000fe20003f04070 */
[----:B------:R-:W-:Y:S01]  /*ad60*/  IMAD.HI.U32 R12, R4, R5, RZ ;  /* 0x00000005040c7227 */ /* 0x000fe200078e00ff */
[----:B------:R-:W-:-:S02]  /*ad70*/  ISETP.GT.U32.AND P4, PT, R252, R3, PT ;  /* 0x00000003fc00720c */ /* 0x000fc40003f84070 */
[----:B------:R1:W-:Y:S01]  /*ad80*/  STL [R1+0x620], R6 ;  /* 0x0006200601007387 */ /* 0x0003e20000100800 */
[----:B------:R-:W-:Y:S01]  /*ad90*/  @!P1 IADD3 R11, R11, -R252, RZ ;  /* 0x800000fc0b0b9210 */ /* 0x000fe20007ffe0ff */
[----:B------:R-:W-:Y:S01]  /*ada0*/  IMAD.MOV R12, RZ, RZ, -R12 ;  /* 0x000000ffff0c7224 */ /* 0x000fe200078e0a0c */
[----:B------:R-:W-:Y:S01]  /*adb0*/  ISETP.GE.AND P1, PT, R0, RZ, PT ;  /* 0x000000ff0000720c */ /* 0x000fe20003f26270 */
[----:B------:R-:W-:Y:S01]  /*adc0*/  IMAD.HI.U32 R0, R4, R13, RZ ;  /* 0x0000000d04007227 */ /* 0x000fe200078e00ff */
[----:B------:R-:W-:-:S03]  /*add0*/  ISETP.GE.AND P3, PT, R10, RZ, PT ;  /* 0x000000ff0a00720c */ /* 0x000fc60003f66270 */
[----:B------:R-:W-:Y:S01]  /*ade0*/  VIADD R10, R2, 0xf0 ;  /* 0x000000f0020a7836 */ /* 0x000fe20000000000 */
[----:B------:R-:W-:Y:S01]  /*adf0*/  IADD3 R0, -R0, RZ, RZ ;  /* 0x000000ff00007210 */ /* 0x000fe20007ffe1ff */
[--C-:B------:R-:W-:Y:S01]  /*ae00*/  @!P0 IMAD.IADD R9, R9, 0x1, -R252.reuse ;  /* 0x0000000109098824 */ /* 0x100fe200078e0afc */
[----:B------:R-:W-:Y:S01]  /*ae10*/  ISETP.GE.AND P0, PT, R7, RZ, PT ;  /* 0x000000ff0700720c */ /* 0x000fe20003f06270 */
[----:B-1----:R-:W-:Y:S01]  /*ae20*/  IMAD.MOV.U32 R6, RZ, RZ, R17 ;  /* 0x000000ffff067224 */ /* 0x002fe200078e0011 */
[----:B------:R-:W-:Y:S01]  /*ae30*/  IABS R7, R10 ;  /* 0x0000000a00077213 */ /* 0x000fe20000000000 */
[----:B------:R-:W-:Y:S02]  /*ae40*/  @!P4 IMAD.IADD R3, R3, 0x1, -R252 ;  /* 0x000000010303c824 */ /* 0x000fe400078e0afc */
[----:B------:R-:W-:Y:S01]  /*ae50*/  @!P2 IMAD.MOV R6, RZ, RZ, -R6 ;  /* 0x000000ffff06a224 */ /* 0x000fe200078e0a06 */
[C---:B------:R-:W-:Y:S01]  /*ae60*/  ISETP.GT.U32.AND P2, PT, R252.reuse, R9, PT ;  /* 0x00000009fc00720c */ /* 0x040fe20003f44070 */
[----:B------:R-:W-:Y:S01]  /*ae70*/  IMAD.MOV.U32 R14, RZ, RZ, R15 ;  /* 0x000000ffff0e7224 */ /* 0x000fe200078e000f */
[C---:B------:R-:W-:Y:S01]  /*ae80*/  ISETP.GT.U32.AND P4, PT, R252.reuse, R3, PT ;  /* 0x00000003fc00720c */ /* 0x040fe20003f84070 */
[C---:B------:R-:W-:Y:S01]  /*ae90*/  IMAD R5, R252.reuse, R12, R5 ;  /* 0x0000000cfc057224 */ /* 0x040fe200078e0205 */
[----:B------:R1:W-:Y:S01]  /*aea0*/  STL [R1+0x680], R6 ;  /* 0x0006800601007387 */ /* 0x0003e20000100800 */
[----:B------:R-:W-:Y:S01]  /*aeb0*/  IMAD R0, R252, R0, R13 ;  /* 0x00000000fc007224 */ /* 0x000fe200078e020d */
[----:B------:R-:W-:Y:S01]  /*aec0*/  @!P5 IADD3 R14, -R14, RZ, RZ ;  /* 0x000000ff0e0ed210 */ /* 0x000fe20007ffe1ff */
[----:B------:R-:W-:Y:S01]  /*aed0*/  VIADD R13, R2, 0xf4 ;  /* 0x000000f4020d7836 */ /* 0x000fe20000000000 */
[----:B------:R-:W-:Y:S01]  /*aee0*/  ISETP.GT.U32.AND P5, PT, R252, R5, PT ;  /* 0x00000005fc00720c */ /* 0x000fe20003fa4070 */
[----:B------:R-:W-:-:S02]  /*aef0*/  VIADD R12, R2, 0xf7 ;  /* 0x000000f7020c7836 */ /* 0x000fc40000000000 */
[----:B------:R2:W-:Y:S02]  /*af00*/  STL [R1+0x684], R14 ;  /* 0x0006840e01007387 */ /* 0x0005e40000100800 */
[----:B------:R-:W-:Y:S01]  /*af10*/  @!P2 IMAD.IADD R9, R9, 0x1, -R252 ;  /* 0x000000010909a824 */ /* 0x000fe200078e0afc */
[----:B------:R-:W-:Y:S01]  /*af20*/  ISETP.GT.U32.AND P2, PT, R252, R0, PT ;  /* 0x00000000fc00720c */ /* 0x000fe20003f44070 */
[----:B-1----:R-:W-:Y:S02]  /*af30*/  IMAD.MOV.U32 R6, RZ, RZ, R11 ;  /* 0x000000ffff067224 */ /* 0x002fe400078e000b */
[----:B------:R-:W-:-:S04]  /*af40*/  IMAD.HI.U32 R11, R4, R7, RZ ;  /* 0x00000007040b7227 */ /* 0x000fc800078e00ff */
[----:B------:R-:W-:Y:S01]  /*af50*/  IMAD.MOV R11, RZ, RZ, -R11 ;  /* 0x000000ffff0b7224 */ /* 0x000fe200078e0a0b */
[----:B--2---:R-:W-:Y:S01]  /*af60*/  IADD3 R14, R2, 0xf1, RZ ;  /* 0x000000f1020e7810 */ /* 0x004fe20007ffe0ff */
[----:B------:R-:W-:Y:S01]  /*af70*/  @!P4 IMAD.IADD R3, R3, 0x1, -R252 ;  /* 0x000000010303c824 */ /* 0x000fe200078e0afc */
[----:B------:R-:W-:Y:S01]  /*af80*/  ISETP.GE.AND P4, PT, R10, RZ, PT ;  /* 0x000000ff0a00720c */ /* 0x000fe20003f86270 */
[----:B------:R-:W-:Y:S02]  /*af90*/  IMAD R7, R252, R11, R7 ;  /* 0x0000000bfc077224 */ /* 0x000fe400078e0207 */
[----:B------:R-:W-:Y:S01]  /*afa0*/  @!P6 IMAD.MOV R6, RZ, RZ, -R6 ;  /* 0x000000ffff06e224 */ /* 0x000fe200078e0a06 */
[----:B------:R-:W-:Y:S01]  /*afb0*/  ISETP.GE.AND P6, PT, R8, RZ, PT ;  /* 0x000000ff0800720c */ /* 0x000fe20003fc6270 */
[--C-:B------:R-:W-:Y:S02]  /*afc0*/  @!P5 IMAD.IADD R5, R5, 0x1, -R252.reuse ;  /* 0x000000010505d824 */ /* 0x100fe400078e0afc */
[----:B------:R-:W-:Y:S01]  /*afd0*/  @!P1 IMAD.MOV R3, RZ, RZ, -R3 ;  /* 0x000000ffff039224 */ /* 0x000fe200078e0a03 */
[----:B------:R-:W-:Y:S01]  /*afe0*/  ISETP.GT.U32.AND P1, PT, R252, R7, PT ;  /* 0x00000007fc00720c */ /* 0x000fe20003f24070 */
[----:B------:R-:W-:Y:S01]  /*aff0*/  @!P2 IMAD.IADD R0, R0, 0x1, -R252 ;  /* 0x000000010000a824 */ /* 0x000fe200078e0afc */
[----:B------:R1:W-:Y:S01]  /*b000*/  STL [R1+0x688], R6 ;  /* 0x0006880601007387 */ /* 0x0003e20000100800 */
[----:B------:R-:W-:Y:S01]  /*b010*/  ISETP.GT.U32.AND P5, PT, R252, R5, PT ;  /* 0x00000005fc00720c */ /* 0x000fe20003fa4070 */
[----:B------:R-:W-:-:S02]  /*b020*/  VIADD R10, R2, 0xf2 ;  /* 0x000000f2020a7836 */ /* 0x000fc40000000000 */
[----:B------:R-:W-:-:S03]  /*b030*/  ISETP.GT.U32.AND P2, PT, R252, R0, PT ;  /* 0x00000000fc00720c */ /* 0x000fc60003f44070 */
[----:B------:R-:W-:Y:S01]  /*b040*/  IABS R18, R10 ;  /* 0x0000000a00127213 */ /* 0x000fe20000000000 */
[----:B-1----:R-:W-:-:S03]  /*b050*/  IMAD.MOV.U32 R6, RZ, RZ, R9 ;  /* 0x000000ffff067224 */ /* 0x002fc600078e0009 */
[--C-:B------:R-:W-:Y:S02]  /*b060*/  @!P1 IMAD.IADD R7, R7, 0x1, -R252.reuse ;  /* 0x0000000107079824 */ /* 0x100fe400078e0afc */
[----:B------:R-:W-:Y:S01]  /*b070*/  IMAD.HI.U32 R8, R4, R18, RZ ;  /* 0x0000001204087227 */ /* 0x000fe200078e00ff */
[----:B------:R-:W-:Y:S02]  /*b080*/  @!P3 IADD3 R6, -R6, RZ, RZ ;  /* 0x000000ff0606b210 */ /* 0x000fe40007ffe1ff */
[----:B------:R-:W-:Y:S01]  /*b090*/  ISETP.GE.AND P3, PT, R14, RZ, PT ;  /* 0x000000ff0e00720c */ /* 0x000fe20003f66270 */
[--C-:B------:R-:W-:Y:S01]  /*b0a0*/  @!P5 IMAD.IADD R5, R5, 0x1, -R252.reuse ;  /* 0x000000010505d824 */ /* 0x100fe200078e0afc */
[----:B------:R-:W-:Y:S01]  /*b0b0*/  IABS R14, R14 ;  /* 0x0000000e000e7213 */ /* 0x000fe20000000000 */
[----:B------:R-:W-:Y:S01]  /*b0c0*/  @!P2 IMAD.IADD R0, R0, 0x1, -R252 ;  /* 0x000000010000a824 */ /* 0x000fe200078e0afc */
[----:B------:R-:W-:Y:S01]  /*b0d0*/  ISETP.GE.AND P5, PT, R10, RZ, PT ;  /* 0x000000ff0a00720c */ /* 0x000fe20003fa6270 */
[----:B------:R1:W-:Y:S01]  /*b0e0*/  STL [R1+0x68c], R6 ;  /* 0x00068c0601007387 */ /* 0x0003e20000100800 */
[----:B------:R-:W-:Y:S01]  /*b0f0*/  ISETP.GT.U32.AND P1, PT, R252, R7, PT ;  /* 0x00000007fc00720c */ /* 0x000fe20003f24070 */
[----:B------:R-:W-:Y:S01]  /*b100*/  IMAD.HI.U32 R11, R4, R14, RZ ;  /* 0x0000000e040b7227 */ /* 0x000fe200078e00ff */
[----:B------:R-:W-:Y:S01]  /*b110*/  IADD3 R8, -R8, RZ, RZ ;  /* 0x000000ff08087210 */ /* 0x000fe20007ffe1ff */
[----:B------:R2:W-:Y:S02]  /*b120*/  STL [R1+0x698], R3 ;  /* 0x0006980301007387 */ /* 0x0005e40000100800 */
[----:B------:R-:W-:-:S02]  /*b130*/  IMAD.MOV R10, RZ, RZ, -R11 ;  /* 0x000000ffff0a7224 */ /* 0x000fc400078e0a0b */
[C---:B------:R-:W-:Y:S02]  /*b140*/  IMAD R18, R252.reuse, R8, R18 ;  /* 0x00000008fc127224 */ /* 0x040fe400078e0212 */
[----:B------:R-:W-:Y:S02]  /*b150*/  IMAD R14, R252, R10, R14 ;  /* 0x0000000afc0e7224 */ /* 0x000fe400078e020e */
[----:B-1----:R-:W-:Y:S01]  /*b160*/  IMAD.MOV.U32 R6, RZ, RZ, R0 ;  /* 0x000000ffff067224 */ /* 0x002fe200078e0000 */
[----:B------:R-:W-:Y:S01]  /*b170*/  IABS R0, R12 ;  /* 0x0000000c00007213 */ /* 0x000fe20000000000 */
[----:B------:R-:W-:Y:S02]  /*b180*/  VIADD R9, R2, 0xf3 ;  /* 0x000000f302097836 */ /* 0x000fe40000000000 */
[----:B------:R-:W-:Y:S01]  /*b190*/  @!P6 IMAD.MOV R6, RZ, RZ, -R6 ;  /* 0x000000ffff06e224 */ /* 0x000fe200078e0a06 */
[C---:B------:R-:W-:Y:S01]  /*b1a0*/  ISETP.GT.U32.AND P6, PT, R252.reuse, R14, PT ;  /* 0x0000000efc00720c */ /* 0x040fe20003fc4070 */
[----:B------:R-:W-:Y:S01]  /*b1b0*/  @!P1 IMAD.IADD R7, R7, 0x1, -R252 ;  /* 0x0000000107079824 */ /* 0x000fe200078e0afc */
[----:B------:R-:W-:Y:S01]  /*b1c0*/  ISETP.GT.U32.AND P1, PT, R252, R18, PT ;  /* 0x00000012fc00720c */ /* 0x000fe20003f24070 */
[----:B------:R-:W-:Y:S01]  /*b1d0*/  IMAD.MOV.U32 R15, RZ, RZ, R5 ;  /* 0x000000ffff0f7224 */ /* 0x000fe200078e0005 */
[----:B------:R-:W-:Y:S01]  /*b1e0*/  IABS R17, R9 ;  /* 0x0000000900117213 */ /* 0x000fe20000000000 */
[C---:B------:R-:W-:Y:S01]  /*b1f0*/  VIADD R11, R2.reuse, 0xf8 ;  /* 0x000000f8020b7836 */ /* 0x040fe20000000000 */
[----:B------:R-:W-:Y:S01]  /*b200*/  ISETP.GE.AND P2, PT, R9, RZ, PT ;  /* 0x000000ff0900720c */ /* 0x000fe20003f46270 */
[----:B------:R-:W-:Y:S01]  /*b210*/  VIADD R9, R2, 0xf6 ;  /* 0x000000f602097836 */ /* 0x000fe20000000000 */
[----:B------:R-:W-:Y:S01]  /*b220*/  @!P0 IADD3 R15, -R15, RZ, RZ ;  /* 0x000000ff0f0f8210 */ /* 0x000fe20007ffe1ff */
[----:B--2---:R-:W-:Y:S01]  /*b230*/  IMAD.HI.U32 R3, R4, R17, RZ ;  /* 0x0000001104037227 */ /* 0x004fe200078e00ff */
[----:B------:R-:W-:-:S02]  /*b240*/  ISETP.GE.AND P0, PT, R13, RZ, PT ;  /* 0x000000ff0d00720c */ /* 0x000fc40003f06270 */
[----:B------:R-:W-:Y:S01]  /*b250*/  IABS R13, R13 ;  /* 0x0000000d000d7213 */ /* 0x000fe20000000000 */
[--C-:B------:R-:W-:Y:S01]  /*b260*/  @!P6 IMAD.IADD R14, R14, 0x1, -R252.reuse ;  /* 0x000000010e0ee824 */ /* 0x100fe200078e0afc */
[----:B------:R-:W-:Y:S01]  /*b270*/  STL [R1+0x690], R15 ;  /* 0x0006900f01007387 */ /* 0x000fe20000100800 */
[----:B------:R-:W-:Y:S01]  /*b280*/  IMAD.MOV R3, RZ, RZ, -R3 ;  /* 0x000000ffff037224 */ /* 0x000fe200078e0a03 */
[----:B------:R-:W-:Y:S01]  /*b290*/  IABS R5, R9 ;  /* 0x0000000900057213 */ /* 0x000fe20000000000 */
[----:B------:R-:W-:Y:S01]  /*b2a0*/  @!P1 IMAD.IADD R18, R18, 0x1, -R252 ;  /* 0x0000000112129824 */ /* 0x000fe200078e0afc */
[C---:B------:R-:W-:Y:S01]  /*b2b0*/  ISETP.GT.U32.AND P1, PT, R252.reuse, R14, PT ;  /* 0x0000000efc00720c */ /* 0x040fe20003f24070 */
[----:B------:R-:W-:Y:S01]  /*b2c0*/  IMAD R17, R252, R3, R17 ;  /* 0x00000003fc117224 */ /* 0x000fe200078e0211 */
[----:B------:R-:W-:Y:S01]  /*b2d0*/  IADD3 R3, R2, 0xf5, RZ ;  /* 0x000000f502037810 */ /* 0x000fe20007ffe0ff */
[----:B------:R1:W-:Y:S01]  /*b2e0*/  STL [R1+0x694], R6 ;  /* 0x0006940601007387 */ /* 0x0003e20000100800 */
[----:B------:R-:W-:-:S02]  /*b2f0*/  IMAD.HI.U32 R16, R4, R13, RZ ;  /* 0x0000000d04107227 */ /* 0x000fc400078e00ff */
[----:B------:R-:W-:Y:S02]  /*b300*/  ISETP.GT.U32.AND P6, PT, R252, R17, PT ;  /* 0x00000011fc00720c */ /* 0x000fe40003fc4070 */
[----:B------:R-:W-:Y:S01]  /*b310*/  IABS R10, R3 ;  /* 0x00000003000a7213 */ /* 0x000fe20000000000 */
[----:B------:R-:W-:Y:S01]  /*b320*/  IMAD.HI.U32 R8, R4, R5, RZ ;  /* 0x0000000504087227 */ /* 0x000fe200078e00ff */
[----:B------:R-:W-:-:S03]  /*b330*/  IADD3 R16, -R16, RZ, RZ ;  /* 0x000000ff10107210 */ /* 0x000fc60007ffe1ff */
[----:B-1----:R-:W-:Y:S02]  /*b340*/  IMAD.MOV.U32 R6, RZ, RZ, R7 ;  /* 0x000000ffff067224 */ /* 0x002fe400078e0007 */
[----:B------:R-:W-:Y:S02]  /*b350*/  @!P1 IMAD.IADD R14, R14, 0x1, -R252 ;  /* 0x000000010e0e9824 */ /* 0x000fe400078e0afc */
[----:B------:R-:W-:Y:S01]  /*b360*/  @!P4 IMAD.MOV R6, RZ, RZ, -R6 ;  /* 0x000000ffff06c224 */ /* 0x000fe200078e0a06 */
[----:B------:R-:W-:Y:S01]  /*b370*/  ISETP.GT.U32.AND P4, PT, R252, R18, PT ;  /* 0x00000012fc00720c */ /* 0x000fe20003f84070 */
[----:B------:R-:W-:Y:S01]  /*b380*/  IMAD.HI.U32 R15, R4, R10, RZ ;  /* 0x0000000a040f7227 */ /* 0x000fe200078e00ff */
[----:B------:R-:W-:Y:S02]  /*b390*/  @!P6 IADD3 R17, R17, -R252, RZ ;  /* 0x800000fc1111e210 */ /* 0x000fe40007ffe0ff */
[----:B------:R1:W-:Y:S01]  /*b3a0*/  STL [R1+0x678], R6 ;  /* 0x0006780601007387 */ /* 0x0003e20000100800 */
[----:B------:R-:W-:Y:S01]  /*b3b0*/  IMAD.MOV R15, RZ, RZ, -R15 ;  /* 0x000000ffff0f7224 */ /* 0x000fe200078e0a0f */
[C---:B------:R-:W-:Y:S01]  /*b3c0*/  ISETP.GT.U32.AND P6, PT, R252.reuse, R17, PT ;  /* 0x00000011fc00720c */ /* 0x040fe20003fc4070 */
[----:B------:R-:W-:-:S02]  /*b3d0*/  IMAD R13, R252, R16, R13 ;  /* 0x00000010fc0d7224 */ /* 0x000fc400078e020d */
[----:B------:R-:W-:Y:S02]  /*b3e0*/  IMAD.MOV R8, RZ, RZ, -R8 ;  /* 0x000000ffff087224 */ /* 0x000fe400078e0a08 */
[C---:B------:R-:W-:Y:S01]  /*b3f0*/  IMAD R10, R252.reuse, R15, R10 ;  /* 0x0000000ffc0a7224 */ /* 0x040fe200078e020a */
[----:B------:R-:W-:Y:S01]  /*b400*/  ISETP.GT.U32.AND P1, PT, R252, R13, PT ;  /* 0x0000000dfc00720c */ /* 0x000fe20003f24070 */
[----:B------:R-:W-:Y:S01]  /*b410*/  @!P4 IMAD.IADD R18, R18, 0x1, -R252 ;  /* 0x000000011212c824 */ /* 0x000fe200078e0afc */
[----:B-1----:R-:W-:Y:S01]  /*b420*/  MOV R6, R14 ;  /* 0x0000000e00067202 */ /* 0x002fe20000000f00 */
[----:B------:R-:W-:Y:S01]  /*b430*/  IMAD R5, R252, R8, R5 ;  /* 0x00000008fc057224 */ /* 0x000fe200078e0205 */
[----:B------:R-:W-:Y:S01]  /*b440*/  IABS R15, R11 ;  /* 0x0000000b000f7213 */ /* 0x000fe20000000000 */
[----:B------:R-:W-:-:S03]  /*b450*/  IMAD.HI.U32 R8, R4, R0, RZ ;  /* 0x0000000004087227 */ /* 0x000fc600078e00ff */
[C---:B------:R-:W-:Y:S01]  /*b460*/  ISETP.GT.U32.AND P4, PT, R252.reuse, R5, PT ;  /* 0x00000005fc00720c */ /* 0x040fe20003f84070 */
[----:B------:R-:W-:Y:S01]  /*b470*/  @!P3 IMAD.MOV R6, RZ, RZ, -R6 ;  /* 0x000000ffff06b224 */ /* 0x000fe200078e0a06 */
[----:B------:R-:W-:Y:S01]  /*b480*/  ISETP.GT.U32.AND P3, PT, R252, R10, PT ;  /* 0x0000000afc00720c */ /* 0x000fe20003f64070 */
[----:B------:R-:W-:Y:S02]  /*b490*/  IMAD.MOV R8, RZ, RZ, -R8 ;  /* 0x000000ffff087224 */ /* 0x000fe400078e0a08 */
[----:B------:R-:W-:Y:S01]  /*b4a0*/  IMAD.HI.U32 R16, R4, R15, RZ ;  /* 0x0000000f04107227 */ /* 0x000fe200078e00ff */
[----:B------:R1:W-:Y:S03]  /*b4b0*/  STL [R1+0x67c], R6 ;  /* 0x00067c0601007387 */ /* 0x0003e60000100800 */
[----:B------:R-:W-:Y:S01]  /*b4c0*/  IMAD R0, R252, R8, R0 ;  /* 0x00000008fc007224 */ /* 0x000fe200078e0200 */
[----:B------:R-:W-:Y:S01]  /*b4d0*/  IADD3 R8, R2, 0xfa, RZ ;  /* 0x000000fa02087810 */ /* 0x000fe20007ffe0ff */
[----:B------:R-:W-:-:S02]  /*b4e0*/  IMAD.MOV R16, RZ, RZ, -R16 ;  /* 0x000000ffff107224 */ /* 0x000fc400078e0a10 */
[--C-:B------:R-:W-:Y:S01]  /*b4f0*/  @!P6 IMAD.IADD R17, R17, 0x1, -R252.reuse ;  /* 0x000000011111e824 */ /* 0x100fe200078e0afc */
[C---:B------:R-:W-:Y:S01]  /*b500*/  ISETP.GT.U32.AND P6, PT, R252.reuse, R0, PT ;  /* 0x00000000fc00720c */ /* 0x040fe20003fc4070 */
[----:B------:R-:W-:Y:S01]  /*b510*/  @!P1 IMAD.IADD R13, R13, 0x1, -R252 ;  /* 0x000000010d0d9824 */ /* 0x000fe200078e0afc */
[----:B------:R-:W-:Y:S01]  /*b520*/  ISETP.GE.AND P1, PT, R3, RZ, PT ;  /* 0x000000ff0300720c */ /* 0x000fe20003f26270 */
[----:B-1----:R-:W-:Y:S02]  /*b530*/  IMAD.MOV.U32 R6, RZ, RZ, R18 ;  /* 0x000000ffff067224 */ /* 0x002fe400078e0012 */
[----:B------:R-:W-:Y:S01]  /*b540*/  IMAD R3, R252, R16, R15 ;  /* 0x00000010fc037224 */ /* 0x000fe200078e020f */
[----:B------:R-:W-:Y:S01]  /*b550*/  IABS R15, R8 ;  /* 0x00000008000f7213 */ /* 0x000fe20000000000 */
[----:B------:R-:W-:Y:S02]  /*b560*/  @!P5 IMAD.MOV R6, RZ, RZ, -R6 ;  /* 0x000000ffff06d224 */ /* 0x000fe400078e0a06 */
[--C-:B------:R-:W-:Y:S01]  /*b570*/  @!P3 IMAD.IADD R10, R10, 0x1, -R252.reuse ;  /* 0x000000010a0ab824 */ /* 0x100fe200078e0afc */
[----:B------:R-:W-:Y:S01]  /*b580*/  ISETP.GT.U32.AND P3, PT, R252, R13, PT ;  /* 0x0000000dfc00720c */ /* 0x000fe20003f64070 */
[----:B------:R-:W-:Y:S01]  /*b590*/  VIADD R7, R2, 0xf9 ;  /* 0x000000f902077836 */ /* 0x000fe20000000000 */
[----:B------:R1:W-:Y:S01]  /*b5a0*/  STL [R1+0x650], R6 ;  /* 0x0006500601007387 */ /* 0x0003e20000100800 */
[----:B------:R-:W-:Y:S01]  /*b5b0*/  @!P4 IMAD.IADD R5, R5, 0x1, -R252 ;  /* 0x000000010505c824 */ /* 0x000fe200078e0afc */
[----:B------:R-:W-:-:S02]  /*b5c0*/  ISETP.GT.U32.AND P4, PT, R252, R10, PT ;  /* 0x0000000afc00720c */ /* 0x000fc40003f84070 */
[----:B------:R-:W-:Y:S02]  /*b5d0*/  IABS R14, R7 ;  /* 0x00000007000e7213 */ /* 0x000fe40000000000 */
[----:B------:R-:W-:Y:S02]  /*b5e0*/  @!P6 IADD3 R0, R0, -R252, RZ ;  /* 0x800000fc0000e210 */ /* 0x000fe40007ffe0ff */
[----:B------:R-:W-:Y:S01]  /*b5f0*/  ISETP.GT.U32.AND P6, PT, R252, R5, PT ;  /* 0x00000005fc00720c */ /* 0x000fe20003fc4070 */
[----:B------:R-:W-:Y:S01]  /*b600*/  IMAD.HI.U32 R16, R4, R14, RZ ;  /* 0x0000000e04107227 */ /* 0x000fe200078e00ff */
[----:B------:R-:W-:Y:S02]  /*b610*/  ISETP.GT.U32.AND P5, PT, R252, R0, PT ;  /* 0x00000000fc00720c */ /* 0x000fe40003fa4070 */
[----:B------:R-:W-:Y:S01]  /*b620*/  @!P3 IADD3 R13, R13, -R252, RZ ;  /* 0x800000fc0d0db210 */ /* 0x000fe20007ffe0ff */
[----:B-1----:R-:W-:Y:S01]  /*b630*/  IMAD.MOV.U32 R6, RZ, RZ, R17 ;  /* 0x000000ffff067224 */ /* 0x002fe200078e0011 */
[----:B------:R-:W-:Y:S01]  /*b640*/  ISETP.GE.AND P3, PT, R9, RZ, PT ;  /* 0x000000ff0900720c */ /* 0x000fe20003f66270 */
[----:B------:R-:W-:-:S02]  /*b650*/  IMAD.MOV R16, RZ, RZ, -R16 ;  /* 0x000000ffff107224 */ /* 0x000fc400078e0a10 */
[----:B------:R-:W-:Y:S01]  /*b660*/  @!P2 IMAD.MOV R6, RZ, RZ, -R6 ;  /* 0x000000ffff06a224 */ /* 0x000fe200078e0a06 */
[----:B------:R-:W-:Y:S01]  /*b670*/  ISETP.GT.U32.AND P2, PT, R252, R3, PT ;  /* 0x00000003fc00720c */ /* 0x000fe20003f44070 */
[----:B------:R-:W-:Y:S01]  /*b680*/  @!P4 IMAD.IADD R10, R10, 0x1, -R252 ;  /* 0x000000010a0ac824 */ /* 0x000fe200078e0afc */
[----:B------:R-:W-:Y:S01]  /*b690*/  ISETP.GE.AND P4, PT, R12, RZ, PT ;  /* 0x000000ff0c00720c */ /* 0x000fe20003f86270 */
[----:B------:R-:W-:Y:S01]  /*b6a0*/  IMAD.HI.U32 R12, R4, R15, RZ ;  /* 0x0000000f040c7227 */ /* 0x000fe200078e00ff */
[----:B------:R1:W-:Y:S03]  /*b6b0*/  STL [R1+0x654], R6 ;  /* 0x0006540601007387 */ /* 0x0003e60000100800 */
[----:B------:R-:W-:Y:S01]  /*b6c0*/  IMAD R9, R252, R16, R14 ;  /* 0x00000010fc097224 */ /* 0x000fe200078e020e */
[----:B------:R-:W-:Y:S01]  /*b6d0*/  IADD3 R12, -R12, RZ, RZ ;  /* 0x000000ff0c0c7210 */ /* 0x000fe20007ffe1ff */
[----:B------:R-:W-:-:S02]  /*b6e0*/  @!P6 IMAD.IADD R5, R5, 0x1, -R252 ;  /* 0x000000010505e824 */ /* 0x000fc400078e0afc */
[----:B------:R-:W-:Y:S01]  /*b6f0*/  IMAD.MOV.U32 R17, RZ, RZ, R13 ;  /* 0x000000ffff117224 */ /* 0x000fe200078e000d */
[C---:B------:R-:W-:Y:S01]  /*b700*/  ISETP.GT.U32.AND P6, PT, R252.reuse, R9, PT ;  /* 0x00000009fc00720c */ /* 0x040fe20003fc4070 */
[----:B------:R-:W-:Y:S02]  /*b710*/  @!P2 IMAD.IADD R3, R3, 0x1, -R252 ;  /* 0x000000010303a824 */ /* 0x000fe400078e0afc */
[C---:B------:R-:W-:Y:S02]  /*b720*/  IMAD R15, R252.reuse, R12, R15 ;  /* 0x0000000cfc0f7224 */ /* 0x040fe400078e020f */
[----:B-1----:R-:W-:Y:S01]  /*b730*/  IMAD.MOV.U32 R6, RZ, RZ, R10 ;  /* 0x000000ffff067224 */ /* 0x002fe200078e000a */
[----:B------:R-:W-:Y:S01]  /*b740*/  ISETP.GT.U32.AND P2, PT, R252, R3, PT ;  /* 0x00000003fc00720c */ /* 0x000fe20003f44070 */
[----:B------:R-:W-:Y:S01]  /*b750*/  @!P0 IMAD.MOV R17, RZ, RZ, -R17 ;  /* 0x000000ffff118224 */ /* 0x000fe200078e0a11 */
[----:B------:R-:W-:Y:S01]  /*b760*/  ISETP.GE.AND P0, PT, R7, RZ, PT ;  /* 0x000000ff0700720c */ /* 0x000fe20003f06270 */
[----:B------:R-:W-:Y:S01]  /*b770*/  @!P1 IMAD.MOV R6, RZ, RZ, -R6 ;  /* 0x000000ffff069224 */ /* 0x000fe200078e0a06 */
[----:B------:R-:W-:Y:S01]  /*b780*/  ISETP.GE.AND P1, PT, R8, RZ, PT ;  /* 0x000000ff0800720c */ /* 0x000fe20003f26270 */
[----:B------:R-:W-:Y:S01]  /*b790*/  @!P3 IMAD.MOV R5, RZ, RZ, -R5 ;  /* 0x000000ffff05b224 */ /* 0x000fe200078e0a05 */
[----:B------:R-:W-:Y:S01]  /*b7a0*/  STL [R1+0x65c], R17 ;  /* 0x00065c1101007387 */ /* 0x000fe20000100800 */
[----:B------:R-:W-:Y:S01]  /*b7b0*/  VIADD R7, R2, 0xfb ;  /* 0x000000fb02077836 */ /* 0x000fe20000000000 */
[-C--:B------:R-:W-:Y:S01]  /*b7c0*/  @!P6 IADD3 R9, R9, -R252.reuse, RZ ;  /* 0x800000fc0909e210 */ /* 0x080fe20007ffe0ff */
[----:B------:R-:W-:Y:S01]  /*b7d0*/  @!P5 IMAD.IADD R0, R0, 0x1, -R252 ;  /* 0x000000010000d824 */ /* 0x000fe200078e0afc */
[----:B------:R-:W-:Y:S01]  /*b7e0*/  STL [R1+0x660], R6 ;  /* 0x0006600601007387 */ /* 0x000fe20000100800 */
[----:B------:R-:W-:Y:S01]  /*b7f0*/  VIADD R14, R2, 0xfc ;  /* 0x000000fc020e7836 */ /* 0x000fe20000000000 */
[C---:B------:R-:W-:Y:S01]  /*b800*/  ISETP.GT.U32.AND P6, PT, R252.reuse, R9, PT ;  /* 0x00000009fc00720c */ /* 0x040fe20003fc4070 */
[----:B------:R-:W-:Y:S01]  /*b810*/  @!P4 IMAD.MOV R0, RZ, RZ, -R0 ;  /* 0x000000ffff00c224 */ /* 0x000fe200078e0a00 */
[----:B------:R-:W-:Y:S01]  /*b820*/  @!P2 IADD3 R3, R3, -R252, RZ ;  /* 0x800000fc0303a210 */ /* 0x000fe20007ffe0ff */
[----:B------:R1:W-:Y:S01]  /*b830*/  STL [R1+0x670], R5 ;  /* 0x0006700501007387 */ /* 0x0003e20000100800 */
[----:B------:R-:W-:-:S02]  /*b840*/  ISETP.GT.U32.AND P2, PT, R252, R15, PT ;  /* 0x0000000ffc00720c */ /* 0x000fc40003f44070 */
[----:B------:R-:W-:Y:S01]  /*b850*/  ISETP.GE.AND P5, PT, R11, RZ, PT ;  /* 0x000000ff0b00720c */ /* 0x000fe20003fa6270 */
[----:B------:R-:W-:Y:S01]  /*b860*/  IMAD.MOV.U32 R13, RZ, RZ, R3 ;  /* 0x000000ffff0d7224 */ /* 0x000fe200078e0003 */
[----:B------:R-:W-:Y:S01]  /*b870*/  ISETP.GE.AND P4, PT, R14, RZ, PT ;  /* 0x000000ff0e00720c */ /* 0x000fe20003f86270 */
[----:B------:R2:W-:Y:S01]  /*b880*/  STL [R1+0x674], R0 ;  /* 0x0006740001007387 */ /* 0x0005e20000100800 */
[----:B------:R-:W-:Y:S02]  /*b890*/  IABS R14, R14 ;  /* 0x0000000e000e7213 */ /* 0x000fe40000000000 */
[----:B------:R-:W-:Y:S01]  /*b8a0*/  ISETP.GE.AND P3, PT, R7, RZ, PT ;  /* 0x000000ff0700720c */ /* 0x000fe20003f66270 */
[--C-:B------:R-:W-:Y:S01]  /*b8b0*/  @!P6 IMAD.IADD R9, R9, 0x1, -R252.reuse ;  /* 0x000000010909e824 */ /* 0x100fe200078e0afc */
[----:B-1----:R-:W-:Y:S01]  /*b8c0*/  IABS R5, R7 ;  /* 0x0000000700057213 */ /* 0x002fe20000000000 */
[----:B------:R-:W-:Y:S02]  /*b8d0*/  VIADD R7, R2, 0xfd ;  /* 0x000000fd02077836 */ /* 0x000fe40000000000 */
[----:B------:R-:W-:-:S02]  /*b8e0*/  @!P2 IMAD.IADD R15, R15, 0x1, -R252 ;  /* 0x000000010f0fa824 */ /* 0x000fc400078e0afc */
[----:B------:R-:W-:Y:S01]  /*b8f0*/  IMAD.HI.U32 R11, R4, R5, RZ ;  /* 0x00000005040b7227 */ /* 0x000fe200078e00ff */
[----:B------:R-:W-:Y:S02]  /*b900*/  ISETP.GE.AND P6, PT, R7, RZ, PT ;  /* 0x000000ff0700720c */ /* 0x000fe40003fc6270 */
[----:B------:R-:W-:Y:S01]  /*b910*/  ISETP.GT.U32.AND P2, PT, R252, R15, PT ;  /* 0x0000000ffc00720c */ /* 0x000fe20003f44070 */
[----:B------:R-:W-:Y:S01]  /*b920*/  IMAD.HI.U32 R10, R4, R14, RZ ;  /* 0x0000000e040a7227 */ /* 0x000fe200078e00ff */
[----:B------:R-:W-:Y:S02]  /*b930*/  IADD3 R11, -R11, RZ, RZ ;  /* 0x000000ff0b0b7210 */ /* 0x000fe40007ffe1ff */
[----:B------:R-:W-:Y:S01]  /*b940*/  IABS R7, R7 ;  /* 0x0000000700077213 */ /* 0x000fe20000000000 */
[----:B------:R-:W-:Y:S01]  /*b950*/  IMAD.MOV R10, RZ, RZ, -R10 ;  /* 0x000000ffff0a7224 */ /* 0x000fe200078e0a0a */
[----:B------:R-:W-:Y:S01]  /*b960*/  @!P5 IADD3 R13, -R13, RZ, RZ ;  /* 0x000000ff0d0dd210 */ /* 0x000fe20007ffe1ff */
[----:B------:R-:W-:-:S02]  /*b970*/  IMAD R5, R252, R11, R5 ;  /* 0x0000000bfc057224 */ /* 0x000fc400078e0205 */
[----:B------:R-:W-:Y:S02]  /*b980*/  IMAD R14, R252, R10, R14 ;  /* 0x0000000afc0e7224 */ /* 0x000fe400078e020e */
[----:B--2---:R-:W-:Y:S01]  /*b990*/  VIADD R0, R2, 0xfe ;  /* 0x000000fe02007836 */ /* 0x004fe20000000000 */
[----:B------:R-:W-:Y:S01]  /*b9a0*/  ISETP.GT.U32.AND P5, PT, R252, R5, PT ;  /* 0x00000005fc00720c */ /* 0x000fe20003fa4070 */
[----:B------:R-:W-:Y:S01]  /*b9b0*/  IMAD.HI.U32 R8, R4, R7, RZ ;  /* 0x0000000704087227 */ /* 0x000fe200078e00ff */
[----:B------:R1:W-:Y:S02]  /*b9c0*/  STL [R1+0x668], R13 ;  /* 0x0006680d01007387 */ /* 0x0003e40000100800 */
[----:B------:R-:W-:Y:S01]  /*b9d0*/  IABS R12, R0 ;  /* 0x00000000000c7213 */ /* 0x000fe20000000000 */
[----:B------:R-:W-:Y:S01]  /*b9e0*/  @!P2 IMAD.IADD R15, R15, 0x1, -R252 ;  /* 0x000000010f0fa824 */ /* 0x000fe200078e0afc */
[----:B------:R-:W-:Y:S01]  /*b9f0*/  ISETP.GT.U32.AND P2, PT, R252, R14, PT ;  /* 0x0000000efc00720c */ /* 0x000fe20003f44070 */
[----:B------:R-:W-:-:S02]  /*ba00*/  IMAD.MOV R8, RZ, RZ, -R8 ;  /* 0x000000ffff087224 */ /* 0x000fc400078e0a08 */
[----:B------:R-:W-:-:S04]  /*ba10*/  IMAD.HI.U32 R3, R4, R12, RZ ;  /* 0x0000000c04037227 */ /* 0x000fc800078e00ff */
[C---:B------:R-:W-:Y:S02]  /*ba20*/  IMAD R7, R252.reuse, R8, R7 ;  /* 0x00000008fc077224 */ /* 0x040fe400078e0207 */
[--C-:B------:R-:W-:Y:S02]  /*ba30*/  @!P5 IMAD.IADD R5, R5, 0x1, -R252.reuse ;  /* 0x000000010505d824 */ /* 0x100fe400078e0afc */
[----:B------:R-:W-:Y:S01]  /*ba40*/  IMAD.MOV R3, RZ, RZ, -R3 ;  /* 0x000000ffff037224 */ /* 0x000fe200078e0a03 */
[----:B------:R-:W-:Y:S01]  /*ba50*/  ISETP.GT.U32.AND P5, PT, R252, R7, PT ;  /* 0x00000007fc00720c */ /* 0x000fe20003fa4070 */
[----:B------:R-:W-:Y:S02]  /*ba60*/  IMAD.MOV.U32 R6, RZ, RZ, R9 ;  /* 0x000000ffff067224 */ /* 0x000fe400078e0009 */
[----:B------:R-:W-:Y:S01]  /*ba70*/  @!P2 IMAD.IADD R14, R14, 0x1, -R252 ;  /* 0x000000010e0ea824 */ /* 0x000fe200078e0afc */
[C---:B------:R-:W-:Y:S01]  /*ba80*/  ISETP.GT.U32.AND P2, PT, R252.reuse, R5, PT ;  /* 0x00000005fc00720c */ /* 0x040fe20003f44070 */
[----:B------:R-:W-:-:S02]  /*ba90*/  IMAD R12, R252, R3, R12 ;  /* 0x00000003fc0c7224 */ /* 0x000fc400078e020c */
[----:B------:R-:W-:Y:S01]  /*baa0*/  @!P0 IMAD.MOV R6, RZ, RZ, -R6 ;  /* 0x000000ffff068224 */ /* 0x000fe200078e0a06 */
[----:B------:R-:W-:Y:S01]  /*bab0*/  ISETP.GE.AND P0, PT, R0, RZ, PT ;  /* 0x000000ff0000720c */ /* 0x000fe20003f06270 */
[C---:B------:R-:W-:Y:S01]  /*bac0*/  VIADD R3, R2.reuse, 0xff ;  /* 0x000000ff02037836 */ /* 0x040fe20000000000 */
[C---:B------:R-:W-:Y:S01]  /*bad0*/  IADD3 R0, R2.reuse, 0x100, RZ ;  /* 0x0000010002007810 */ /* 0x040fe20007ffe0ff */
[C---:B------:R-:W-:Y:S01]  /*bae0*/  VIADD R11, R2.reuse, 0x101 ;  /* 0x00000101020b7836 */ /* 0x040fe20000000000 */
[----:B------:R2:W-:Y:S01]  /*baf0*/  STL [R1+0x66c], R6 ;  /* 0x00066c0601007387 */ /* 0x0005e20000100800 */
[----:B------:R-:W-:Y:S01]  /*bb00*/  @!P5 IMAD.IADD R7, R7, 0x1, -R252 ;  /* 0x000000010707d824 */ /* 0x000fe200078e0afc */
[----:B------:R-:W-:Y:S01]  /*bb10*/  IABS R8, R3 ;  /* 0x0000000300087213 */ /* 0x000fe20000000000 */
[----:B-1----:R-:W-:Y:S01]  /*bb20*/  VIADD R13, R2, 0x102 ;  /* 0x00000102020d7836 */ /* 0x002fe20000000000 */
[----:B------:R-:W-:Y:S02]  /*bb30*/  ISETP.GT.U32.AND P5, PT, R252, R14, PT ;  /* 0x0000000efc00720c */ /* 0x000fe40003fa4070 */
[----:B------:R-:W-:Y:S01]  /*bb40*/  IABS R16, R0 ;  /* 0x0000000000107213 */ /* 0x000fe20000000000 */
[----:B------:R-:W-:Y:S01]  /*bb50*/  IMAD.HI.U32 R18, R4, R8, RZ ;  /* 0x0000000804127227 */ /* 0x000fe200078e00ff */
[----:B------:R-:W-:-:S02]  /*bb60*/  @!P2 IADD3 R5, R5, -R252, RZ ;  /* 0x800000fc0505a210 */ /* 0x000fc40007ffe0ff */
[----:B--2---:R-:W-:Y:S01]  /*bb70*/  MOV R6, R15 ;  /* 0x0000000f00067202 */ /* 0x004fe20000000f00 */
[----:B------:R-:W-:Y:S01]  /*bb80*/  IMAD.MOV R18, RZ, RZ, -R18 ;  /* 0x000000ffff127224 */ /* 0x000fe200078e0a12 */
[----:B------:R-:W-:Y:S01]  /*bb90*/  ISETP.GT.U32.AND P2, PT, R252, R12, PT ;  /* 0x0000000cfc00720c */ /* 0x000fe20003f44070 */
[----:B------:R-:W-:Y:S01]  /*bba0*/  IMAD.HI.U32 R17, R4, R16, RZ ;  /* 0x0000001004117227 */ /* 0x000fe200078e00ff */
[----:B------:R-:W-:Y:S02]  /*bbb0*/  IABS R10, R11 ;  /* 0x0000000b000a7213 */ /* 0x000fe40000000000 */
[----:B------:R-:W-:Y:S01]  /*bbc0*/  IABS R9, R13 ;  /* 0x0000000d00097213 */ /* 0x000fe20000000000 */
[----:B------:R-:W-:Y:S01]  /*bbd0*/  @!P1 IMAD.MOV R6, RZ, RZ, -R6 ;  /* 0x000000ffff069224 */ /* 0x000fe200078e0a06 */
[C---:B------:R-:W-:Y:S01]  /*bbe0*/  ISETP.GT.U32.AND P1, PT, R252.reuse, R7, PT ;  /* 0x00000007fc00720c */ /* 0x040fe20003f24070 */
[----:B------:R-:W-:Y:S02]  /*bbf0*/  IMAD R8, R252, R18, R8 ;  /* 0x00000012fc087224 */ /* 0x000fe400078e0208 */
[----:B------:R-:W-:Y:S01]  /*bc00*/  IMAD.MOV R17, RZ, RZ, -R17 ;  /* 0x000000ffff117224 */ /* 0x000fe200078e0a11 */
[----:B------:R1:W-:Y:S01]  /*bc10*/  STL [R1+0x664], R6 ;  /* 0x0006640601007387 */ /* 0x0003e20000100800 */
[----:B------:R-:W-:-:S02]  /*bc20*/  @!P5 IMAD.IADD R14, R14, 0x1, -R252 ;  /* 0x000000010e0ed824 */ /* 0x000fc400078e0afc */
[----:B------:R-:W-:-:S04]  /*bc30*/  IMAD.HI.U32 R15, R4, R10, RZ ;  /* 0x0000000a040f7227 */ /* 0x000fc800078e00ff */
[----:B------:R-:W-:Y:S01]  /*bc40*/  @!P2 IMAD.IADD R12, R12, 0x1, -R252 ;  /* 0x000000010c0ca824 */ /* 0x000fe200078e0afc */
[----:B------:R-:W-:Y:S01]  /*bc50*/  ISETP.GE.AND P2, PT, R0, RZ, PT ;  /* 0x000000ff0000720c */ /* 0x000fe20003f46270 */
[----:B------:R-:W-:Y:S01]  /*bc60*/  VIADD R0, R2, 0x103 ;  /* 0x0000010302007836 */ /* 0x000fe20000000000 */
[----:B------:R-:W-:Y:S01]  /*bc70*/  @!P1 IADD3 R7, R7, -R252, RZ ;  /* 0x800000fc07079210 */ /* 0x000fe20007ffe0ff */
[----:B-1----:R-:W-:Y:S01]  /*bc80*/  IMAD.MOV.U32 R6, RZ, RZ, R5 ;  /* 0x000000ffff067224 */ /* 0x002fe200078e0005 */
[----:B------:R-:W-:Y:S01]  /*bc90*/  ISETP.GE.AND P1, PT, R3, RZ, PT ;  /* 0x000000ff0300720c */ /* 0x000fe20003f26270 */
[C---:B------:R-:W-:Y:S02]  /*bca0*/  IMAD R5, R252.reuse, R17, R16 ;  /* 0x00000011fc057224 */ /* 0x040fe400078e0210 */
[----:B------:R-:W-:Y:S01]  /*bcb0*/  @!P3 IMAD.MOV R6, RZ, RZ, -R6 ;  /* 0x000000ffff06b224 */ /* 0x000fe200078e0a06 */
[C---:B------:R-:W-:Y:S01]  /*bcc0*/  ISETP.GT.U32.AND P3, PT, R252.reuse, R8, PT ;  /* 0x00000008fc00720c */ /* 0x040fe20003f64070 */
[----:B------:R-:W-:Y:S01]  /*bcd0*/  IMAD.MOV R16, RZ, RZ, -R15 ;  /* 0x000000ffff107224 */ /* 0x000fe200078e0a0f */
[----:B------:R-:W-:Y:S01]  /*bce0*/  ISETP.GT.U32.AND P5, PT, R252, R5, PT ;  /* 0x00000005fc00720c */ /* 0x000fe20003fa4070 */
[----:B------:R-:W-:Y:S01]  /*bcf0*/  VIADD R3, R2, 0x104 ;  /* 0x0000010402037836 */ /* 0x000fe20000000000 */
[----:B------:R1:W-:Y:S01]  /*bd00*/  STL [R1+0x658], R6 ;  /* 0x0006580601007387 */ /* 0x0003e20000100800 */
[----:B------:R-:W-:-:S02]  /*bd10*/  IMAD R10, R252, R16, R10 ;  /* 0x00000010fc0a7224 */ /* 0x000fc400078e020a */
[----:B------:R-:W-:-:S04]  /*bd20*/  IMAD.HI.U32 R15, R4, R9, RZ ;  /* 0x00000009040f7227 */ /* 0x000fc800078e00ff */
[----:B------:R-:W-:Y:S02]  /*bd30*/  IMAD.MOV R15, RZ, RZ, -R15 ;  /* 0x000000ffff0f7224 */ /* 0x000fe400078e0a0f */
[--C-:B------:R-:W-:Y:S01]  /*bd40*/  @!P3 IMAD.IADD R8, R8, 0x1, -R252.reuse ;  /* 0x000000010808b824 */ /* 0x100fe200078e0afc */
[----:B-1----:R-:W-:Y:S01]  /*bd50*/  MOV R6, R14 ;  /* 0x0000000e00067202 */ /* 0x002fe20000000f00 */
[----:B------:R-:W-:Y:S01]  /*bd60*/  @!P5 IMAD.IADD R5, R5, 0x1, -R252 ;  /* 0x000000010505d824 */ /* 0x000fe200078e0afc */
[C---:B------:R-:W-:Y:S01]  /*bd70*/  ISETP.GT.U32.AND P3, PT, R252.reuse, R12, PT ;  /* 0x0000000cfc00720c */ /* 0x040fe20003f64070 */
[C---:B------:R-:W-:Y:S01]  /*bd80*/  IMAD R9, R252.reuse, R15, R9 ;  /* 0x0000000ffc097224 */ /* 0x040fe200078e0209 */
[----:B------:R-:W-:Y:S01]  /*bd90*/  IABS R14, R0 ;  /* 0x00000000000e7213 */ /* 0x000fe20000000000 */
[----:B------:R-:W-:Y:S01]  /*bda0*/  @!P4 IMAD.MOV R6, RZ, RZ, -R6 ;  /* 0x000000ffff06c224 */ /* 0x000fe200078e0a06 */
[C---:B------:R-:W-:Y:S02]  /*bdb0*/  ISETP.GT.U32.AND P4, PT, R252.reuse, R8, PT ;  /* 0x00000008fc00720c */ /* 0x040fe40003f84070 */
[----:B------:R-:W-:Y:S01]  /*bdc0*/  ISETP.GT.U32.AND P5, PT, R252, R5, PT ;  /* 0x00000005fc00720c */ /* 0x000fe20003fa4070 */
[----:B------:R-:W-:Y:S01]  /*bdd0*/  IMAD.HI.U32 R16, R4, R14, RZ ;  /* 0x0000000e04107227 */ /* 0x000fe200078e00ff */
[----:B------:R1:W-:Y:S01]  /*bde0*/  STL [R1+0x634], R6 ;  /* 0x0006340601007387 */ /* 0x0003e20000100800 */
[----:B------:R-:W-:-:S04]  /*bdf0*/  IABS R15, R2 ;  /* 0x00000002000f7213 */ /* 0x000fc80000000000 */
[----:B------:R-:W-:Y:S01]  /*be00*/  @!P3 IMAD.IADD R12, R12, 0x1, -R252 ;  /* 0x000000010c0cb824 */ /* 0x000fe200078e0afc */
[----:B------:R-:W-:-:S03]  /*be10*/  ISETP.GE.AND P3, PT, R11, RZ, PT ;  /* 0x000000ff0b00720c */ /* 0x000fc60003f66270 */
[--C-:B------:R-:W-:Y:S01]  /*be20*/  @!P4 IMAD.IADD R8, R8, 0x1, -R252.reuse ;  /* 0x000000010808c824 */ /* 0x100fe200078e0afc */
[----:B------:R-:W-:Y:S01]  /*be30*/  ISETP.GT.U32.AND P4, PT, R252, R9, PT ;  /* 0x00000009fc00720c */ /* 0x000fe20003f84070 */
[----:B-1----:R-:W-:Y:S01]  /*be40*/  IMAD.MOV.U32 R6, RZ, RZ, R7 ;  /* 0x000000ffff067224 */ /* 0x002fe200078e0007 */
[----:B------:R-:W-:Y:S01]  /*be50*/  IABS R7, R3 ;  /* 0x0000000300077213 */ /* 0x000fe20000000000 */
[----:B------:R-:W-:Y:S01]  /*be60*/  @!P5 IMAD.IADD R5, R5, 0x1, -R252 ;  /* 0x000000010505d824 */ /* 0x000fe200078e0afc */
[----:B------:R-:W-:Y:S01]  /*be70*/  ISETP.GE.AND P5, PT, R13, RZ, PT ;  /* 0x000000ff0d00720c */ /* 0x000fe20003fa6270 */
[----:B------:R-:W-:Y:S01]  /*be80*/  IMAD.MOV R13, RZ, RZ, -R16 ;  /* 0x000000ffff0d7224 */ /* 0x000fe200078e0a10 */
[----:B------:R-:W-:Y:S01]  /*be90*/  @!P6 IADD3 R6, -R6, RZ, RZ ;  /* 0x000000ff0606e210 */ /* 0x000fe20007ffe1ff */
[----:B------:R-:W-:Y:S01]  /*bea0*/  IMAD.HI.U32 R11, R4, R7, RZ ;  /* 0x00000007040b7227 */ /* 0x000fe200078e00ff */
[C---:B------:R-:W-:Y:S02]  /*beb0*/  ISETP.GT.U32.AND P6, PT, R252.reuse, R10, PT ;  /* 0x0000000afc00720c */ /* 0x040fe40003fc4070 */
[----:B------:R-:W-:Y:S01]  /*bec0*/  @!P2 IADD3 R5, -R5, RZ, RZ ;  /* 0x000000ff0505a210 */ /* 0x000fe20007ffe1ff */
[----:B------:R1:W-:Y:S01]  /*bed0*/  STL [R1+0x638], R6 ;  /* 0x0006380601007387 */ /* 0x0003e20000100800 */
[----:B------:R-:W-:Y:S01]  /*bee0*/  IADD3 R11, -R11, RZ, RZ ;  /* 0x000000ff0b0b7210 */ /* 0x000fe20007ffe1ff */
[----:B------:R-:W-:-:S02]  /*bef0*/  IMAD R14, R252, R13, R14 ;  /* 0x0000000dfc0e7224 */ /* 0x000fc400078e020e */
[----:B------:R-:W-:Y:S02]  /*bf00*/  @!P4 IMAD.IADD R9, R9, 0x1, -R252 ;  /* 0x000000010909c824 */ /* 0x000fe400078e0afc */
[----:B------:R-:W-:Y:S02]  /*bf10*/  IMAD R7, R252, R11, R7 ;  /* 0x0000000bfc077224 */ /* 0x000fe400078e0207 */
[----:B------:R-:W-:Y:S01]  /*bf20*/  VIADD R13, R2, 0x109 ;  /* 0x00000109020d7836 */ /* 0x000fe20000000000 */
[C---:B------:R-:W-:Y:S01]  /*bf30*/  ISETP.GT.U32.AND P4, PT, R252.reuse, R9, PT ;  /* 0x00000009fc00720c */ /* 0x040fe20003f84070 */
[----:B-1----:R-:W-:Y:S01]  /*bf40*/  IMAD.MOV.U32 R6, RZ, RZ, R12 ;  /* 0x000000ffff067224 */ /* 0x002fe200078e000c */
[----:B------:R-:W-:Y:S01]  /*bf50*/  ISETP.GT.U32.AND P2, PT, R252, R7, PT ;  /* 0x00000007fc00720c */ /* 0x000fe20003f44070 */
[----:B------:R-:W-:Y:S01]  /*bf60*/  @!P6 IMAD.IADD R10, R10, 0x1, -R252 ;  /* 0x000000010a0ae824 */ /* 0x000fe200078e0afc */
[----:B------:R-:W-:Y:S01]  /*bf70*/  ISETP.GE.AND P6, PT, R0, RZ, PT ;  /* 0x000000ff0000720c */ /* 0x000fe20003fc6270 */
[----:B------:R-:W-:Y:S01]  /*bf80*/  IMAD.MOV.U32 R0, RZ, RZ, R15 ;  /* 0x000000ffff007224 */ /* 0x000fe200078e000f */
[----:B------:R-:W-:Y:S01]  /*bf90*/  @!P0 IADD3 R6, -R6, RZ, RZ ;  /* 0x000000ff06068210 */ /* 0x000fe20007ffe1ff */
[----:B------:R-:W-:Y:S01]  /*bfa0*/  VIADD R12, R2, 0x107 ;  /* 0x00000107020c7836 */ /* 0x000fe20000000000 */
[----:B------:R-:W-:Y:S01]  /*bfb0*/  ISETP.GT.U32.AND P0, PT, R252, R10, PT ;  /* 0x0000000afc00720c */ /* 0x000fe20003f04070 */
[----:B------:R-:W-:-:S02]  /*bfc0*/  IMAD.HI.U32 R11, R4, R0, RZ ;  /* 0x00000000040b7227 */ /* 0x000fc400078e00ff */
[----:B------:R1:W-:Y:S02]  /*bfd0*/  STL [R1+0x63c], R6 ;  /* 0x00063c0601007387 */ /* 0x0003e40000100800 */
[--C-:B------:R-:W-:Y:S01]  /*bfe0*/  @!P4 IMAD.IADD R9, R9, 0x1, -R252.reuse ;  /* 0x000000010909c824 */ /* 0x100fe200078e0afc */
[----:B------:R-:W-:Y:S01]  /*bff0*/  ISETP.GE.AND P4, PT, R3, RZ, PT ;  /* 0x000000ff0300720c */ /* 0x000fe20003f86270 */
[----:B------:R-:W-:Y:S02]  /*c000*/  @!P2 IMAD.IADD R7, R7, 0x1, -R252 ;  /* 0x000000010707a824 */ /* 0x000fe400078e0afc */
[----:B------:R-:W-:Y:S02]  /*c010*/  VIADD R3, R2, 0x106 ;  /* 0x0000010602037836 */ /* 0x000fe40000000000 */
[----:B-1----:R-:W-:Y:S02]  /*c020*/  IMAD.MOV.U32 R6, RZ, RZ, R8 ;  /* 0x000000ffff067224 */ /* 0x002fe400078e0008 */
[----:B------:R-:W-:-:S02]  /*c030*/  IMAD.MOV R8, RZ, RZ, -R11 ;  /* 0x000000ffff087224 */ /* 0x000fc400078e0a0b */
[----:B------:R-:W-:Y:S01]  /*c040*/  @!P1 IMAD.MOV R6, RZ, RZ, -R6 ;  /* 0x000000ffff069224 */ /* 0x000fe200078e0a06 */
[C---:B------:R-:W-:Y:S01]  /*c050*/  ISETP.GT.U32.AND P1, PT, R252.reuse, R14, PT ;  /* 0x0000000efc00720c */ /* 0x040fe20003f24070 */
[----:B------:R-:W-:Y:S02]  /*c060*/  IMAD R0, R252, R8, R0 ;  /* 0x00000008fc007224 */ /* 0x000fe400078e0200 */
[----:B------:R-:W-:Y:S01]  /*c070*/  @!P0 IMAD.IADD R10, R10, 0x1, -R252 ;  /* 0x000000010a0a8824 */ /* 0x000fe200078e0afc */
[----:B------:R1:W-:Y:S01]  /*c080*/  STL [R1+0x640], R6 ;  /* 0x0006400601007387 */ /* 0x0003e20000100800 */
[----:B------:R-:W-:Y:S01]  /*c090*/  IMAD.HI.U32 R8, R4, R19, RZ ;  /* 0x0000001304087227 */ /* 0x000fe200078e00ff */
[----:B------:R-:W-:Y:S02]  /*c0a0*/  ISETP.GT.U32.AND P0, PT, R252, R0, PT ;  /* 0x00000000fc00720c */ /* 0x000fe40003f04070 */
[----:B------:R2:W-:Y:S01]  /*c0b0*/  STL [R1+0x644], R5 ;  /* 0x0006440501007387 */ /* 0x0005e20000100800 */
[----:B------:R-:W-:Y:S01]  /*c0c0*/  IMAD.MOV.U32 R11, RZ, RZ, R10 ;  /* 0x000000ffff0b7224 */ /* 0x000fe200078e000a */
[----:B------:R-:W-:Y:S01]  /*c0d0*/  IADD3 R10, R2, 0x108, RZ ;  /* 0x00000108020a7810 */ /* 0x000fe20007ffe0ff */
[----:B------:R-:W-:-:S02]  /*c0e0*/  IMAD.MOV R8, RZ, RZ, -R8 ;  /* 0x000000ffff087224 */ /* 0x000fc400078e0a08 */
[----:B------:R-:W-:Y:S01]  /*c0f0*/  @!P1 IADD3 R14, R14, -R252, RZ ;  /* 0x800000fc0e0e9210 */ /* 0x000fe20007ffe0ff */
[----:B------:R-:W-:Y:S02]  /*c100*/  @!P3 IMAD.MOV R11, RZ, RZ, -R11 ;  /* 0x000000ffff0bb224 */ /* 0x000fe400078e0a0b */
[----:B-1----:R-:W-:Y:S01]  /*c110*/  IMAD.MOV.U32 R6, RZ, RZ, R9 ;  /* 0x000000ffff067224 */ /* 0x002fe200078e0009 */
[----:B------:R-:W-:Y:S01]  /*c120*/  ISETP.GT.U32.AND P2, PT, R252, R14, PT ;  /* 0x0000000efc00720c */ /* 0x000fe20003f44070 */
[----:B--2---:R-:W-:Y:S01]  /*c130*/  VIADD R5, R2, 0x1ff ;  /* 0x000001ff02057836 */ /* 0x004fe20000000000 */
[----:B------:R-:W-:Y:S01]  /*c140*/  @!P0 IADD3 R0, R0, -R252, RZ ;  /* 0x800000fc00008210 */ /* 0x000fe20007ffe0ff */
[----:B------:R-:W-:Y:S01]  /*c150*/  @!P5 IMAD.MOV R6, RZ, RZ, -R6 ;  /* 0x000000ffff06d224 */ /* 0x000fe200078e0a06 */
[----:B------:R-:W-:Y:S01]  /*c160*/  ISETP.GE.AND P5, PT, R3, RZ, PT ;  /* 0x000000ff0300720c */ /* 0x000fe20003fa6270 */
[C---:B------:R-:W-:Y:S01]  /*c170*/  IMAD R19, R252.reuse, R8, R19 ;  /* 0x00000008fc137224 */ /* 0x040fe200078e0213 */
[----:B------:R-:W-:Y:S01]  /*c180*/  ISETP.GT.U32.AND P3, PT, R252, R0, PT ;  /* 0x00000000fc00720c */ /* 0x000fe20003f64070 */
[----:B------:R-:W-:Y:S01]  /*c190*/  STL [R1+0x648], R11 ;  /* 0x0006480b01007387 */ /* 0x000fe20000100800 */
[----:B------:R-:W-:-:S02]  /*c1a0*/  ISETP.GE.AND P1, PT, R5, RZ, PT ;  /* 0x000000ff0500720c */ /* 0x000fc40003f26270 */
[----:B------:R-:W-:Y:S01]  /*c1b0*/  IABS R5, R5 ;  /* 0x0000000500057213 */ /* 0x000fe20000000000 */
[----:B------:R1:W-:Y:S01]  /*c1c0*/  STL [R1+0x64c], R6 ;  /* 0x00064c0601007387 */ /* 0x0003e20000100800 */
[----:B------:R-:W-:Y:S01]  /*c1d0*/  IABS R3, R3 ;  /* 0x0000000300037213 */ /* 0x000fe20000000000 */
[----:B------:R-:W-:Y:S01]  /*c1e0*/  @!P2 IMAD.IADD R14, R14, 0x1, -R252 ;  /* 0x000000010e0ea824 */ /* 0x000fe200078e0afc */
[----:B------:R-:W-:Y:S01]  /*c1f0*/  ISETP.GE.AND P2, PT, R2, RZ, PT ;  /* 0x000000ff0200720c */ /* 0x000fe20003f46270 */
[----:B------:R-:W-:Y:S01]  /*c200*/  IMAD.HI.U32 R9, R4, R5, RZ ;  /* 0x0000000504097227 */ /* 0x000fe200078e00ff */
[----:B------:R-:W-:-:S03]  /*c210*/  ISETP.GT.U32.AND P0, PT, R252, R7, PT ;  /* 0x00000007fc00720c */ /* 0x000fc60003f04070 */
[----:B------:R-:W-:Y:S01]  /*c220*/  @!P3 IMAD.IADD R0, R0, 0x1, -R252 ;  /* 0x000000010000b824 */ /* 0x000fe200078e0afc */
[----:B------:R-:W-:Y:S01]  /*c230*/  ISETP.GT.U32.AND P3, PT, R252, R19, PT ;  /* 0x00000013fc00720c */ /* 0x000fe20003f64070 */
[----:B------:R-:W-:-:S04]  /*c240*/  IMAD.HI.U32 R8, R4, R3, RZ ;  /* 0x0000000304087227 */ /* 0x000fc800078e00ff */
[----:B------:R-:W-:Y:S02]  /*c250*/  IMAD.MOV R9, RZ, RZ, -R9 ;  /* 0x000000ffff097224 */ /* 0x000fe400078e0a09 */
[----:B------:R-:W-:Y:S02]  /*c260*/  IMAD.MOV R8, RZ, RZ, -R8 ;  /* 0x000000ffff087224 */ /* 0x000fe400078e0a08 */
[----:B------:R-:W-:Y:S01]  /*c270*/  IMAD R5, R252, R9, R5 ;  /* 0x00000009fc057224 */ /* 0x000fe200078e0205 */
[----:B------:R-:W-:Y:S01]  /*c280*/  @!P0 IADD3 R7, R7, -R252, RZ ;  /* 0x800000fc07078210 */ /* 0x000fe20007ffe0ff */
[----:B-1----:R-:W-:Y:S01]  /*c290*/  IMAD.MOV.U32 R6, RZ, RZ, R0 ;  /* 0x000000ffff067224 */ /* 0x002fe200078e0000 */
[----:B------:R-:W-:Y:S01]  /*c2a0*/  ISETP.GE.AND P0, PT, R12, RZ, PT ;  /* 0x000000ff0c00720c */ /* 0x000fe20003f06270 */
[C---:B------:R-:W-:Y:S01]  /*c2b0*/  IMAD R3, R252.reuse, R8, R3 ;  /* 0x00000008fc037224 */ /* 0x040fe200078e0203 */
[----:B------:R-:W-:Y:S01]  /*c2c0*/  IABS R12, R12 ;  /* 0x0000000c000c7213 */ /* 0x000fe20000000000 */
[----:B------:R-:W-:Y:S01]  /*c2d0*/  @!P2 IMAD.MOV R6, RZ, RZ, -R6 ;  /* 0x000000ffff06a224 */ /* 0x000fe200078e0a06 */
[C---:B------:R-:W-:Y:S01]  /*c2e0*/  ISETP.GT.U32.AND P2, PT, R252.reuse, R5, PT ;  /* 0x00000005fc00720c */ /* 0x040fe20003f44070 */
[----:B------:R-:W-:Y:S01]  /*c2f0*/  @!P3 IMAD.IADD R19, R19, 0x1, -R252 ;  /* 0x000000011313b824 */ /* 0x000fe200078e0afc */
[----:B------:R-:W-:Y:S01]  /*c300*/  ISETP.GT.U32.AND P3, PT, R252, R3, PT ;  /* 0x00000003fc00720c */ /* 0x000fe20003f64070 */
[----:B------:R-:W-:Y:S01]  /*c310*/  IMAD.HI.U32 R0, R4, R12, RZ ;  /* 0x0000000c04007227 */ /* 0x000fe200078e00ff */
[----:B------:R1:W-:Y:S01]  /*c320*/  STL [R1], R6 ;  /* 0x0000000601007387 */ /* 0x0003e20000100800 */
[----:B------:R-:W-:-:S02]  /*c330*/  IABS R8, R10 ;  /* 0x0000000a00087213 */ /* 0x000fc40000000000 */
[----:B------:R-:W-:Y:S01]  /*c340*/  IMAD.MOV R0, RZ, RZ, -R0 ;  /* 0x000000ffff007224 */ /* 0x000fe200078e0a00 */
[----:B------:R-:W-:Y:S01]  /*c350*/  IABS R9, R13 ;  /* 0x0000000d00097213 */ /* 0x000fe20000000000 */
[----:B------:R-:W-:Y:S02]  /*c360*/  VIADD R11, R2, 0x10b ;  /* 0x0000010b020b7836 */ /* 0x000fe40000000000 */
[----:B------:R-:W-:Y:S01]  /*c370*/  IMAD R12, R252, R0, R12 ;  /* 0x00000000fc0c7224 */ /* 0x000fe200078e020c */
[----:B------:R-:W-:Y:S01]  /*c380*/  IADD3 R0, R2, 0x10a, RZ ;  /* 0x0000010a02007810 */ /* 0x000fe20007ffe0ff */
[----:B------:R-:W-:Y:S01]  /*c390*/  @!P2 IMAD.IADD R5, R5, 0x1, -R252 ;  /* 0x000000010505a824 */ /* 0x000fe200078e0afc */
[----:B------:R-:W-:Y:S01]  /*c3a0*/  IABS R15, R11 ;  /* 0x0000000b000f7213 */ /* 0x000fe20000000000 */
[----:B-1----:R-:W-:Y:S01]  /*c3b0*/  IMAD.MOV.U32 R6, RZ, RZ, R14 ;  /* 0x000000ffff067224 */ /* 0x002fe200078e000e */
[----:B------:R-:W-:Y:S01]  /*c3c0*/  @!P3 IADD3 R3, R3, -R252, RZ ;  /* 0x800000fc0303b210 */ /* 0x000fe20007ffe0ff */
[----:B------:R-:W-:Y:S01]  /*c3d0*/  IMAD.HI.U32 R18, R4, R8, RZ ;  /* 0x0000000804127227 */ /* 0x000fe200078e00ff */
[----:B------:R-:W-:-:S02]  /*c3e0*/  ISETP.GT.U32.AND P3, PT, R252, R5, PT ;  /* 0x00000005fc00720c */ /* 0x000fc40003f64070 */
[C---:B------:R-:W-:Y:S01]  /*c3f0*/  ISETP.GT.U32.AND P2, PT, R252.reuse, R12, PT ;  /* 0x0000000cfc00720c */ /* 0x040fe20003f44070 */
[----:B------:R-:W-:Y:S01]  /*c400*/  @!P6 IMAD.MOV R6, RZ, RZ, -R6 ;  /* 0x000000ffff06e224 */ /* 0x000fe200078e0a06 */
[----:B------:R-:W-:Y:S01]  /*c410*/  IABS R16, R0 ;  /* 0x0000000000107213 */ /* 0x000fe20000000000 */
[----:B------:R-:W-:Y:S01]  /*c420*/  IMAD.MOV R18, RZ, RZ, -R18 ;  /* 0x000000ffff127224 */ /* 0x000fe200078e0a12 */
[----:B------:R-:W-:Y:S01]  /*c430*/  ISETP.GT.U32.AND P6, PT, R252, R3, PT ;  /* 0x00000003fc00720c */ /* 0x000fe20003fc4070 */
[----:B------:R-:W-:Y:S01]  /*c440*/  IMAD.HI.U32 R17, R4, R9, RZ ;  /* 0x0000000904117227 */ /* 0x000fe200078e00ff */
[----:B------:R1:W-:Y:S03]  /*c450*/  STL [R1+0x630], R6 ;  /* 0x0006300601007387 */ /* 0x0003e60000100800 */
[----:B------:R-:W-:Y:S02]  /*c460*/  IMAD R8, R252, R18, R8 ;  /* 0x00000012fc087224 */ /* 0x000fe400078e0208 */
[----:B------:R-:W-:Y:S01]  /*c470*/  @!P3 IADD3 R5, R5, -R252, RZ ;  /* 0x800000fc0505b210 */ /* 0x000fe20007ffe0ff */
[----:B------:R-:W-:Y:S01]  /*c480*/  IMAD.MOV R17, RZ, RZ, -R17 ;  /* 0x000000ffff117224 */ /* 0x000fe200078e0a11 */
[----:B------:R-:W-:Y:S01]  /*c490*/  ISETP.GE.AND P3, PT, R10, RZ, PT ;  /* 0x000000ff0a00720c */ /* 0x000fe20003f66270 */
[----:B------:R-:W-:Y:S01]  /*c4a0*/  IMAD.HI.U32 R14, R4, R16, RZ ;  /* 0x00000010040e7227 */ /* 0x000fe200078e00ff */
[----:B------:R-:W-:-:S03]  /*c4b0*/  IADD3 R10, R2, 0x10d, RZ ;  /* 0x0000010d020a7810 */ /* 0x000fc60007ffe0ff */
[----:B-1----:R-:W-:Y:S02]  /*c4c0*/  IMAD.MOV.U32 R6, RZ, RZ, R7 ;  /* 0x000000ffff067224 */ /* 0x002fe400078e0007 */
[----:B------:R-:W-:Y:S02]  /*c4d0*/  @!P2 IMAD.IADD R12, R12, 0x1, -R252 ;  /* 0x000000010c0ca824 */ /* 0x000fe400078e0afc */
[----:B------:R-:W-:Y:S01]  /*c4e0*/  @!P4 IMAD.MOV R6, RZ, RZ, -R6 ;  /* 0x000000ffff06c224 */ /* 0x000fe200078e0a06 */
[C---:B------:R-:W-:Y:S01]  /*c4f0*/  ISETP.GT.U32.AND P4, PT, R252.reuse, R8, PT ;  /* 0x00000008fc00720c */ /* 0x040fe20003f84070 */
[C---:B------:R-:W-:Y:S01]  /*c500*/  IMAD R9, R252.reuse, R17, R9 ;  /* 0x00000011fc097224 */ /* 0x040fe200078e0209 */
[----:B------:R-:W-:Y:S01]  /*c510*/  ISETP.GT.U32.AND P2, PT, R252, R12, PT ;  /* 0x0000000cfc00720c */ /* 0x000fe20003f44070 */
[----:B------:R-:W-:Y:S01]  /*c520*/  IMAD.HI.U32 R7, R4, R15, RZ ;  /* 0x0000000f04077227 */ /* 0x000fe200078e00ff */
[----:B------:R1:W-:Y:S01]  /*c530*/  STL [R1+0x62c], R6 ;  /* 0x00062c0601007387 */ /* 0x0003e20000100800 */
[----:B------:R-:W-:-:S02]  /*c540*/  IABS R17, R10 ;  /* 0x0000000a00117213 */ /* 0x000fc40000000000 */
[----:B------:R-:W-:Y:S02]  /*c550*/  IMAD.MOV R14, RZ, RZ, -R14 ;  /* 0x000000ffff0e7224 */ /* 0x000fe400078e0a0e */
[----:B------:R-:W-:Y:S01]  /*c560*/  @!P6 IMAD.IADD R3, R3, 0x1, -R252 ;  /* 0x000000010303e824 */ /* 0x000fe200078e0afc */
[----:B------:R-:W-:-:S03]  /*c570*/  ISETP.GE.AND P6, PT, R13, RZ, PT ;  /* 0x000000ff0d00720c */ /* 0x000fc60003fc6270 */
[----:B------:R-:W-:Y:S02]  /*c580*/  @!P4 IMAD.IADD R8, R8, 0x1, -R252 ;  /* 0x000000010808c824 */ /* 0x000fe400078e0afc */
[----:B-1----:R-:W-:Y:S02]  /*c590*/  IMAD.MOV.U32 R6, RZ, RZ, R5 ;  /* 0x000000ffff067224 */ /* 0x002fe400078e0005 */
[----:B------:R-:W-:Y:S02]  /*c5a0*/  IMAD.MOV R5, RZ, RZ, -R7 ;  /* 0x000000ffff057224 */ /* 0x000fe400078e0a07 */
[----:B------:R-:W-:Y:S01]  /*c5b0*/  IMAD R7, R252, R14, R16 ;  /* 0x0000000efc077224 */ /* 0x000fe200078e0210 */
[----:B------:R-:W-:Y:S01]  /*c5c0*/  @!P1 IADD3 R6, -R6, RZ, RZ ;  /* 0x000000ff06069210 */ /* 0x000fe20007ffe1ff */
[----:B------:R-:W-:Y:S01]  /*c5d0*/  @!P2 IMAD.IADD R12, R12, 0x1, -R252 ;  /* 0x000000010c0ca824 */ /* 0x000fe200078e0afc */
[C---:B------:R-:W-:Y:S02]  /*c5e0*/  ISETP.GT.U32.AND P1, PT, R252.reuse, R9, PT ;  /* 0x00000009fc00720c */ /* 0x040fe40003f24070 */
[----:B------:R-:W-:Y:S01]  /*c5f0*/  ISETP.GT.U32.AND P4, PT, R252, R7, PT ;  /* 0x00000007fc00720c */ /* 0x000fe20003f84070 */
[----:B------:R1:W-:Y:S01]  /*c600*/  STL [R1+0x628], R6 ;  /* 0x0006280601007387 */ /* 0x0003e20000100800 */
[----:B------:R-:W-:Y:S01]  /*c610*/  ISETP.GE.AND P2, PT, R0, RZ, PT ;  /* 0x000000ff0000720c */ /* 0x000fe20003f46270 */
[----:B------:R-:W-:Y:S01]  /*c620*/  IMAD R0, R252, R5, R15 ;  /* 0x00000005fc007224 */ /* 0x000fe200078e020f */
[C---:B------:R-:W-:Y:S01]  /*c630*/  IADD3 R5, R2.reuse, 0x10f, RZ ;  /* 0x0000010f02057810 */ /* 0x040fe20007ffe0ff */
[----:B------:R-:W-:-:S02]  /*c640*/  VIADD R15, R2, 0x10c ;  /* 0x0000010c020f7836 */ /* 0x000fc40000000000 */
[----:B------:R-:W-:Y:S01]  /*c650*/  IMAD.MOV.U32 R226, RZ, RZ, R12 ;  /* 0x000000ffffe27224 */ /* 0x000fe200078e000c */
[----:B------:R-:W-:Y:S02]  /*c660*/  IABS R13, R5 ;  /* 0x00000005000d7213 */ /* 0x000fe40000000000 */
[----:B------:R-:W-:Y:S01]  /*c670*/  IABS R16, R15 ;  /* 0x0000000f00107213 */ /* 0x000fe20000000000 */
[----:B-1----:R-:W-:Y:S01]  /*c680*/  IMAD.MOV.U32 R6, RZ, RZ, R3 ;  /* 0x000000ffff067224 */ /* 0x002fe200078e0003 */
[----:B------:R-:W-:Y:S01]  /*c690*/  @!P0 IADD3 R226, -R226, RZ, RZ ;  /* 0x000000ffe2e28210 */ /* 0x000fe20007ffe1ff */
[----:B------:R-:W-:Y:S02]  /*c6a0*/  @!P1 IMAD.IADD R9, R9, 0x1, -R252 ;  /* 0x0000000109099824 */ /* 0x000fe400078e0afc */
[----:B------:R-:W-:Y:S01]  /*c6b0*/  @!P5 IMAD.MOV R6, RZ, RZ, -R6 ;  /* 0x000000ffff06d224 */ /* 0x000fe200078e0a06 */
[C---:B------:R-:W-:Y:S01]  /*c6c0*/  ISETP.GT.U32.AND P5, PT, R252.reuse, R8, PT ;  /* 0x00000008fc00720c */ /* 0x040fe20003fa4070 */
[----:B------:R-:W-:Y:S01]  /*c6d0*/  @!P4 IMAD.IADD R7, R7, 0x1, -R252 ;  /* 0x000000010707c824 */ /* 0x000fe200078e0afc */
[----:B------:R-:W-:Y:S01]  /*c6e0*/  ISETP.GT.U32.AND P1, PT, R252, R9, PT ;  /* 0x00000009fc00720c */ /* 0x000fe20003f24070 */
[----:B------:R-:W-:Y:S01]  /*c6f0*/  IMAD.HI.U32 R18, R4, R16, RZ ;  /* 0x0000001004127227 */ /* 0x000fe200078e00ff */
[----:B------:R1:W-:Y:S02]  /*c700*/  STL [R1+0x624], R6 ;  /* 0x0006240601007387 */ /* 0x0003e40000100800 */
[----:B------:R-:W-:Y:S01]  /*c710*/  ISETP.GT.U32.AND P4, PT, R252, R7, PT ;  /* 0x00000007fc00720c */ /* 0x000fe20003f84070 */
[----:B------:R-:W-:Y:S01]  /*c720*/  VIADD R3, R2, 0x10e ;  /* 0x0000010e02037836 */ /* 0x000fe20000000000 */
[----:B------:R-:W-:Y:S01]  /*c730*/  STL [R1+0x618], R226 ;  /* 0x000618e201007387 */ /* 0x000fe20000100800 */
[----:B------:R-:W-:-:S03]  /*c740*/  IMAD.MOV R18, RZ, RZ, -R18 ;  /* 0x000000ffff127224 */ /* 0x000fc600078e0a12 */
[----:B------:R-:W-:Y:S01]  /*c750*/  IABS R14, R3 ;  /* 0x00000003000e7213 */ /* 0x000fe20000000000 */
[--C-:B------:R-:W-:Y:S01]  /*c760*/  @!P5 IMAD.IADD R8, R8, 0x1, -R252.reuse ;  /* 0x000000010808d824 */ /* 0x100fe200078e0afc */
[C---:B------:R-:W-:Y:S01]  /*c770*/  ISETP.GT.U32.AND P5, PT, R252.reuse, R0, PT ;  /* 0x00000000fc00720c */ /* 0x040fe20003fa4070 */
[----:B------:R-:W-:Y:S01]  /*c780*/  @!P1 IMAD.IADD R9, R9, 0x1, -R252 ;  /* 0x0000000109099824 */ /* 0x000fe200078e0afc */
[----:B------:R-:W-:Y:S01]  /*c790*/  ISETP.GE.AND P1, PT, R11, RZ, PT ;  /* 0x000000ff0b00720c */ /* 0x000fe20003f26270 */
[----:B------:R-:W-:Y:S02]  /*c7a0*/  IMAD R11, R252, R18, R16 ;  /* 0x00000012fc0b7224 */ /* 0x000fe400078e0210 */
[----:B------:R-:W-:Y:S01]  /*c7b0*/  @!P4 IADD3 R7, R7, -R252, RZ ;  /* 0x800000fc0707c210 */ /* 0x000fe20007ffe0ff */
[----:B------:R-:W-:Y:S02]  /*c7c0*/  IMAD.HI.U32 R235, R4, R14, RZ ;  /* 0x0000000e04eb7227 */ /* 0x000fe400078e00ff */
[----:B------:R-:W-:-:S02]  /*c7d0*/  ISETP.GT.U32.AND P4, PT, R252, R11, PT ;  /* 0x0000000bfc00720c */ /* 0x000fc40003f84070 */
[----:B------:R-:W-:-:S04]  /*c7e0*/  IMAD.HI.U32 R18, R4, R13, RZ ;  /* 0x0000000d04127227 */ /* 0x000fc800078e00ff */
[----:B------:R-:W-:Y:S01]  /*c7f0*/  @!P5 IMAD.IADD R0, R0, 0x1, -R252 ;  /* 0x000000010000d824 */ /* 0x000fe200078e0afc */
[----:B------:R-:W-:Y:S01]  /*c800*/  ISETP.GE.AND P5, PT, R15, RZ, PT ;  /* 0x000000ff0f00720c */ /* 0x000fe20003fa6270 */
[----:B------:R-:W-:Y:S01]  /*c810*/  IMAD.MOV R235, RZ, RZ, -R235 ;  /* 0x000000ffffeb7224 */ /* 0x000fe200078e0aeb */
[----:B------:R-:W-:Y:S01]  /*c820*/  IADD3 R15, R2, 0x110, RZ ;  /* 0x00000110020f7810 */ /* 0x000fe20007ffe0ff */
[----:B-1----:R-:W-:Y:S01]  /*c830*/  IMAD.MOV.U32 R6, RZ, RZ, R8 ;  /* 0x000000ffff067224 */ /* 0x002fe200078e0008 */
[----:B------:R-:W-:Y:S01]  /*c840*/  ISETP.GT.U32.AND P0, PT, R252, R0, PT ;  /* 0x00000000fc00720c */ /* 0x000fe20003f04070 */
[----:B------:R-:W-:Y:S01]  /*c850*/  IMAD.HI.U32 R16, R4, R17, RZ ;  /* 0x0000001104107227 */ /* 0x000fe200078e00ff */
[----:B------:R-:W-:-:S03]  /*c860*/  IABS R12, R15 ;  /* 0x0000000f000c7213 */ /* 0x000fc60000000000 */
[----:B------:R-:W-:Y:S02]  /*c870*/  IMAD.MOV R18, RZ, RZ, -R18 ;  /* 0x000000ffff127224 */ /* 0x000fe400078e0a12 */
[C---:B------:R-:W-:Y:S02]  /*c880*/  IMAD R14, R252.reuse, R235, R14 ;  /* 0x000000ebfc0e7224 */ /* 0x040fe400078e020e */
[----:B------:R-:W-:Y:S02]  /*c890*/  @!P3 IMAD.MOV R6, RZ, RZ, -R6 ;  /* 0x000000ffff06b224 */ /* 0x000fe400078e0a06 */
[----:B------:R-:W-:Y:S02]  /*c8a0*/  IMAD.MOV R16, RZ, RZ, -R16 ;  /* 0x000000ffff107224 */ /* 0x000fe400078e0a10 */
[----:B------:R-:W-:Y:S01]  /*c8b0*/  IMAD R13, R252, R18, R13 ;  /* 0x00000012fc0d7224 */ /* 0x000fe200078e020d */
[----:B------:R1:W-:Y:S01]  /*c8c0*/  STL [R1+0x614], R6 ;  /* 0x0006140601007387 */ /* 0x0003e20000100800 */
[----:B------:R-:W-:Y:S01]  /*c8d0*/  @!P4 IMAD.IADD R11, R11, 0x1, -R252 ;  /* 0x000000010b0bc824 */ /* 0x000fe200078e0afc */
[----:B------:R-:W-:Y:S01]  /*c8e0*/  @!P0 IADD3 R0, R0, -R252, RZ ;  /* 0x800000fc00008210 */ /* 0x000fe20007ffe0ff */
[----:B------:R-:W-:Y:S01]  /*c8f0*/  @!P6 IMAD.MOV R9, RZ, RZ, -R9 ;  /* 0x000000ffff09e224 */ /* 0x000fe200078e0a09 */
[C---:B------:R-:W-:Y:S01]  /*c900*/  ISETP.GT.U32.AND P6, PT, R252.reuse, R14, PT ;  /* 0x0000000efc00720c */ /* 0x040fe20003fc4070 */
[C---:B------:R-:W-:Y:S01]  /*c910*/  IMAD R16, R252.reuse, R16, R17 ;  /* 0x00000010fc107224 */ /* 0x040fe200078e0211 */
[----:B------:R-:W-:Y:S01]  /*c920*/  ISETP.GT.U32.AND P4, PT, R252, R11, PT ;  /* 0x0000000bfc00720c */ /* 0x000fe20003f84070 */
[----:B------:R-:W-:Y:S01]  /*c930*/  VIADD R17, R2, 0x111 ;  /* 0x0000011102117836 */ /* 0x000fe20000000000 */
[C---:B------:R-:W-:Y:S01]  /*c940*/  ISETP.GT.U32.AND P0, PT, R252.reuse, R13, PT ;  /* 0x0000000dfc00720c */ /* 0x040fe20003f04070 */
[----:B------:R-:W-:Y:S01]  /*c950*/  STL [R1+0x610], R9 ;  /* 0x0006100901007387 */ /* 0x000fe20000100800 */
[----:B-1----:R-:W-:Y:S01]  /*c960*/  IMAD.MOV.U32 R6, RZ, RZ, R7 ;  /* 0x000000ffff067224 */ /* 0x002fe200078e0007 */
[----:B------:R-:W-:Y:S01]  /*c970*/  ISETP.GT.U32.AND P3, PT, R252, R16, PT ;  /* 0x00000010fc00720c */ /* 0x000fe20003f64070 */
[----:B------:R-:W-:Y:S01]  /*c980*/  IMAD.HI.U32 R7, R4, R12, RZ ;  /* 0x0000000c04077227 */ /* 0x000fe200078e00ff */
[----:B------:R-:W-:-:S03]  /*c990*/  IABS R8, R17 ;  /* 0x0000001100087213 */ /* 0x000fc60000000000 */
[----:B------:R-:W-:Y:S01]  /*c9a0*/  @!P2 IMAD.MOV R6, RZ, RZ, -R6 ;  /* 0x000000ffff06a224 */ /* 0x000fe200078e0a06 */
[----:B------:R-:W-:Y:S01]  /*c9b0*/  ISETP.GE.AND P2, PT, R10, RZ, PT ;  /* 0x000000ff0a00720c */ /* 0x000fe20003f46270 */
[--C-:B------:R-:W-:Y:S02]  /*c9c0*/  @!P6 IMAD.IADD R14, R14, 0x1, -R252.reuse ;  /* 0x000000010e0ee824 */ /* 0x100fe400078e0afc */
[--C-:B------:R-:W-:Y:S01]  /*c9d0*/  @!P4 IMAD.IADD R11, R11, 0x1, -R252.reuse ;  /* 0x000000010b0bc824 */ /* 0x100fe200078e0afc */
[----:B------:R1:W-:Y:S01]  /*c9e0*/  STL [R1+0x60c], R6 ;  /* 0x00060c0601007387 */ /* 0x0003e20000100800 */
[----:B------:R-:W-:Y:S01]  /*c9f0*/  @!P0 IMAD.IADD R13, R13, 0x1, -R252 ;  /* 0x000000010d0d8824 */ /* 0x000fe200078e0afc */
[----:B------:R-:W-:Y:S01]  /*ca00*/  ISETP.GE.AND P4, PT, R3, RZ, PT ;  /* 0x000000ff0300720c */ /* 0x000fe20003f86270 */
[----:B------:R-:W-:Y:S01]  /*ca10*/  IMAD.MOV R7, RZ, RZ, -R7 ;  /* 0x000000ffff077224 */ /* 0x000fe200078e0a07 */
[----:B------:R-:W-:Y:S01]  /*ca20*/  ISETP.GT.U32.AND P0, PT, R252, R14, PT ;  /* 0x0000000efc00720c */ /* 0x000fe20003f04070 */
[----:B------:R-:W-:-:S04]  /*ca30*/  IMAD.HI.U32 R3, R4, R8, RZ ;  /* 0x0000000804037227 */ /* 0x000fc800078e00ff */
[----:B------:R-:W-:Y:S01]  /*ca40*/  @!P3 IMAD.IADD R16, R16, 0x1, -R252 ;  /* 0x000000011010b824 */ /* 0x000fe200078e0afc */
[----:B-1----:R-:W-:Y:S01]  /*ca50*/  MOV R6, R0 ;  /* 0x0000000000067202 */ /* 0x002fe20000000f00 */
[C---:B------:R-:W-:Y:S01]  /*ca60*/  IMAD R7, R252.reuse, R7, R12 ;  /* 0x00000007fc077224 */ /* 0x040fe200078e020c */
[----:B------:R-:W-:Y:S01]  /*ca70*/  ISETP.GE.AND P3, PT, R5, RZ, PT ;  /* 0x000000ff0500720c */ /* 0x000fe20003f66270 */
[----:B------:R-:W-:Y:S01]  /*ca80*/  IMAD.MOV R3, RZ, RZ, -R3 ;  /* 0x000000ffff037224 */ /* 0x000fe200078e0a03 */
[C---:B------:R-:W-:Y:S01]  /*ca90*/  ISETP.GT.U32.AND P6, PT, R252.reuse, R16, PT ;  /* 0x00000010fc00720c */ /* 0x040fe20003fc4070 */
[----:B------:R-:W-:Y:S01]  /*caa0*/  @!P1 IMAD.MOV R6, RZ, RZ, -R6 ;  /* 0x000000ffff069224 */ /* 0x000fe200078e0a06 */
[C---:B------:R-:W-:Y:S01]  /*cab0*/  ISETP.GT.U32.AND P1, PT, R252.reuse, R13, PT ;  /* 0x0000000dfc00720c */ /* 0x040fe20003f24070 */
[----:B------:R-:W-:Y:S02]  /*cac0*/  IMAD R0, R252, R3, R8 ;  /* 0x00000003fc007224 */ /* 0x000fe400078e0208 */
[----:B------:R-:W-:Y:S01]  /*cad0*/  VIADD R9, R2, 0x112 ;  /* 0x0000011202097836 */ /* 0x000fe20000000000 */
[----:B------:R1:W-:Y:S01]  /*cae0*/  STL [R1+0x608], R6 ;  /* 0x0006080601007387 */ /* 0x0003e20000100800 */
[----:B------:R-:W-:Y:S01]  /*caf0*/  @!P0 IMAD.IADD R14, R14, 0x1, -R252 ;  /* 0x000000010e0e8824 */ /* 0x000fe200078e0afc */
[----:B------:R-:W-:Y:S01]  /*cb00*/  ISETP.GT.U32.AND P0, PT, R252, R0, PT ;  /* 0x00000000fc00720c */ /* 0x000fe20003f04070 */
[C---:B------:R-:W-:Y:S01]  /*cb10*/  VIADD R8, R2.reuse, 0x113 ;  /* 0x0000011302087836 */ /* 0x040fe20000000000 */
[----:B------:R-:W-:Y:S01]  /*cb20*/  IABS R5, R9 ;  /* 0x0000000900057213 */ /* 0x000fe20000000000 */
[----:B------:R-:W-:-:S02]  /*cb30*/  VIADD R10, R2, 0x114 ;  /* 0x00000114020a7836 */ /* 0x000fc40000000000 */
[----:B------:R-:W-:Y:S01]  /*cb40*/  @!P6 IMAD.IADD R16, R16, 0x1, -R252 ;  /* 0x000000011010e824 */ /* 0x000fe200078e0afc */
[----:B------:R-:W-:Y:S01]  /*cb50*/  IABS R3, R8 ;  /* 0x0000000800037213 */ /* 0x000fe20000000000 */
[----:B------:R-:W-:Y:S01]  /*cb60*/  IMAD.HI.U32 R12, R4, R5, RZ ;  /* 0x00000005040c7227 */ /* 0x000fe200078e00ff */
[----:B-1----:R-:W-:Y:S02]  /*cb70*/  MOV R6, R11 ;  /* 0x0000000b00067202 */ /* 0x002fe40000000f00 */
[----:B------:R-:W-:Y:S01]  /*cb80*/  @!P1 IADD3 R13, R13, -R252, RZ ;  /* 0x800000fc0d0d9210 */ /* 0x000fe20007ffe0ff */
[----:B------:R-:W-:Y:S01]  /*cb90*/  IMAD.MOV R12, RZ, RZ, -R12 ;  /* 0x000000ffff0c7224 */ /* 0x000fe200078e0a0c */
[----:B------:R-:W-:Y:S01]  /*cba0*/  ISETP.GE.AND P6, PT, R15, RZ, PT ;  /* 0x000000ff0f00720c */ /* 0x000fe20003fc6270 */
[----:B------:R-:W-:Y:S01]  /*cbb0*/  @!P5 IMAD.MOV R6, RZ, RZ, -R6 ;  /* 0x000000ffff06d224 */ /* 0x000fe200078e0a06 */
[----:B------:R-:W-:Y:S01]  /*cbc0*/  ISETP.GT.U32.AND P5, PT, R252, R7, PT ;  /* 0x00000007fc00720c */ /* 0x000fe20003fa4070 */
[----:B------:R-:W-:Y:S01]  /*cbd0*/  IMAD.HI.U32 R11, R4, R3, RZ ;  /* 0x00000003040b7227 */ /* 0x000fe200078e00ff */
[----:B------:R-:W-:-:S02]  /*cbe0*/  ISETP.GE.AND P1, PT, R17, RZ, PT ;  /* 0x000000ff1100720c */ /* 0x000fc40003f26270 */
[----:B------:R1:W-:Y:S01]  /*cbf0*/  STL [R1+0x604], R6 ;  /* 0x0006040601007387 */ /* 0x0003e20000100800 */
[----:B------:R-:W-:Y:S01]  /*cc00*/  @!P0 IMAD.IADD R0, R0, 0x1, -R252 ;  /* 0x0000000100008824 */ /* 0x000fe200078e0afc */
[----:B------:R-:W-:Y:S01]  /*cc10*/  IADD3 R11, -R11, RZ, RZ ;  /* 0x000000ff0b0b7210 */ /* 0x000fe20007ffe1ff */
[C---:B------:R-:W-:Y:S02]  /*cc20*/  IMAD R5, R252.reuse, R12, R5 ;  /* 0x0000000cfc057224 */ /* 0x040fe400078e0205 */
[----:B------:R-:W-:Y:S02]  /*cc30*/  @!P4 IMAD.MOV R14, RZ, RZ, -R14 ;  /* 0x000000ffff0ec224 */ /* 0x000fe400078e0a0e */
[C---:B------:R-:W-:Y:S01]  /*cc40*/  IMAD R3, R252.reuse, R11, R3 ;  /* 0x0000000bfc037224 */ /* 0x040fe200078e0203 */
[----:B------:R-:W-:Y:S01]  /*cc50*/  ISETP.GT.U32.AND P4, PT, R252, R5, PT ;  /* 0x00000005fc00720c */ /* 0x000fe20003f84070 */
[----:B------:R-:W-:Y:S01]  /*cc60*/  @!P5 IMAD.IADD R7, R7, 0x1, -R252 ;  /* 0x000000010707d824 */ /* 0x000fe200078e0afc */
[----:B------:R-:W-:Y:S01]  /*cc70*/  ISETP.GE.AND P5, PT, R9, RZ, PT ;  /* 0x000000ff0900720c */ /* 0x000fe20003fa6270 */
[----:B-1----:R-:W-:Y:S01]  /*cc80*/  IMAD.MOV.U32 R6, RZ, RZ, R16 ;  /* 0x000000ffff067224 */ /* 0x002fe200078e0010 */
[----:B------:R-:W-:Y:S01]  /*cc90*/  IABS R9, R10 ;  /* 0x0000000a00097213 */ /* 0x000fe20000000000 */
[----:B------:R-:W-:Y:S01]  /*cca0*/  VIADD R16, R2, 0x11a ;  /* 0x0000011a02107836 */ /* 0x000fe20000000000 */
[C---:B------:R-:W-:Y:S01]  /*ccb0*/  ISETP.GT.U32.AND P0, PT, R252.reuse, R7, PT ;  /* 0x00000007fc00720c */ /* 0x040fe20003f04070 */
[----:B------:R-:W-:Y:S01]  /*ccc0*/  @!P2 IMAD.MOV R6, RZ, RZ, -R6 ;  /* 0x000000ffff06a224 */ /* 0x000fe200078e0a06 */
[----:B------:R-:W-:Y:S01]  /*ccd0*/  ISETP.GT.U32.AND P2, PT, R252, R0, PT ;  /* 0x00000000fc00720c */ /* 0x000fe20003f44070 */
[----:B------:R-:W-:-:S03]  /*cce0*/  IMAD.HI.U32 R11, R4, R9, RZ ;  /* 0x00000009040b7227 */ /* 0x000fc600078e00ff */
[----:B------:R1:W-:Y:S01]  /*ccf0*/  STL [R1+0x600], R6 ;  /* 0x0006000601007387 */ /* 0x0003e20000100800 */
[----:B------:R-:W-:-:S03]  /*cd00*/  @!P4 IMAD.IADD R5, R5, 0x1, -R252 ;  /* 0x000000010505c824 */ /* 0x000fc600078e0afc */
[----:B------:R2:W-:Y:S02]  /*cd10*/  STL [R1+0x5e4], R14 ;  /* 0x0005e40e01007387 */ /* 0x0005e40000100800 */
[C---:B------:R-:W-:Y:S01]  /*cd20*/  ISETP.GT.U32.AND P4, PT, R252.reuse, R5, PT ;  /* 0x00000005fc00720c */ /* 0x040fe20003f84070 */
[--C-:B------:R-:W-:Y:S01]  /*cd30*/  @!P0 IMAD.IADD R7, R7, 0x1, -R252.reuse ;  /* 0x0000000107078824 */ /* 0x100fe200078e0afc */
[----:B------:R-:W-:Y:S01]  /*cd40*/  ISETP.GT.U32.AND P0, PT, R252, R3, PT ;  /* 0x00000003fc00720c */ /* 0x000fe20003f04070 */
[----:B------:R-:W-:Y:S01]  /*cd50*/  @!P2 IMAD.IADD R0, R0, 0x1, -R252 ;  /* 0x000000010000a824 */ /* 0x000fe200078e0afc */
[----:B------:R-:W-:Y:S01]  /*cd60*/  ISETP.GE.AND P2, PT, R10, RZ, PT ;  /* 0x000000ff0a00720c */ /* 0x000fe20003f46270 */
[----:B-1----:R-:W-:Y:S01]  /*cd70*/  IMAD.MOV.U32 R6, RZ, RZ, R13 ;  /* 0x000000ffff067224 */ /* 0x002fe200078e000d */
[C---:B------:R-:W-:Y:S01]  /*cd80*/  IADD3 R13, R2.reuse, 0x116, RZ ;  /* 0x00000116020d7810 */ /* 0x040fe20007ffe0ff */
[----:B------:R-:W-:Y:S02]  /*cd90*/  IMAD.MOV.U32 R15, RZ, RZ, R7 ;  /* 0x000000ffff0f7224 */ /* 0x000fe400078e0007 */
[----:B--2---:R-:W-:Y:S01]  /*cda0*/  VIADD R14, R2, 0x115 ;  /* 0x00000115020e7836 */ /* 0x004fe20000000000 */
[----:B------:R-:W-:Y:S01]  /*cdb0*/  @!P3 IADD3 R6, -R6, RZ, RZ ;  /* 0x000000ff0606b210 */ /* 0x000fe20007ffe1ff */
[----:B------:R-:W-:Y:S01]  /*cdc0*/  @!P6 IMAD.MOV R15, RZ, RZ, -R15 ;  /* 0x000000ffff0fe224 */ /* 0x000fe200078e0a0f */
[----:B------:R-:W-:Y:S01]  /*cdd0*/  ISETP.GE.AND P3, PT, R8, RZ, PT ;  /* 0x000000ff0800720c */ /* 0x000fe20003f66270 */
[----:B------:R-:W-:Y:S01]  /*cde0*/  IMAD.MOV R8, RZ, RZ, -R11 ;  /* 0x000000ffff087224 */ /* 0x000fe200078e0a0b */
[----:B------:R-:W-:Y:S01]  /*cdf0*/  IABS R12, R14 ;  /* 0x0000000e000c7213 */ /* 0x000fe20000000000 */
[----:B------:R1:W-:Y:S01]  /*ce00*/  STL [R1+0x5e8], R6 ;  /* 0x0005e80601007387 */ /* 0x0003e20000100800 */
[----:B------:R-:W-:Y:S01]  /*ce10*/  IABS R10, R13 ;  /* 0x0000000d000a7213 */ /* 0x000fe20000000000 */
[----:B------:R-:W-:-:S02]  /*ce20*/  IMAD R9, R252, R8, R9 ;  /* 0x00000008fc097224 */ /* 0x000fc400078e0209 */
[--C-:B------:R-:W-:Y:S01]  /*ce30*/  @!P4 IMAD.IADD R5, R5, 0x1, -R252.reuse ;  /* 0x000000010505c824 */ /* 0x100fe200078e0afc */
[----:B------:R-:W-:Y:S01]  /*ce40*/  ISETP.GE.AND P4, PT, R13, RZ, PT ;  /* 0x000000ff0d00720c */ /* 0x000fe20003f86270 */
[----:B------:R-:W-:Y:S01]  /*ce50*/  @!P0 IMAD.IADD R3, R3, 0x1, -R252 ;  /* 0x0000000103038824 */ /* 0x000fe200078e0afc */
[----:B------:R-:W-:Y:S01]  /*ce60*/  ISETP.GT.U32.AND P6, PT, R252, R9, PT ;  /* 0x00000009fc00720c */ /* 0x000fe20003fc4070 */
[----:B------:R-:W-:Y:S01]  /*ce70*/  IMAD.HI.U32 R7, R4, R10, RZ ;  /* 0x0000000a04077227 */ /* 0x000fe200078e00ff */
[----:B------:R2:W-:Y:S01]  /*ce80*/  STL [R1+0x5ec], R15 ;  /* 0x0005ec0f01007387 */ /* 0x0005e20000100800 */
[----:B-1----:R-:W-:Y:S02]  /*ce90*/  MOV R6, R0 ;  /* 0x0000000000067202 */ /* 0x002fe40000000f00 */
[----:B------:R-:W-:Y:S01]  /*cea0*/  ISETP.GT.U32.AND P0, PT, R252, R3, PT ;  /* 0x00000003fc00720c */ /* 0x000fe20003f04070 */
[----:B------:R-:W-:Y:S01]  /*ceb0*/  VIADD R11, R2, 0x117 ;  /* 0x00000117020b7836 */ /* 0x000fe20000000000 */
[----:B------:R-:W-:Y:S01]  /*cec0*/  IADD3 R7, -R7, RZ, RZ ;  /* 0x000000ff07077210 */ /* 0x000fe20007ffe1ff */
[----:B------:R-:W-:Y:S01]  /*ced0*/  @!P1 IMAD.MOV R6, RZ, RZ, -R6 ;  /* 0x000000ffff069224 */ /* 0x000fe200078e0a06 */
[----:B------:R-:W-:Y:S01]  /*cee0*/  ISETP.GE.AND P1, PT, R14, RZ, PT ;  /* 0x000000ff0e00720c */ /* 0x000fe20003f26270 */
[----:B------:R-:W-:Y:S01]  /*cef0*/  IMAD.HI.U32 R14, R4, R12, RZ ;  /* 0x0000000c040e7227 */ /* 0x000fe200078e00ff */
[----:B------:R-:W-:-:S02]  /*cf00*/  IABS R8, R11 ;  /* 0x0000000b00087213 */ /* 0x000fc40000000000 */
[----:B------:R1:W-:Y:S01]  /*cf10*/  STL [R1+0x5f4], R6 ;  /* 0x0005f40601007387 */ /* 0x0003e20000100800 */
[----:B------:R-:W-:Y:S02]  /*cf20*/  @!P6 IMAD.IADD R9, R9, 0x1, -R252 ;  /* 0x000000010909e824 */ /* 0x000fe400078e0afc */
[----:B------:R-:W-:Y:S01]  /*cf30*/  IMAD.MOV R13, RZ, RZ, -R14 ;  /* 0x000000ffff0d7224 */ /* 0x000fe200078e0a0e */
[----:B------:R-:W-:Y:S01]  /*cf40*/  IADD3 R14, R2, 0x11b, RZ ;  /* 0x0000011b020e7810 */ /* 0x000fe20007ffe0ff */
[----:B--2---:R-:W-:Y:S01]  /*cf50*/  IMAD.MOV.U32 R15, RZ, RZ, R5 ;  /* 0x000000ffff0f7224 */ /* 0x004fe200078e0005 */
[C---:B------:R-:W-:Y:S01]  /*cf60*/  ISETP.GT.U32.AND P6, PT, R252.reuse, R9, PT ;  /* 0x00000009fc00720c */ /* 0x040fe20003fc4070 */
[C---:B------:R-:W-:Y:S01]  /*cf70*/  IMAD R12, R252.reuse, R13, R12 ;  /* 0x0000000dfc0c7224 */ /* 0x040fe200078e020c */
[----:B------:R-:W-:Y:S01]  /*cf80*/  IABS R13, R16 ;  /* 0x00000010000d7213 */ /* 0x000fe20000000000 */
[----:B------:R-:W-:Y:S02]  /*cf90*/  @!P5 IMAD.MOV R15, RZ, RZ, -R15 ;  /* 0x000000ffff0fd224 */ /* 0x000fe400078e0a0f */
[C---:B------:R-:W-:Y:S01]  /*cfa0*/  IMAD R7, R252.reuse, R7, R10 ;  /* 0x00000007fc077224 */ /* 0x040fe200078e020a */
[----:B------:R-:W-:Y:S01]  /*cfb0*/  ISETP.GT.U32.AND P5, PT, R252, R12, PT ;  /* 0x0000000cfc00720c */ /* 0x000fe20003fa4070 */
[--C-:B------:R-:W-:Y:S01]  /*cfc0*/  @!P0 IMAD.IADD R3, R3, 0x1, -R252.reuse ;  /* 0x0000000103038824 */ /* 0x100fe200078e0afc */
[----:B------:R-:W-:Y:S01]  /*cfd0*/  ISETP.GE.AND P0, PT, R11, RZ, PT ;  /* 0x000000ff0b00720c */ /* 0x000fe20003f06270 */
[----:B------:R-:W-:Y:S01]  /*cfe0*/  IMAD.HI.U32 R0, R4, R8, RZ ;  /* 0x0000000804007227 */ /* 0x000fe200078e00ff */
[----:B------:R-:W-:Y:S01]  /*cff0*/  IADD3 R11, R2, 0x118, RZ ;  /* 0x00000118020b7810 */ /* 0x000fe20007ffe0ff */
[----:B------:R2:W-:Y:S02]  /*d000*/  STL [R1+0x5f8], R15 ;  /* 0x0005f80f01007387 */ /* 0x0005e40000100800 */
[----:B------:R-:W-:Y:S01]  /*d010*/  @!P6 IMAD.IADD R9, R9, 0x1, -R252 ;  /* 0x000000010909e824 */ /* 0x000fe200078e0afc */
[----:B------:R-:W-:Y:S01]  /*d020*/  ISETP.GT.U32.AND P6, PT, R252, R7, PT ;  /* 0x00000007fc00720c */ /* 0x000fe20003fc4070 */
[----:B-1----:R-:W-:-:S02]  /*d030*/  IMAD.MOV.U32 R6, RZ, RZ, R3 ;  /* 0x000000ffff067224 */ /* 0x002fc400078e0003 */
[----:B------:R-:W-:Y:S02]  /*d040*/  IMAD.MOV R0, RZ, RZ, -R0 ;  /* 0x000000ffff007224 */ /* 0x000fe400078e0a00 */
[----:B------:R-:W-:Y:S02]  /*d050*/  @!P5 IMAD.IADD R12, R12, 0x1, -R252 ;  /* 0x000000010c0cd824 */ /* 0x000fe400078e0afc */
[----:B------:R-:W-:Y:S01]  /*d060*/  @!P3 IMAD.MOV R6, RZ, RZ, -R6 ;  /* 0x000000ffff06b224 */ /* 0x000fe200078e0a06 */
[----:B------:R-:W-:Y:S01]  /*d070*/  ISETP.GE.AND P3, PT, R11, RZ, PT ;  /* 0x000000ff0b00720c */ /* 0x000fe20003f66270 */
[----:B------:R-:W-:Y:S01]  /*d080*/  VIADD R5, R2, 0x119 ;  /* 0x0000011902057836 */ /* 0x000fe20000000000 */
[----:B------:R-:W-:Y:S01]  /*d090*/  IABS R11, R11 ;  /* 0x0000000b000b7213 */ /* 0x000fe20000000000 */
[C---:B------:R-:W-:Y:S01]  /*d0a0*/  IMAD R0, R252.reuse, R0, R8 ;  /* 0x00000000fc007224 */ /* 0x040fe200078e0208 */
[----:B------:R-:W-:Y:S01]  /*d0b0*/  ISETP.GT.U32.AND P5, PT, R252, R12, PT ;  /* 0x0000000cfc00720c */ /* 0x000fe20003fa4070 */
[----:B------:R-:W-:Y:S01]  /*d0c0*/  @!P6 IMAD.IADD R7, R7, 0x1, -R252 ;  /* 0x000000010707e824 */ /* 0x000fe200078e0afc */
[----:B------:R1:W-:Y:S01]  /*d0d0*/  STL [R1+0x5fc], R6 ;  /* 0x0005fc0601007387 */ /* 0x0003e20000100800 */
[----:B------:R-:W-:Y:S01]  /*d0e0*/  IMAD.HI.U32 R17, R4, R11, RZ ;  /* 0x0000000b04117227 */ /* 0x000fe200078e00ff */
[----:B------:R-:W-:-:S02]  /*d0f0*/  IABS R3, R5 ;  /* 0x0000000500037213 */ /* 0x000fc40000000000 */
[----:B------:R-:W-:Y:S01]  /*d100*/  ISETP.GT.U32.AND P6, PT, R252, R7, PT ;  /* 0x00000007fc00720c */ /* 0x000fe20003fc4070 */
[C---:B------:R-:W-:Y:S01]  /*d110*/  IMAD.HI.U32 R18, R4.reuse, R13, RZ ;  /* 0x0000000d04127227 */ /* 0x040fe200078e00ff */
[----:B------:R-:W-:Y:S02]  /*d120*/  IADD3 R17, -R17, RZ, RZ ;  /* 0x000000ff11117210 */ /* 0x000fe40007ffe1ff */
[----:B--2---:R-:W-:Y:S01]  /*d130*/  IABS R15, R14 ;  /* 0x0000000e000f7213 */ /* 0x004fe20000000000 */
[----:B------:R-:W-:-:S04]  /*d140*/  IMAD.HI.U32 R10, R4, R3, RZ ;  /* 0x00000003040a7227 */ /* 0x000fc800078e00ff */
[----:B-1----:R-:W-:Y:S02]  /*d150*/  IMAD.MOV.U32 R6, RZ, RZ, R9 ;  /* 0x000000ffff067224 */ /* 0x002fe400078e0009 */
[----:B------:R-:W-:Y:S01]  /*d160*/  @!P5 IMAD.IADD R12, R12, 0x1, -R252 ;  /* 0x000000010c0cd824 */ /* 0x000fe200078e0afc */
[----:B------:R-:W-:Y:S01]  /*d170*/  ISETP.GE.AND P5, PT, R5, RZ, PT ;  /* 0x000000ff0500720c */ /* 0x000fe20003fa6270 */
[----:B------:R-:W-:Y:S01]  /*d180*/  IMAD R5, R252, R17, R11 ;  /* 0x00000011fc057224 */ /* 0x000fe200078e020b */
[----:B------:R-:W-:Y:S01]  /*d190*/  @!P2 IADD3 R6, -R6, RZ, RZ ;  /* 0x000000ff0606a210 */ /* 0x000fe20007ffe1ff */
[----:B------:R-:W-:Y:S01]  /*d1a0*/  IMAD.MOV R10, RZ, RZ, -R10 ;  /* 0x000000ffff0a7224 */ /* 0x000fe200078e0a0a */
[C---:B------:R-:W-:Y:S01]  /*d1b0*/  ISETP.GT.U32.AND P2, PT, R252.reuse, R0, PT ;  /* 0x00000000fc00720c */ /* 0x040fe20003f44070 */
[----:B------:R-:W-:Y:S01]  /*d1c0*/  @!P6 IMAD.IADD R7, R7, 0x1, -R252 ;  /* 0x000000010707e824 */ /* 0x000fe200078e0afc */
[C---:B------:R-:W-:Y:S01]  /*d1d0*/  ISETP.GT.U32.AND P6, PT, R252.reuse, R5, PT ;  /* 0x00000005fc00720c */ /* 0x040fe20003fc4070 */
[----:B------:R-:W-:Y:S01]  /*d1e0*/  IMAD R3, R252, R10, R3 ;  /* 0x0000000afc037224 */ /* 0x000fe200078e0203 */
[----:B------:R1:W-:Y:S01]  /*d1f0*/  STL [R1+0x5f0], R6 ;  /* 0x0005f00601007387 */ /* 0x0003e20000100800 */
[----:B------:R-:W-:-:S04]  /*d200*/  IMAD.HI.U32 R8, R4, R15, RZ ;  /* 0x0000000f04087227 */ /* 0x000fc800078e00ff */
[C---:B------:R-:W-:Y:S02]  /*d210*/  VIADD R10, R2.reuse, 0x11c ;  /* 0x0000011c020a7836 */ /* 0x040fe40000000000 */
[----:B------:R-:W-:Y:S02]  /*d220*/  VIADD R11, R2, 0x11d ;  /* 0x0000011d020b7836 */ /* 0x000fe40000000000 */
[--C-:B------:R-:W-:Y:S01]  /*d230*/  @!P2 IMAD.IADD R0, R0, 0x1, -R252.reuse ;  /* 0x000000010000a824 */ /* 0x100fe200078e0afc */
[C---:B------:R-:W-:Y:S01]  /*d240*/  ISETP.GT.U32.AND P2, PT, R252.reuse, R3, PT ;  /* 0x00000003fc00720c */ /* 0x040fe20003f44070 */
[----:B------:R-:W-:Y:S01]  /*d250*/  @!P6 IMAD.IADD R5, R5, 0x1, -R252 ;  /* 0x000000010505e824 */ /* 0x000fe200078e0afc */
[----:B------:R-:W-:Y:S01]  /*d260*/  IABS R236, R10 ;  /* 0x0000000a00ec7213 */ /* 0x000fe20000000000 */
[----:B-1----:R-:W-:Y:S01]  /*d270*/  IMAD.MOV.U32 R6, RZ, RZ, R12 ;  /* 0x000000ffff067224 */ /* 0x002fe200078e000c */
[----:B------:R-:W-:Y:S01]  /*d280*/  ISETP.GT.U32.AND P6, PT, R252, R0, PT ;  /* 0x00000000fc00720c */ /* 0x000fe20003fc4070 */
[----:B------:R-:W-:Y:S01]  /*d290*/  IMAD.MOV R8, RZ, RZ, -R8 ;  /* 0x000000ffff087224 */ /* 0x000fe200078e0a08 */
[----:B------:R-:W-:Y:S01]  /*d2a0*/  IABS R17, R11 ;  /* 0x0000000b00117213 */ /* 0x000fe20000000000 */
[----:B------:R-:W-:-:S02]  /*d2b0*/  @!P1 IMAD.MOV R6, RZ, RZ, -R6 ;  /* 0x000000ffff069224 */ /* 0x000fc400078e0a06 */
[----:B------:R-:W-:Y:S01]  /*d2c0*/  IMAD R15, R252, R8, R15 ;  /* 0x00000008fc0f7224 */ /* 0x000fe200078e020f */
[----:B------:R-:W-:Y:S01]  /*d2d0*/  IADD3 R8, R2, 0x11e, RZ ;  /* 0x0000011e02087810 */ /* 0x000fe20007ffe0ff */
[----:B------:R-:W-:Y:S01]  /*d2e0*/  IMAD.MOV R9, RZ, RZ, -R18 ;  /* 0x000000ffff097224 */ /* 0x000fe200078e0a12 */
[----:B------:R1:W-:Y:S01]  /*d2f0*/  STL [R1+0x5e0], R6 ;  /* 0x0005e00601007387 */ /* 0x0003e20000100800 */
[----:B------:R-:W-:Y:S01]  /*d300*/  @!P2 IADD3 R3, R3, -R252, RZ ;  /* 0x800000fc0303a210 */ /* 0x000fe20007ffe0ff */
[----:B------:R-:W-:Y:S01]  /*d310*/  IMAD.HI.U32 R12, R4, R236, RZ ;  /* 0x000000ec040c7227 */ /* 0x000fe200078e00ff */
[C---:B------:R-:W-:Y:S02]  /*d320*/  ISETP.GT.U32.AND P2, PT, R252.reuse, R5, PT ;  /* 0x00000005fc00720c */ /* 0x040fe40003f44070 */
[----:B------:R-:W-:Y:S01]  /*d330*/  ISETP.GT.U32.AND P1, PT, R252, R3, PT ;  /* 0x00000003fc00720c */ /* 0x000fe20003f24070 */
[----:B------:R-:W-:Y:S01]  /*d340*/  IMAD.HI.U32 R237, R4, R17, RZ ;  /* 0x0000001104ed7227 */ /* 0x000fe200078e00ff */
[----:B------:R-:W-:-:S03]  /*d350*/  IABS R18, R8 ;  /* 0x0000000800127213 */ /* 0x000fc60000000000 */
[----:B------:R-:W-:Y:S01]  /*d360*/  @!P6 IMAD.IADD R0, R0, 0x1, -R252 ;  /* 0x000000010000e824 */ /* 0x000fe200078e0afc */
[C---:B------:R-:W-:Y:S01]  /*d370*/  ISETP.GT.U32.AND P6, PT, R252.reuse, R15, PT ;  /* 0x0000000ffc00720c */ /* 0x040fe20003fc4070 */
[----:B-1----:R-:W-:Y:S02]  /*d380*/  IMAD.MOV.U32 R6, RZ, RZ, R7 ;  /* 0x000000ffff067224 */ /* 0x002fe400078e0007 */
[----:B------:R-:W-:Y:S02]  /*d390*/  IMAD R13, R252, R9, R13 ;  /* 0x00000009fc0d7224 */ /* 0x000fe400078e020d */
[----:B------:R-:W-:Y:S01]  /*d3a0*/  IMAD.MOV R12, RZ, RZ, -R12 ;  /* 0x000000ffff0c7224 */ /* 0x000fe200078e0a0c */
[----:B------:R-:W-:Y:S01]  /*d3b0*/  @!P4 IADD3 R6, -R6, RZ, RZ ;  /* 0x000000ff0606c210 */ /* 0x000fe20007ffe1ff */
[----:B------:R-:W-:Y:S01]  /*d3c0*/  IMAD.MOV R7, RZ, RZ, -R237 ;  /* 0x000000ffff077224 */ /* 0x000fe200078e0aed */
[C---:B------:R-:W-:Y:S01]  /*d3d0*/  ISETP.GT.U32.AND P4, PT, R252.reuse, R13, PT ;  /* 0x0000000dfc00720c */ /* 0x040fe20003f84070 */
[C---:B------:R-:W-:Y:S01]  /*d3e0*/  IMAD R236, R252.reuse, R12, R236 ;  /* 0x0000000cfcec7224 */ /* 0x040fe200078e02ec */
[----:B------:R-:W-:Y:S01]  /*d3f0*/  @!P1 IADD3 R3, R3, -R252, RZ ;  /* 0x800000fc03039210 */ /* 0x000fe20007ffe0ff */
[----:B------:R-:W-:Y:S01]  /*d400*/  IMAD R17, R252, R7, R17 ;  /* 0x00000007fc117224 */ /* 0x000fe200078e0211 */
[----:B------:R1:W-:Y:S01]  /*d410*/  STL [R1+0x5dc], R6 ;  /* 0x0005dc0601007387 */ /* 0x0003e20000100800 */
[----:B------:R-:W-:-:S02]  /*d420*/  VIADD R9, R2, 0x11f ;  /* 0x0000011f02097836 */ /* 0x000fc40000000000 */
[--C-:B------:R-:W-:Y:S01]  /*d430*/  @!P2 IMAD.IADD R5, R5, 0x1, -R252.reuse ;  /* 0x000000010505a824 */ /* 0x100fe200078e0afc */
[C---:B------:R-:W-:Y:S01]  /*d440*/  ISETP.GT.U32.AND P2, PT, R252.reuse, R236, PT ;  /* 0x000000ecfc00720c */ /* 0x040fe20003f44070 */
[----:B------:R-:W-:Y:S01]  /*d450*/  @!P6 IMAD.IADD R15, R15, 0x1, -R252 ;  /* 0x000000010f0fe824 */ /* 0x000fe200078e0afc */
[----:B------:R-:W-:Y:S01]  /*d460*/  ISETP.GT.U32.AND P1, PT, R252, R17, PT ;  /* 0x00000011fc00720c */ /* 0x000fe20003f24070 */
[----:B------:R-:W-:Y:S01]  /*d470*/  IMAD.MOV.U32 R226, RZ, RZ, R0 ;  /* 0x000000ffffe27224 */ /* 0x000fe200078e0000 */
[----:B------:R-:W-:Y:S01]  /*d480*/  IABS R235, R9 ;  /* 0x0000000900eb7213 */ /* 0x000fe20000000000 */
[----:B------:R-:W-:Y:S01]  /*d490*/  IMAD.HI.U32 R12, R4, R18, RZ ;  /* 0x00000012040c7227 */ /* 0x000fe200078e00ff */
[----:B------:R-:W-:-:S03]  /*d4a0*/  ISETP.GE.AND P6, PT, R14, RZ, PT ;  /* 0x000000ff0e00720c */ /* 0x000fc60003fc6270 */
[----:B------:R-:W-:Y:S01]  /*d4b0*/  @!P0 IMAD.MOV R226, RZ, RZ, -R226 ;  /* 0x000000ffffe28224 */ /* 0x000fe200078e0ae2 */
[----:B------:R-:W-:Y:S01]  /*d4c0*/  ISETP.GT.U32.AND P0, PT, R252, R15, PT ;  /* 0x0000000ffc00720c */ /* 0x000fe20003f04070 */
[----:B------:R-:W-:Y:S02]  /*d4d0*/  IMAD.HI.U32 R237, R4, R235, RZ ;  /* 0x000000eb04ed7227 */ /* 0x000fe400078e00ff */
[----:B------:R-:W-:Y:S01]  /*d4e0*/  @!P2 IADD3 R236, R236, -R252, RZ ;  /* 0x800000fcececa210 */ /* 0x000fe20007ffe0ff */
[----:B------:R-:W-:Y:S01]  /*d4f0*/  STL [R1+0x5d8], R226 ;  /* 0x0005d8e201007387 */ /* 0x000fe20000100800 */
[----:B------:R-:W-:Y:S02]  /*d500*/  IMAD.MOV R12, RZ, RZ, -R12 ;  /* 0x000000ffff0c7224 */ /* 0x000fe400078e0a0c */
[----:B------:R-:W-:Y:S01]  /*d510*/  @!P4 IMAD.IADD R13, R13, 0x1, -R252 ;  /* 0x000000010d0dc824 */ /* 0x000fe200078e0afc */
[----:B------:R-:W-:Y:S01]  /*d520*/  ISETP.GE.AND P4, PT, R16, RZ, PT ;  /* 0x000000ff1000720c */ /* 0x000fe20003f86270 */
[----:B-1----:R-:W-:-:S02]  /*d530*/  IMAD.MOV.U32 R6, RZ, RZ, R5 ;  /* 0x000000ffff067224 */ /* 0x002fc400078e0005 */
[----:B------:R-:W-:Y:S01]  /*d540*/  IMAD.MOV R7, RZ, RZ, -R237 ;  /* 0x000000ffff077224 */ /* 0x000fe200078e0aed */
[C---:B------:R-:W-:Y:S01]  /*d550*/  ISETP.GT.U32.AND P2, PT, R252.reuse, R13, PT ;  /* 0x0000000dfc00720c */ /* 0x040fe20003f44070 */
[----:B------:R-:W-:Y:S01]  /*d560*/  IMAD R12, R252, R12, R18 ;  /* 0x0000000cfc0c7224 */ /* 0x000fe200078e0212 */
[----:B------:R-:W-:Y:S01]  /*d570*/  @!P3 IADD3 R6, -R6, RZ, RZ ;  /* 0x000000ff0606b210 */ /* 0x000fe20007ffe1ff */
[--C-:B------:R-:W-:Y:S01]  /*d580*/  @!P1 IMAD.IADD R17, R17, 0x1, -R252.reuse ;  /* 0x0000000111119824 */ /* 0x100fe200078e0afc */
[C---:B------:R-:W-:Y:S01]  /*d590*/  ISETP.GT.U32.AND P1, PT, R252.reuse, R236, PT ;  /* 0x000000ecfc00720c */ /* 0x040fe20003f24070 */
[----:B------:R-:W-:Y:S02]  /*d5a0*/  IMAD.MOV.U32 R5, RZ, RZ, R3 ;  /* 0x000000ffff057224 */ /* 0x000fe400078e0003 */
[C---:B------:R-:W-:Y:S01]  /*d5b0*/  IMAD R7, R252.reuse, R7, R235 ;  /* 0x00000007fc077224 */ /* 0x040fe200078e02eb */
[C---:B------:R-:W-:Y:S01]  /*d5c0*/  ISETP.GT.U32.AND P3, PT, R252.reuse, R17, PT ;  /* 0x00000011fc00720c */ /* 0x040fe20003f64070 */
[----:B------:R-:W-:Y:S01]  /*d5d0*/  @!P5 IMAD.MOV R5, RZ, RZ, -R5 ;  /* 0x000000ffff05d224 */ /* 0x000fe200078e0a05 */
[----:B------:R-:W-:Y:S01]  /*d5e0*/  ISETP.GT.U32.AND P5, PT, R252, R12, PT ;  /* 0x0000000cfc00720c */ /* 0x000fe20003fa4070 */
[----:B------:R-:W-:Y:S01]  /*d5f0*/  VIADD R16, R2, 0x120 ;  /* 0x0000012002107836 */ /* 0x000fe20000000000 */
[----:B------:R1:W-:Y:S01]  /*d600*/  STL [R1+0x5d4], R6 ;  /* 0x0005d40601007387 */ /* 0x0003e20000100800 */
[--C-:B------:R-:W-:Y:S01]  /*d610*/  @!P0 IMAD.IADD R15, R15, 0x1, -R252.reuse ;  /* 0x000000010f0f8824 */ /* 0x100fe200078e0afc */
[----:B------:R-:W-:Y:S01]  /*d620*/  ISETP.GT.U32.AND P0, PT, R252, R7, PT ;  /* 0x00000007fc00720c */ /* 0x000fe20003f04070 */
[--C-:B------:R-:W-:Y:S01]  /*d630*/  @!P2 IMAD.IADD R13, R13, 0x1, -R252.reuse ;  /* 0x000000010d0da824 */ /* 0x100fe200078e0afc */
[----:B------:R-:W-:Y:S01]  /*d640*/  IABS R3, R16 ;  /* 0x0000001000037213 */ /* 0x000fe20000000000 */
[----:B------:R-:W-:Y:S01]  /*d650*/  VIADD R14, R2, 0x121 ;  /* 0x00000121020e7836 */ /* 0x000fe20000000000 */
[----:B------:R-:W-:Y:S01]  /*d660*/  ISETP.GE.AND P2, PT, R10, RZ, PT ;  /* 0x000000ff0a00720c */ /* 0x000fe20003f46270 */
[----:B------:R-:W-:Y:S01]  /*d670*/  IMAD.MOV.U32 R18, RZ, RZ, R13 ;  /* 0x000000ffff127224 */ /* 0x000fe200078e000d */
[----:B------:R-:W-:Y:S01]  /*d680*/  @!P1 IADD3 R236, R236, -R252, RZ ;  /* 0x800000fcecec9210 */ /* 0x000fe20007ffe0ff */
[----:B------:R-:W-:Y:S01]  /*d690*/  IMAD.HI.U32 R10, R4, R3, RZ ;  /* 0x00000003040a7227 */ /* 0x000fe200078e00ff */
[----:B------:R-:W-:Y:S01]  /*d6a0*/  IABS R0, R14 ;  /* 0x0000000e00007213 */ /* 0x000fe20000000000 */
[----:B------:R2:W-:Y:S01]  /*d6b0*/  STL [R1+0x5d0], R5 ;  /* 0x0005d00501007387 */ /* 0x0005e20000100800 */
[----:B------:R-:W-:Y:S01]  /*d6c0*/  ISETP.GE.AND P1, PT, R11, RZ, PT ;  /* 0x000000ff0b00720c */ /* 0x000fe20003f26270 */
[--C-:B------:R-:W-:Y:S01]  /*d6d0*/  @!P3 IMAD.IADD R17, R17, 0x1, -R252.reuse ;  /* 0x000000011111b824 */ /* 0x100fe200078e0afc */
[----:B------:R-:W-:Y:S01]  /*d6e0*/  ISETP.GE.AND P3, PT, R8, RZ, PT ;  /* 0x000000ff0800720c */ /* 0x000fe20003f66270 */
[----:B------:R-:W-:Y:S01]  /*d6f0*/  @!P5 IMAD.IADD R12, R12, 0x1, -R252 ;  /* 0x000000010c0cd824 */ /* 0x000fe200078e0afc */
[----:B------:R-:W-:Y:S01]  /*d700*/  ISETP.GE.AND P5, PT, R9, RZ, PT ;  /* 0x000000ff0900720c */ /* 0x000fe20003fa6270 */
[----:B------:R-:W-:Y:S01]  /*d710*/  IMAD.MOV R8, RZ, RZ, -R10 ;  /* 0x000000ffff087224 */ /* 0x000fe200078e0a0a */
[----:B------:R-:W-:Y:S01]  /*d720*/  MOV R9, R236 ;  /* 0x000000ec00097202 */ /* 0x000fe20000000f00 */
[----:B-1----:R-:W-:-:S02]  /*d730*/  IMAD.MOV.U32 R6, RZ, RZ, R15 ;  /* 0x000000ffff067224 */ /* 0x002fc400078e000f */
[----:B------:R-:W-:Y:S01]  /*d740*/  @!P0 IMAD.IADD R7, R7, 0x1, -R252 ;  /* 0x0000000107078824 */ /* 0x000fe200078e0afc */
[----:B------:R-:W-:Y:S01]  /*d750*/  ISETP.GT.U32.AND P0, PT, R252, R12, PT ;  /* 0x0000000cfc00720c */ /* 0x000fe20003f04070 */
[----:B------:R-:W-:Y:S01]  /*d760*/  @!P4 IMAD.MOV R18, RZ, RZ, -R18 ;  /* 0x000000ffff12c224 */ /* 0x000fe200078e0a12 */
[----:B------:R-:W-:Y:S01]  /*d770*/  ISETP.GE.AND P4, PT, R16, RZ, PT ;  /* 0x000000ff1000720c */ /* 0x000fe20003f86270 */
[----:B------:R-:W-:Y:S01]  /*d780*/  @!P6 IMAD.MOV R6, RZ, RZ, -R6 ;  /* 0x000000ffff06e224 */ /* 0x000fe200078e0a06 */
[C---:B------:R-:W-:Y:S01]  /*d790*/  ISETP.GT.U32.AND P6, PT, R252.reuse, R7, PT ;  /* 0x00000007fc00720c */ /* 0x040fe20003fc4070 */
[----:B------:R-:W-:Y:S01]  /*d7a0*/  IMAD R8, R252, R8, R3 ;  /* 0x00000008fc087224 */ /* 0x000fe200078e0203 */
[----:B------:R1:W-:Y:S01]  /*d7b0*/  STL [R1+0x5cc], R18 ;  /* 0x0005cc1201007387 */ /* 0x0003e20000100800 */
[----:B--2---:R-:W-:-:S03]  /*d7c0*/  IMAD.HI.U32 R5, R4, R0, RZ ;  /* 0x0000000004057227 */ /* 0x004fc600078e00ff */
[----:B------:R2:W-:Y:S01]  /*d7d0*/  STL [R1+0x5c8], R6 ;  /* 0x0005c80601007387 */ /* 0x0005e20000100800 */
[----:B------:R-:W-:Y:S01]  /*d7e0*/  @!P2 IMAD.MOV R9, RZ, RZ, -R9 ;  /* 0x000000ffff09a224 */ /* 0x000fe200078e0a09 */
[----:B------:R-:W-:Y:S01]  /*d7f0*/  ISETP.GT.U32.AND P2, PT, R252, R8, PT ;  /* 0x00000008fc00720c */ /* 0x000fe20003f44070 */
[--C-:B------:R-:W-:Y:S01]  /*d800*/  @!P0 IMAD.IADD R12, R12, 0x1, -R252.reuse ;  /* 0x000000010c0c8824 */ /* 0x100fe200078e0afc */
[----:B------:R-:W-:Y:S01]  /*d810*/  IADD3 R5, -R5, RZ, RZ ;  /* 0x000000ff05057210 */ /* 0x000fe20007ffe1ff */
[----:B------:R-:W-:Y:S01]  /*d820*/  VIADD R3, R2, 0x123 ;  /* 0x0000012302037836 */ /* 0x000fe20000000000 */
[----:B------:R3:W-:Y:S01]  /*d830*/  STL [R1+0x5c4], R9 ;  /* 0x0005c40901007387 */ /* 0x0007e20000100800 */
[----:B------:R-:W-:Y:S01]  /*d840*/  @!P6 IMAD.IADD R7, R7, 0x1, -R252 ;  /* 0x000000010707e824 */ /* 0x000fe200078e0afc */
[----:B------:R-:W-:Y:S01]  /*d850*/  ISETP.GE.AND P0, PT, R14, RZ, PT ;  /* 0x000000ff0e00720c */ /* 0x000fe20003f06270 */
[----:B------:R-:W-:Y:S01]  /*d860*/  IMAD R0, R252, R5, R0 ;  /* 0x00000005fc007224 */ /* 0x000fe200078e0200 */
[----:B-1----:R-:W-:Y:S01]  /*d870*/  IADD3 R18, R2, 0x128, RZ ;  /* 0x0000012802127810 */ /* 0x002fe20007ffe0ff */
[----:B--2---:R-:W-:-:S02]  /*d880*/  IMAD.MOV.U32 R6, RZ, RZ, R17 ;  /* 0x000000ffff067224 */ /* 0x004fc400078e0011 */
[----:B------:R-:W-:Y:S02]  /*d890*/  VIADD R5, R2, 0x122 ;  /* 0x0000012202057836 */ /* 0x000fe40000000000 */
[----:B------:R-:W-:Y:S01]  /*d8a0*/  @!P2 IMAD.IADD R8, R8, 0x1, -R252 ;  /* 0x000000010808a824 */ /* 0x000fe200078e0afc */
[----:B------:R-:W-:Y:S01]  /*d8b0*/  @!P1 IADD3 R6, -R6, RZ, RZ ;  /* 0x000000ff06069210 */ /* 0x000fe20007ffe1ff */
[----:B------:R-:W-:Y:S01]  /*d8c0*/  VIADD R11, R2, 0x126 ;  /* 0x00000126020b7836 */ /* 0x000fe20000000000 */
[----:B------:R-:W-:Y:S01]  /*d8d0*/  ISETP.GT.U32.AND P1, PT, R252, R0, PT ;  /* 0x00000000fc00720c */ /* 0x000fe20003f24070 */
[C---:B------:R-:W-:Y:S01]  /*d8e0*/  VIADD R15, R2.reuse, 0x129 ;  /* 0x00000129020f7836 */ /* 0x040fe20000000000 */
[----:B---3--:R-:W-:Y:S01]  /*d8f0*/  IABS R9, R3 ;  /* 0x0000000300097213 */ /* 0x008fe20000000000 */
[----:B------:R1:W-:Y:S01]  /*d900*/  STL [R1+0x5a8], R6 ;  /* 0x0005a80601007387 */ /* 0x0003e20000100800 */
[----:B------:R-:W-:Y:S01]  /*d910*/  IABS R13, R5 ;  /* 0x00000005000d7213 */ /* 0x000fe20000000000 */
[----:B------:R-:W-:Y:S01]  /*d920*/  VIADD R235, R2, 0x145 ;  /* 0x0000014502eb7836 */ /* 0x000fe20000000000 */
[----:B------:R-:W-:Y:S01]  /*d930*/  ISETP.GE.AND P6, PT, R5, RZ, PT ;  /* 0x000000ff0500720c */ /* 0x000fe20003fc6270 */
[----:B------:R-:W-:Y:S01]  /*d940*/  IMAD.MOV.U32 R5, RZ, RZ, R9 ;  /* 0x000000ffff057224 */ /* 0x000fe200078e0009 */
[----:B------:R-:W-:Y:S01]  /*d950*/  ISETP.GE.AND P2, PT, R3, RZ, PT ;  /* 0x000000ff0300720c */ /* 0x000fe20003f46270 */
[----:B------:R-:W-:Y:S01]  /*d960*/  IMAD.HI.U32 R9, R4, R13, RZ ;  /* 0x0000000d04097227 */ /* 0x000fe200078e00ff */
[----:B------:R-:W-:-:S02]  /*d970*/  IABS R14, R15 ;  /* 0x0000000f000e7213 */ /* 0x000fc40000000000 */
[----:B-1----:R-:W-:Y:S01]  /*d980*/  MOV R6, R12 ;  /* 0x0000000c00067202 */ /* 0x002fe20000000f00 */
[----:B------:R-:W-:Y:S02]  /*d990*/  @!P1 IMAD.IADD R0, R0, 0x1, -R252 ;  /* 0x0000000100009824 */ /* 0x000fe400078e0afc */
[----:B------:R-:W-:-:S03]  /*d9a0*/  IMAD.HI.U32 R3, R4, R5, RZ ;  /* 0x0000000504037227 */ /* 0x000fc600078e00ff */
[C---:B------:R-:W-:Y:S01]  /*d9b0*/  ISETP.GT.U32.AND P1, PT, R252.reuse, R0, PT ;  /* 0x00000000fc00720c */ /* 0x040fe20003f24070 */
[----:B------:R-:W-:Y:S01]  /*d9c0*/  @!P3 IMAD.MOV R6, RZ, RZ, -R6 ;  /* 0x000000ffff06b224 */ /* 0x000fe200078e0a06 */
[----:B------:R-:W-:Y:S01]  /*d9d0*/  ISETP.GT.U32.AND P3, PT, R252, R8, PT ;  /* 0x00000008fc00720c */ /* 0x000fe20003f64070 */
[----:B------:R-:W-:Y:S02]  /*d9e0*/  IMAD.MOV R3, RZ, RZ, -R3 ;  /* 0x000000ffff037224 */ /* 0x000fe400078e0a03 */
[----:B------:R-:W-:Y:S01]  /*d9f0*/  VIADD R12, R2, 0x124 ;  /* 0x00000124020c7836 */ /* 0x000fe20000000000 */
[----:B------:R1:W-:Y:S01]  /*da00*/  STL [R1+0x5ac], R6 ;  /* 0x0005ac0601007387 */ /* 0x0003e20000100800 */
[----:B------:R-:W-:Y:S02]  /*da10*/  IMAD R5, R252, R3, R5 ;  /* 0x00000003fc057224 */ /* 0x000fe400078e0205 */
[----:B------:R-:W-:-:S04]  /*da20*/  VIADD R3, R2, 0x127 ;  /* 0x0000012702037836 */ /* 0x000fc80000000000 */
[----:B------:R-:W-:Y:S02]  /*da30*/  @!P1 IADD3 R0, R0, -R252, RZ ;  /* 0x800000fc00009210 */ /* 0x000fe40007ffe0ff */
[----:B------:R-:W-:Y:S02]  /*da40*/  @!P3 IMAD.IADD R8, R8, 0x1, -R252 ;  /* 0x000000010808b824 */ /* 0x000fe400078e0afc */
[----:B-1----:R-:W-:Y:S01]  /*da50*/  IMAD.MOV.U32 R6, RZ, RZ, R7 ;  /* 0x000000ffff067224 */ /* 0x002fe200078e0007 */
[----:B------:R-:W-:Y:S01]  /*da60*/  IADD3 R7, -R9, RZ, RZ ;  /* 0x000000ff09077210 */ /* 0x000fe20007ffe1ff */
[----:B------:R-:W-:Y:S02]  /*da70*/  IMAD.MOV.U32 R10, RZ, RZ, R8 ;  /* 0x000000ffff0a7224 */ /* 0x000fe400078e0008 */
[----:B------:R-:W-:Y:S01]  /*da80*/  @!P5 IMAD.MOV R6, RZ, RZ, -R6 ;  /* 0x000000ffff06d224 */ /* 0x000fe200078e0a06 */
[----:B------:R-:W-:Y:S01]  /*da90*/  ISETP.GE.AND P5, PT, R12, RZ, PT ;  /* 0x000000ff0c00720c */ /* 0x000fe20003fa6270 */
[C---:B------:R-:W-:Y:S01]  /*daa0*/  IMAD R13, R252.reuse, R7, R13 ;  /* 0x00000007fc0d7224 */ /* 0x040fe200078e020d */
[----:B------:R-:W-:Y:S01]  /*dab0*/  IABS R12, R12 ;  /* 0x0000000c000c7213 */ /* 0x000fe20000000000 */
[----:B------:R-:W-:Y:S01]  /*dac0*/  @!P4 IMAD.MOV R10, RZ, RZ, -R10 ;  /* 0x000000ffff0ac224 */ /* 0x000fe200078e0a0a */
[C---:B------:R-:W-:Y:S01]  /*dad0*/  ISETP.GT.U32.AND P4, PT, R252.reuse, R5, PT ;  /* 0x00000005fc00720c */ /* 0x040fe20003f84070 */
[----:B------:R1:W-:Y:S01]  /*dae0*/  STL [R1+0x5b0], R6 ;  /* 0x0005b00601007387 */ /* 0x0003e20000100800 */
[----:B------:R-:W-:Y:S01]  /*daf0*/  ISETP.GT.U32.AND P3, PT, R252, R13, PT ;  /* 0x0000000dfc00720c */ /* 0x000fe20003f64070 */
[----:B------:R-:W-:-:S02]  /*db00*/  IMAD.HI.U32 R7, R4, R12, RZ ;  /* 0x0000000c04077227 */ /* 0x000fc400078e00ff */
[----:B------:R2:W-:Y:S02]  /*db10*/  STL [R1+0x5b4], R10 ;  /* 0x0005b40a01007387 */ /* 0x0005e40000100800 */
[----:B------:R-:W-:Y:S02]  /*db20*/  VIADD R9, R2, 0x125 ;  /* 0x0000012502097836 */ /* 0x000fe40000000000 */
[----:B------:R-:W-:Y:S01]  /*db30*/  IMAD.MOV R7, RZ, RZ, -R7 ;  /* 0x000000ffff077224 */ /* 0x000fe200078e0a07 */
[----:B-1----:R-:W-:-:S03]  /*db40*/  MOV R6, R0 ;  /* 0x0000000000067202 */ /* 0x002fc60000000f00 */
[--C-:B------:R-:W-:Y:S01]  /*db50*/  @!P4 IMAD.IADD R5, R5, 0x1, -R252.reuse ;  /* 0x000000010505c824 */ /* 0x100fe200078e0afc */
[----:B------:R-:W-:Y:S01]  /*db60*/  ISETP.GE.AND P1, PT, R9, RZ, PT ;  /* 0x000000ff0900720c */ /* 0x000fe20003f26270 */
[----:B------:R-:W-:Y:S01]  /*db70*/  @!P3 IMAD.IADD R13, R13, 0x1, -R252 ;  /* 0x000000010d0db824 */ /* 0x000fe200078e0afc */
[----:B------:R-:W-:Y:S01]  /*db80*/  IABS R9, R9 ;  /* 0x0000000900097213 */ /* 0x000fe20000000000 */
[----:B------:R-:W-:Y:S01]  /*db90*/  @!P0 IMAD.MOV R6, RZ, RZ, -R6 ;  /* 0x000000ffff068224 */ /* 0x000fe200078e0a06 */
[----:B------:R-:W-:Y:S01]  /*dba0*/  ISETP.GE.AND P0, PT, R11, RZ, PT ;  /* 0x000000ff0b00720c */ /* 0x000fe20003f06270 */
[C---:B------:R-:W-:Y:S01]  /*dbb0*/  IMAD R12, R252.reuse, R7, R12 ;  /* 0x00000007fc0c7224 */ /* 0x040fe200078e020c */
[----:B------:R-:W-:Y:S01]  /*dbc0*/  ISETP.GT.U32.AND P3, PT, R252, R13, PT ;  /* 0x0000000dfc00720c */ /* 0x000fe20003f64070 */
[----:B------:R-:W-:Y:S01]  /*dbd0*/  IMAD.HI.U32 R0, R4, R9, RZ ;  /* 0x0000000904007227 */ /* 0x000fe200078e00ff */
[----:B------:R-:W-:Y:S01]  /*dbe0*/  IABS R11, R11 ;  /* 0x0000000b000b7213 */ /* 0x000fe20000000000 */
[----:B------:R1:W-:Y:S01]  /*dbf0*/  STL [R1+0x5c0], R6 ;  /* 0x0005c00601007387 */ /* 0x0003e20000100800 */
[----:B------:R-:W-:Y:S01]  /*dc00*/  ISETP.GT.U32.AND P4, PT, R252, R5, PT ;  /* 0x00000005fc00720c */ /* 0x000fe20003f84070 */
[----:B------:R-:W-:Y:S01]  /*dc10*/  IMAD.MOV R0, RZ, RZ, -R0 ;  /* 0x000000ffff007224 */ /* 0x000fe200078e0a00 */
[----:B--2---:R-:W-:Y:S01]  /*dc20*/  IABS R10, R3 ;  /* 0x00000003000a7213 */ /* 0x004fe20000000000 */
[----:B------:R-:W-:-:S04]  /*dc30*/  IMAD.HI.U32 R7, R4, R11, RZ ;  /* 0x0000000b04077227 */ /* 0x000fc800078e00ff */
[----:B------:R-:W-:Y:S02]  /*dc40*/  IMAD.MOV R7, RZ, RZ, -R7 ;  /* 0x000000ffff077224 */ /* 0x000fe400078e0a07 */
[----:B------:R-:W-:-:S04]  /*dc50*/  IMAD.HI.U32 R8, R4, R10, RZ ;  /* 0x0000000a04087227 */ /* 0x000fc800078e00ff */
[--C-:B------:R-:W-:Y:S01]  /*dc60*/  @!P3 IMAD.IADD R13, R13, 0x1, -R252.reuse ;  /* 0x000000010d0db824 */ /* 0x100fe200078e0afc */
[C---:B------:R-:W-:Y:S01]  /*dc70*/  ISETP.GT.U32.AND P3, PT, R252.reuse, R12, PT ;  /* 0x0000000cfc00720c */ /* 0x040fe20003f64070 */
[----:B------:R-:W-:Y:S01]  /*dc80*/  IMAD R11, R252, R7, R11 ;  /* 0x00000007fc0b7224 */ /* 0x000fe200078e020b */
[----:B------:R-:W-:Y:S01]  /*dc90*/  IADD3 R8, -R8, RZ, RZ ;  /* 0x000000ff08087210 */ /* 0x000fe20007ffe1ff */
[C---:B------:R-:W-:Y:S01]  /*dca0*/  IMAD R9, R252.reuse, R0, R9 ;  /* 0x00000000fc097224 */ /* 0x040fe200078e0209 */
[----:B------:R-:W-:Y:S01]  /*dcb0*/  IABS R0, R18 ;  /* 0x0000001200007213 */ /* 0x000fe20000000000 */
[----:B-1----:R-:W-:Y:S02]  /*dcc0*/  IMAD.MOV.U32 R6, RZ, RZ, R13 ;  /* 0x000000ffff067224 */ /* 0x002fe400078e000d */
[----:B------:R-:W-:Y:S01]  /*dcd0*/  @!P4 IMAD.IADD R5, R5, 0x1, -R252 ;  /* 0x000000010505c824 */ /* 0x000fe200078e0afc */
[C---:B------:R-:W-:Y:S01]  /*dce0*/  ISETP.GT.U32.AND P4, PT, R252.reuse, R11, PT ;  /* 0x0000000bfc00720c */ /* 0x040fe20003f84070 */
[----:B------:R-:W-:Y:S01]  /*dcf0*/  @!P6 IMAD.MOV R6, RZ, RZ, -R6 ;  /* 0x000000ffff06e224 */ /* 0x000fe200078e0a06 */
[C---:B------:R-:W-:Y:S01]  /*dd00*/  ISETP.GT.U32.AND P6, PT, R252.reuse, R9, PT ;  /* 0x00000009fc00720c */ /* 0x040fe20003fc4070 */
[----:B------:R-:W-:Y:S01]  /*dd10*/  IMAD R10, R252, R8, R10 ;  /* 0x00000008fc0a7224 */ /* 0x000fe200078e020a */
[----:B------:R-:W-:Y:S01]  /*dd20*/  IADD3 R8, R2, 0x12a, RZ ;  /* 0x0000012a02087810 */ /* 0x000fe20007ffe0ff */
[----:B------:R-:W-:Y:S01]  /*dd30*/  @!P3 IMAD.IADD R12, R12, 0x1, -R252 ;  /* 0x000000010c0cb824 */ /* 0x000fe200078e0afc */
[----:B------:R1:W-:Y:S01]  /*dd40*/  STL [R1+0x5bc], R6 ;  /* 0x0005bc0601007387 */ /* 0x0003e20000100800 */
[----:B------:R-:W-:Y:S01]  /*dd50*/  IMAD.HI.U32 R7, R4, R0, RZ ;  /* 0x0000000004077227 */ /* 0x000fe200078e00ff */
[----:B------:R-:W-:-:S02]  /*dd60*/  ISETP.GT.U32.AND P3, PT, R252, R10, PT ;  /* 0x0000000afc00720c */ /* 0x000fc40003f64070 */
[----:B------:R-:W-:Y:S01]  /*dd70*/  IABS R17, R8 ;  /* 0x0000000800117213 */ /* 0x000fe20000000000 */
[----:B------:R-:W-:Y:S02]  /*dd80*/  IMAD.MOV R7, RZ, RZ, -R7 ;  /* 0x000000ffff077224 */ /* 0x000fe400078e0a07 */
[--C-:B------:R-:W-:Y:S02]  /*dd90*/  @!P4 IMAD.IADD R11, R11, 0x1, -R252.reuse ;  /* 0x000000010b0bc824 */ /* 0x100fe400078e0afc */
[----:B------:R-:W-:Y:S01]  /*dda0*/  @!P6 IMAD.IADD R9, R9, 0x1, -R252 ;  /* 0x000000010909e824 */ /* 0x000fe200078e0afc */
[----:B-1----:R-:W-:Y:S01]  /*ddb0*/  MOV R6, R5 ;  /* 0x0000000500067202 */ /* 0x002fe20000000f00 */
[----:B------:R-:W-:Y:S01]  /*ddc0*/  IMAD.HI.U32 R5, R4, R14, RZ ;  /* 0x0000000e04057227 */ /* 0x000fe200078e00ff */
[C---:B------:R-:W-:Y:S02]  /*ddd0*/  ISETP.GT.U32.AND P6, PT, R252.reuse, R12, PT ;  /* 0x0000000cfc00720c */ /* 0x040fe40003fc4070 */
[C---:B------:R-:W-:Y:S01]  /*dde0*/  ISETP.GT.U32.AND P4, PT, R252.reuse, R9, PT ;  /* 0x00000009fc00720c */ /* 0x040fe20003f84070 */
[----:B------:R-:W-:Y:S01]  /*ddf0*/  @!P2 IMAD.MOV R6, RZ, RZ, -R6 ;  /* 0x000000ffff06a224 */ /* 0x000fe200078e0a06 */
[----:B------:R-:W-:Y:S01]  /*de00*/  ISETP.GT.U32.AND P2, PT, R252, R11, PT ;  /* 0x0000000bfc00720c */ /* 0x000fe20003f44070 */
[----:B------:R-:W-:-:S02]  /*de10*/  @!P3 IMAD.IADD R10, R10, 0x1, -R252 ;  /* 0x000000010a0ab824 */ /* 0x000fc400078e0afc */
[----:B------:R-:W-:Y:S01]  /*de20*/  IMAD.MOV R5, RZ, RZ, -R5 ;  /* 0x000000ffff057224 */ /* 0x000fe200078e0a05 */
[----:B------:R1:W-:Y:S01]  /*de30*/  STL [R1+0x5b8], R6 ;  /* 0x0005b80601007387 */ /* 0x0003e20000100800 */
[C---:B------:R-:W-:Y:S01]  /*de40*/  IMAD R0, R252.reuse, R7, R0 ;  /* 0x00000007fc007224 */ /* 0x040fe200078e0200 */
[C---:B------:R-:W-:Y:S01]  /*de50*/  ISETP.GT.U32.AND P3, PT, R252.reuse, R10, PT ;  /* 0x0000000afc00720c */ /* 0x040fe20003f64070 */
[----:B------:R-:W-:Y:S02]  /*de60*/  IMAD R14, R252, R5, R14 ;  /* 0x00000005fc0e7224 */ /* 0x000fe400078e020e */
[--C-:B------:R-:W-:Y:S01]  /*de70*/  @!P6 IMAD.IADD R12, R12, 0x1, -R252.reuse ;  /* 0x000000010c0ce824 */ /* 0x100fe200078e0afc */
[----:B------:R-:W-:Y:S01]  /*de80*/  ISETP.GT.U32.AND P6, PT, R252, R0, PT ;  /* 0x00000000fc00720c */ /* 0x000fe20003fc4070 */
[----:B------:R-:W-:Y:S01]  /*de90*/  VIADD R7, R2, 0x12b ;  /* 0x0000012b02077836 */ /* 0x000fe20000000000 */
[----:B------:R-:W-:Y:S01]  /*dea0*/  @!P4 IADD3 R9, R9, -R252, RZ ;  /* 0x800000fc0909c210 */ /* 0x000fe20007ffe0ff */
[----:B------:R-:W-:Y:S01]  /*deb0*/  @!P2 IMAD.IADD R11, R11, 0x1, -R252 ;  /* 0x000000010b0ba824 */ /* 0x000fe200078e0afc */
[----:B------:R-:W-:Y:S01]  /*dec0*/  ISETP.GT.U32.AND P2, PT, R252, R14, PT ;  /* 0x0000000efc00720c */ /* 0x000fe20003f44070 */
[----:B------:R-:W-:Y:S01]  /*ded0*/  VIADD R5, R2, 0x12c ;  /* 0x0000012c02057836 */ /* 0x000fe20000000000 */
[----:B------:R-:W-:Y:S01]  /*dee0*/  IABS R16, R7 ;  /* 0x0000000700107213 */ /* 0x000fe20000000000 */
[----:B------:R-:W-:Y:S01]  /*def0*/  IMAD.MOV.U32 R226, RZ, RZ, R12 ;  /* 0x000000ffffe27224 */ /* 0x000fe200078e000c */
[----:B------:R-:W-:Y:S01]  /*df00*/  ISETP.GE.AND P4, PT, R3, RZ, PT ;  /* 0x000000ff0300720c */ /* 0x000fe20003f86270 */
[----:B------:R-:W-:Y:S01]  /*df10*/  @!P3 IMAD.IADD R10, R10, 0x1, -R252 ;  /* 0x000000010a0ab824 */ /* 0x000fe200078e0afc */
[----:B------:R-:W-:Y:S01]  /*df20*/  ISETP.GE.AND P3, PT, R18, RZ, PT ;  /* 0x000000ff1200720c */ /* 0x000fe20003f66270 */
[----:B-1----:R-:W-:Y:S01]  /*df30*/  IMAD.MOV.U32 R6, RZ, RZ, R9 ;  /* 0x000000ffff067224 */ /* 0x002fe200078e0009 */
[----:B------:R-:W-:Y:S01]  /*df40*/  IABS R18, R5 ;  /* 0x0000000500127213 */ /* 0x000fe20000000000 */
[----:B------:R-:W-:-:S04]  /*df50*/  IMAD.HI.U32 R3, R4, R16, RZ ;  /* 0x0000001004037227 */ /* 0x000fc800078e00ff */
[----:B------:R-:W-:Y:S01]  /*df60*/  @!P6 IMAD.IADD R0, R0, 0x1, -R252 ;  /* 0x000000010000e824 */ /* 0x000fe200078e0afc */
[----:B------:R-:W-:Y:S01]  /*df70*/  ISETP.GE.AND P6, PT, R15, RZ, PT ;  /* 0x000000ff0f00720c */ /* 0x000fe20003fc6270 */
[----:B------:R-:W-:Y:S01]  /*df80*/  @!P5 IMAD.MOV R226, RZ, RZ, -R226 ;  /* 0x000000ffffe2d224 */ /* 0x000fe200078e0ae2 */
[----:B------:R-:W-:Y:S01]  /*df90*/  @!P2 IADD3 R14, R14, -R252, RZ ;  /* 0x800000fc0e0ea210 */ /* 0x000fe20007ffe0ff */
[----:B------:R-:W-:Y:S01]  /*dfa0*/  @!P1 IMAD.MOV R6, RZ, RZ, -R6 ;  /* 0x000000ffff069224 */ /* 0x000fe200078e0a06 */
[----:B------:R-:W-:Y:S01]  /*dfb0*/  IADD3 R3, -R3, RZ, RZ ;  /* 0x000000ff03037210 */ /* 0x000fe20007ffe1ff */
[----:B------:R-:W-:Y:S01]  /*dfc0*/  IMAD.MOV.U32 R15, RZ, RZ, R18 ;  /* 0x000000ffff0f7224 */ /* 0x000fe200078e0012 */
[----:B------:R-:W-:Y:S01]  /*dfd0*/  STL [R1+0x594], R226 ;  /* 0x000594e201007387 */ /* 0x000fe20000100800 */
[----:B------:R-:W-:Y:S01]  /*dfe0*/  IMAD.HI.U32 R13, R4, R17, RZ ;  /* 0x00000011040d7227 */ /* 0x000fe200078e00ff */
[----:B------:R-:W-:Y:S02]  /*dff0*/  ISETP.GT.U32.AND P5, PT, R252, R14, PT ;  /* 0x0000000efc00720c */ /* 0x000fe40003fa4070 */
[----:B------:R1:W-:Y:S01]  /*e000*/  STL [R1+0x598], R6 ;  /* 0x0005980601007387 */ /* 0x0003e20000100800 */
[----:B------:R-:W-:Y:S01]  /*e010*/  IMAD.HI.U32 R12, R4, R15, RZ ;  /* 0x0000000f040c7227 */ /* 0x000fe200078e00ff */
[----:B------:R-:W-:-:S03]  /*e020*/  ISETP.GT.U32.AND P2, PT, R252, R0, PT ;  /* 0x00000000fc00720c */ /* 0x000fc60003f44070 */
[C---:B------:R-:W-:Y:S02]  /*e030*/  IMAD R16, R252.reuse, R3, R16 ;  /* 0x00000003fc107224 */ /* 0x040fe400078e0210 */
[----:B------:R-:W-:Y:S02]  /*e040*/  IMAD.MOV R13, RZ, RZ, -R13 ;  /* 0x000000ffff0d7224 */ /* 0x000fe400078e0a0d */
[----:B------:R-:W-:Y:S01]  /*e050*/  IMAD.MOV R9, RZ, RZ, -R12 ;  /* 0x000000ffff097224 */ /* 0x000fe200078e0a0c */
[----:B-1----:R-:W-:Y:S01]  /*e060*/  MOV R6, R10 ;  /* 0x0000000a00067202 */ /* 0x002fe20000000f00 */
[----:B------:R-:W-:Y:S01]  /*e070*/  IMAD R17, R252, R13, R17 ;  /* 0x0000000dfc117224 */ /* 0x000fe200078e0211 */
[----:B------:R-:W-:Y:S01]  /*e080*/  @!P5 IADD3 R14, R14, -R252, RZ ;  /* 0x800000fc0e0ed210 */ /* 0x000fe20007ffe0ff */
[C---:B------:R-:W-:Y:S02]  /*e090*/  IMAD R15, R252.reuse, R9, R15 ;  /* 0x00000009fc0f7224 */ /* 0x040fe400078e020f */
[----:B------:R-:W-:Y:S01]  /*e0a0*/  @!P4 IMAD.MOV R6, RZ, RZ, -R6 ;  /* 0x000000ffff06c224 */ /* 0x000fe200078e0a06 */
[C---:B------:R-:W-:Y:S01]  /*e0b0*/  ISETP.GT.U32.AND P4, PT, R252.reuse, R16, PT ;  /* 0x00000010fc00720c */ /* 0x040fe20003f84070 */
[----:B------:R-:W-:Y:S01]  /*e0c0*/  @!P0 IMAD.MOV R11, RZ, RZ, -R11 ;  /* 0x000000ffff0b8224 */ /* 0x000fe200078e0a0b */
[----:B------:R-:W-:Y:S01]  /*e0d0*/  ISETP.GT.U32.AND P1, PT, R252, R17, PT ;  /* 0x00000011fc00720c */ /* 0x000fe20003f24070 */
[----:B------:R-:W-:Y:S01]  /*e0e0*/  @!P2 IMAD.IADD R0, R0, 0x1, -R252 ;  /* 0x000000010000a824 */ /* 0x000fe200078e0afc */
[----:B------:R-:W-:Y:S01]  /*e0f0*/  ISETP.GT.U32.AND P5, PT, R252, R15, PT ;  /* 0x0000000ffc00720c */ /* 0x000fe20003fa4070 */
[C---:B------:R-:W-:Y:S01]  /*e100*/  VIADD R3, R2.reuse, 0x12d ;  /* 0x0000012d02037836 */ /* 0x040fe20000000000 */
[----:B------:R-:W-:Y:S01]  /*e110*/  STL [R1+0x59c], R11 ;  /* 0x00059c0b01007387 */ /* 0x000fe20000100800 */
[----:B------:R-:W-:Y:S01]  /*e120*/  ISETP.GE.AND P2, PT, R7, RZ, PT ;  /* 0x000000ff0700720c */ /* 0x000fe20003f46270 */
[----:B------:R-:W-:Y:S01]  /*e130*/  VIADD R7, R2, 0x12e ;  /* 0x0000012e02077836 */ /* 0x000fe20000000000 */
[----:B------:R-:W-:Y:S01]  /*e140*/  ISETP.GE.AND P0, PT, R8, RZ, PT ;  /* 0x000000ff0800720c */ /* 0x000fe20003f06270 */
[----:B------:R1:W-:Y:S01]  /*e150*/  STL [R1+0x5a0], R6 ;  /* 0x0005a00601007387 */ /* 0x0003e20000100800 */
[----:B------:R-:W-:Y:S01]  /*e160*/  IABS R12, R3 ;  /* 0x00000003000c7213 */ /* 0x000fe20000000000 */
[----:B------:R-:W-:-:S02]  /*e170*/  VIADD R10, R2, 0x12f ;  /* 0x0000012f020a7836 */ /* 0x000fc40000000000 */
[--C-:B------:R-:W-:Y:S02]  /*e180*/  @!P4 IMAD.IADD R16, R16, 0x1, -R252.reuse ;  /* 0x000000011010c824 */ /* 0x100fe400078e0afc */
[--C-:B------:R-:W-:Y:S01]  /*e190*/  @!P1 IMAD.IADD R17, R17, 0x1, -R252.reuse ;  /* 0x0000000111119824 */ /* 0x100fe200078e0afc */
[----:B------:R-:W-:Y:S01]  /*e1a0*/  ISETP.GE.AND P1, PT, R5, RZ, PT ;  /* 0x000000ff0500720c */ /* 0x000fe20003f26270 */
[----:B------:R-:W-:Y:S01]  /*e1b0*/  @!P5 IMAD.IADD R15, R15, 0x1, -R252 ;  /* 0x000000010f0fd824 */ /* 0x000fe200078e0afc */
[----:B------:R-:W-:Y:S01]  /*e1c0*/  IABS R5, R7 ;  /* 0x0000000700057213 */ /* 0x000fe20000000000 */
[----:B-1----:R-:W-:Y:S01]  /*e1d0*/  IMAD.MOV.U32 R6, RZ, RZ, R0 ;  /* 0x000000ffff067224 */ /* 0x002fe200078e0000 */
[----:B------:R-:W-:Y:S01]  /*e1e0*/  ISETP.GT.U32.AND P4, PT, R252, R17, PT ;  /* 0x00000011fc00720c */ /* 0x000fe20003f84070 */
[----:B------:R-:W-:Y:S01]  /*e1f0*/  IMAD.HI.U32 R9, R4, R12, RZ ;  /* 0x0000000c04097227 */ /* 0x000fe200078e00ff */
[----:B------:R-:W-:Y:S02]  /*e200*/  ISETP.GT.U32.AND P5, PT, R252, R15, PT ;  /* 0x0000000ffc00720c */ /* 0x000fe40003fa4070 */
[----:B------:R-:W-:Y:S01]  /*e210*/  @!P3 IADD3 R6, -R6, RZ, RZ ;  /* 0x000000ff0606b210 */ /* 0x000fe20007ffe1ff */
[----:B------:R-:W-:Y:S01]  /*e220*/  IMAD.HI.U32 R8, R4, R5, RZ ;  /* 0x0000000504087227 */ /* 0x000fe200078e00ff */
[----:B------:R-:W-:-:S02]  /*e230*/  ISETP.GT.U32.AND P3, PT, R252, R16, PT ;  /* 0x00000010fc00720c */ /* 0x000fc40003f64070 */
[----:B------:R-:W-:Y:S01]  /*e240*/  IABS R13, R10 ;  /* 0x0000000a000d7213 */ /* 0x000fe20000000000 */
[----:B------:R-:W-:Y:S01]  /*e250*/  IMAD.MOV R8, RZ, RZ, -R8 ;  /* 0x000000ffff087224 */ /* 0x000fe200078e0a08 */
[----:B------:R1:W-:Y:S01]  /*e260*/  STL [R1+0x5a4], R6 ;  /* 0x0005a40601007387 */ /* 0x0003e20000100800 */
[----:B------:R-:W-:Y:S02]  /*e270*/  IMAD.MOV R9, RZ, RZ, -R9 ;  /* 0x000000ffff097224 */ /* 0x000fe400078e0a09 */
[----:B------:R-:W-:Y:S01]  /*e280*/  @!P4 IADD3 R17, R17, -R252, RZ ;  /* 0x800000fc1111c210 */ /* 0x000fe20007ffe0ff */
[----:B------:R-:W-:Y:S02]  /*e290*/  IMAD.MOV.U32 R226, RZ, RZ, R14 ;  /* 0x000000ffffe27224 */ /* 0x000fe400078e000e */
[----:B------:R-:W-:Y:S02]  /*e2a0*/  IMAD R12, R252, R9, R12 ;  /* 0x00000009fc0c7224 */ /* 0x000fe400078e020c */
[----:B------:R-:W-:-:S02]  /*e2b0*/  @!P5 IMAD.IADD R15, R15, 0x1, -R252 ;  /* 0x000000010f0fd824 */ /* 0x000fc400078e0afc */
[----:B------:R-:W-:Y:S01]  /*e2c0*/  @!P3 IMAD.IADD R16, R16, 0x1, -R252 ;  /* 0x000000011010b824 */ /* 0x000fe200078e0afc */
[----:B------:R-:W-:Y:S01]  /*e2d0*/  ISETP.GE.AND P3, PT, R3, RZ, PT ;  /* 0x000000ff0300720c */ /* 0x000fe20003f66270 */
[C---:B------:R-:W-:Y:S01]  /*e2e0*/  IMAD R3, R252.reuse, R8, R5 ;  /* 0x00000008fc037224 */ /* 0x040fe200078e0205 */
[----:B------:R-:W-:Y:S01]  /*e2f0*/  ISETP.GT.U32.AND P4, PT, R252, R12, PT ;  /* 0x0000000cfc00720c */ /* 0x000fe20003f84070 */
[C---:B------:R-:W-:Y:S01]  /*e300*/  VIADD R8, R2.reuse, 0x131 ;  /* 0x0000013102087836 */ /* 0x040fe20000000000 */
[----:B-1----:R-:W-:Y:S01]  /*e310*/  MOV R6, R17 ;  /* 0x0000001100067202 */ /* 0x002fe20000000f00 */
[----:B------:R-:W-:Y:S01]  /*e320*/  VIADD R0, R2, 0x130 ;  /* 0x0000013002007836 */ /* 0x000fe20000000000 */
[----:B------:R-:W-:Y:S01]  /*e330*/  ISETP.GT.U32.AND P5, PT, R252, R3, PT ;  /* 0x00000003fc00720c */ /* 0x000fe20003fa4070 */
[----:B------:R-:W-:Y:S01]  /*e340*/  @!P6 IMAD.MOV R226, RZ, RZ, -R226 ;  /* 0x000000ffffe2e224 */ /* 0x000fe200078e0ae2 */
[----:B------:R-:W-:Y:S01]  /*e350*/  IABS R11, R8 ;  /* 0x00000008000b7213 */ /* 0x000fe20000000000 */
[----:B------:R-:W-:Y:S01]  /*e360*/  IMAD.HI.U32 R18, R4, R13, RZ ;  /* 0x0000000d04127227 */ /* 0x000fe200078e00ff */
[----:B------:R-:W-:-:S02]  /*e370*/  IABS R9, R0 ;  /* 0x0000000000097213 */ /* 0x000fc40000000000 */
[----:B------:R-:W-:Y:S01]  /*e380*/  @!P2 IADD3 R16, -R16, RZ, RZ ;  /* 0x000000ff1010a210 */ /* 0x000fe20007ffe1ff */
[----:B------:R-:W-:Y:S01]  /*e390*/  IMAD.HI.U32 R14, R4, R11, RZ ;  /* 0x0000000b040e7227 */ /* 0x000fe200078e00ff */
[----:B------:R-:W-:Y:S01]  /*e3a0*/  ISETP.GE.AND P2, PT, R10, RZ, PT ;  /* 0x000000ff0a00720c */ /* 0x000fe20003f46270 */
[----:B------:R-:W-:Y:S02]  /*e3b0*/  STL [R1+0x52c], R226 ;  /* 0x00052ce201007387 */ /* 0x000fe40000100800 */
[--C-:B------:R-:W-:Y:S01]  /*e3c0*/  @!P4 IMAD.IADD R12, R12, 0x1, -R252.reuse ;  /* 0x000000010c0cc824 */ /* 0x100fe200078e0afc */
[----:B------:R-:W-:Y:S01]  /*e3d0*/  ISETP.GE.AND P4, PT, R7, RZ, PT ;  /* 0x000000ff0700720c */ /* 0x000fe20003f86270 */
[----:B------:R-:W-:Y:S02]  /*e3e0*/  @!P5 IMAD.IADD R3, R3, 0x1, -R252 ;  /* 0x000000010303d824 */ /* 0x000fe400078e0afc */
[----:B------:R-:W-:Y:S01]  /*e3f0*/  IMAD.MOV R14, RZ, RZ, -R14 ;  /* 0x000000ffff0e7224 */ /* 0x000fe200078e0a0e */
[C---:B------:R-:W-:Y:S01]  /*e400*/  ISETP.GT.U32.AND P5, PT, R252.reuse, R12, PT ;  /* 0x0000000cfc00720c */ /* 0x040fe20003fa4070 */
[----:B------:R-:W-:Y:S01]  /*e410*/  @!P0 IMAD.MOV R6, RZ, RZ, -R6 ;  /* 0x000000ffff068224 */ /* 0x000fe200078e0a06 */
[----:B------:R-:W-:Y:S01]  /*e420*/  ISETP.GT.U32.AND P6, PT, R252, R3, PT ;  /* 0x00000003fc00720c */ /* 0x000fe20003fc4070 */
[----:B------:R-:W-:-:S03]  /*e430*/  IMAD.HI.U32 R5, R4, R9, RZ ;  /* 0x0000000904057227 */ /* 0x000fc600078e00ff */
[----:B------:R1:W-:Y:S01]  /*e440*/  STL [R1+0x530], R6 ;  /* 0x0005300601007387 */ /* 0x0003e20000100800 */
[----:B------:R-:W-:Y:S01]  /*e450*/  IMAD.MOV R18, RZ, RZ, -R18 ;  /* 0x000000ffff127224 */ /* 0x000fe200078e0a12 */
[----:B------:R-:W-:Y:S01]  /*e460*/  IADD3 R5, -R5, RZ, RZ ;  /* 0x000000ff05057210 */ /* 0x000fe20007ffe1ff */
[C---:B------:R-:W-:Y:S01]  /*e470*/  IMAD R10, R252.reuse, R14, R11 ;  /* 0x0000000efc0a7224 */ /* 0x040fe200078e020b */
[----:B------:R-:W-:Y:S01]  /*e480*/  STL [R1+0x540], R16 ;  /* 0x0005401001007387 */ /* 0x000fe20000100800 */
[----:B------:R-:W-:Y:S01]  /*e490*/  IMAD R13, R252, R18, R13 ;  /* 0x00000012fc0d7224 */ /* 0x000fe200078e020d */
[----:B------:R-:W-:Y:S01]  /*e4a0*/  IADD3 R18, R2, 0x148, RZ ;  /* 0x0000014802127810 */ /* 0x000fe20007ffe0ff */
[C---:B------:R-:W-:Y:S02]  /*e4b0*/  IMAD R9, R252.reuse, R5, R9 ;  /* 0x00000005fc097224 */ /* 0x040fe400078e0209 */
[--C-:B------:R-:W-:Y:S01]  /*e4c0*/  @!P6 IMAD.IADD R3, R3, 0x1, -R252.reuse ;  /* 0x000000010303e824 */ /* 0x100fe200078e0afc */
[C---:B------:R-:W-:Y:S01]  /*e4d0*/  ISETP.GT.U32.AND P6, PT, R252.reuse, R10, PT ;  /* 0x0000000afc00720c */ /* 0x040fe20003fc4070 */
[----:B-1----:R-:W-:Y:S01]  /*e4e0*/  IMAD.MOV.U32 R6, RZ, RZ, R15 ;  /* 0x000000ffff067224 */ /* 0x002fe200078e000f */
[----:B------:R-:W-:Y:S01]  /*e4f0*/  ISETP.GT.U32.AND P0, PT, R252, R13, PT ;  /* 0x0000000dfc00720c */ /* 0x000fe20003f04070 */
[----:B------:R-:W-:Y:S01]  /*e500*/  @!P5 IMAD.IADD R12, R12, 0x1, -R252 ;  /* 0x000000010c0cd824 */ /* 0x000fe200078e0afc */
[----:B------:R-:W-:Y:S01]  /*e510*/  ISETP.GE.AND P5, PT, R0, RZ, PT ;  /* 0x000000ff0000720c */ /* 0x000fe20003fa6270 */
[----:B------:R-:W-:Y:S01]  /*e520*/  @!P1 IMAD.MOV R6, RZ, RZ, -R6 ;  /* 0x000000ffff069224 */ /* 0x000fe200078e0a06 */
[----:B------:R-:W-:Y:S01]  /*e530*/  ISETP.GT.U32.AND P1, PT, R252, R9, PT ;  /* 0x00000009fc00720c */ /* 0x000fe20003f24070 */
[----:B------:R-:W-:-:S02]  /*e540*/  VIADD R0, R2, 0x133 ;  /* 0x0000013302007836 */ /* 0x000fc40000000000 */
[----:B------:R-:W-:Y:S01]  /*e550*/  VIADD R7, R2, 0x132 ;  /* 0x0000013202077836 */ /* 0x000fe20000000000 */
[----:B------:R1:W-:Y:S03]  /*e560*/  STL [R1+0x584], R6 ;  /* 0x0005840601007387 */ /* 0x0003e60000100800 */
[--C-:B------:R-:W-:Y:S01]  /*e570*/  @!P6 IMAD.IADD R10, R10, 0x1, -R252.reuse ;  /* 0x000000010a0ae824 */ /* 0x100fe200078e0afc */
[----:B------:R-:W-:Y:S02]  /*e580*/  IABS R5, R7 ;  /* 0x0000000700057213 */ /* 0x000fe40000000000 */
[----:B------:R-:W-:Y:S02]  /*e590*/  @!P0 IADD3 R13, R13, -R252, RZ ;  /* 0x800000fc0d0d8210 */ /* 0x000fe40007ffe0ff */
[C---:B------:R-:W-:Y:S01]  /*e5a0*/  ISETP.GT.U32.AND P6, PT, R252.reuse, R10, PT ;  /* 0x0000000afc00720c */ /* 0x040fe20003fc4070 */
[----:B------:R-:W-:Y:S01]  /*e5b0*/  @!P1 IMAD.IADD R9, R9, 0x1, -R252 ;  /* 0x0000000109099824 */ /* 0x000fe200078e0afc */
[----:B------:R-:W-:Y:S01]  /*e5c0*/  ISETP.GT.U32.AND P1, PT, R252, R13, PT ;  /* 0x0000000dfc00720c */ /* 0x000fe20003f24070 */
[----:B-1----:R-:W-:Y:S01]  /*e5d0*/  IMAD.MOV.U32 R6, RZ, RZ, R12 ;  /* 0x000000ffff067224 */ /* 0x002fe200078e000c */
[----:B------:R-:W-:Y:S01]  /*e5e0*/  IABS R12, R0 ;  /* 0x00000000000c7213 */ /* 0x000fe20000000000 */
[----:B------:R-:W-:Y:S01]  /*e5f0*/  IMAD.HI.U32 R11, R4, R5, RZ ;  /* 0x00000005040b7227 */ /* 0x000fe200078e00ff */
[----:B------:R-:W-:-:S02]  /*e600*/  ISETP.GE.AND P0, PT, R8, RZ, PT ;  /* 0x000000ff0800720c */ /* 0x000fc40003f06270 */
[----:B------:R-:W-:Y:S01]  /*e610*/  @!P3 IADD3 R6, -R6, RZ, RZ ;  /* 0x000000ff0606b210 */ /* 0x000fe20007ffe1ff */
[----:B------:R-:W-:Y:S01]  /*e620*/  IMAD.MOV R11, RZ, RZ, -R11 ;  /* 0x000000ffff0b7224 */ /* 0x000fe200078e0a0b */
[----:B------:R-:W-:Y:S01]  /*e630*/  ISETP.GT.U32.AND P3, PT, R252, R9, PT ;  /* 0x00000009fc00720c */ /* 0x000fe20003f64070 */
[----:B------:R-:W-:Y:S02]  /*e640*/  VIADD R8, R2, 0x134 ;  /* 0x0000013402087836 */ /* 0x000fe40000000000 */
[----:B------:R1:W-:Y:S01]  /*e650*/  STL [R1+0x588], R6 ;  /* 0x0005880601007387 */ /* 0x0003e20000100800 */
[----:B------:R-:W-:Y:S01]  /*e660*/  IMAD R5, R252, R11, R5 ;  /* 0x0000000bfc057224 */ /* 0x000fe200078e0205 */
[----:B------:R-:W-:Y:S01]  /*e670*/  @!P1 IADD3 R13, R13, -R252, RZ ;  /* 0x800000fc0d0d9210 */ /* 0x000fe20007ffe0ff */
[----:B------:R-:W-:Y:S01]  /*e680*/  @!P6 IMAD.IADD R10, R10, 0x1, -R252 ;  /* 0x000000010a0ae824 */ /* 0x000fe200078e0afc */
[----:B------:R-:W-:Y:S02]  /*e690*/  IABS R11, R8 ;  /* 0x00000008000b7213 */ /* 0x000fe40000000000 */
[----:B------:R-:W-:-:S03]  /*e6a0*/  ISETP.GT.U32.AND P1, PT, R252, R5, PT ;  /* 0x00000005fc00720c */ /* 0x000fc60003f24070 */
[----:B------:R-:W-:-:S04]  /*e6b0*/  IMAD.HI.U32 R15, R4, R11, RZ ;  /* 0x0000000b040f7227 */ /* 0x000fc800078e00ff */
[----:B-1----:R-:W-:Y:S02]  /*e6c0*/  IMAD.MOV.U32 R6, RZ, RZ, R3 ;  /* 0x000000ffff067224 */ /* 0x002fe400078e0003 */
[----:B------:R-:W-:-:S04]  /*e6d0*/  IMAD.HI.U32 R3, R4, R12, RZ ;  /* 0x0000000c04037227 */ /* 0x000fc800078e00ff */
[----:B------:R-:W-:Y:S02]  /*e6e0*/  IMAD.MOV R3, RZ, RZ, -R3 ;  /* 0x000000ffff037224 */ /* 0x000fe400078e0a03 */
[----:B------:R-:W-:Y:S01]  /*e6f0*/  @!P4 IMAD.MOV R6, RZ, RZ, -R6 ;  /* 0x000000ffff06c224 */ /* 0x000fe200078e0a06 */
[----:B------:R-:W-:Y:S01]  /*e700*/  ISETP.GE.AND P4, PT, R7, RZ, PT ;  /* 0x000000ff0700720c */ /* 0x000fe20003f86270 */
[----:B------:R-:W-:Y:S02]  /*e710*/  IMAD R12, R252, R3, R12 ;  /* 0x00000003fc0c7224 */ /* 0x000fe400078e020c */
[----:B------:R-:W-:Y:S01]  /*e720*/  @!P3 IMAD.IADD R9, R9, 0x1, -R252 ;  /* 0x000000010909b824 */ /* 0x000fe200078e0afc */
[----:B------:R1:W-:Y:S01]  /*e730*/  STL [R1+0x590], R6 ;  /* 0x0005900601007387 */ /* 0x0003e20000100800 */
[----:B------:R-:W-:Y:S01]  /*e740*/  ISETP.GE.AND P3, PT, R0, RZ, PT ;  /* 0x000000ff0000720c */ /* 0x000fe20003f66270 */
[----:B------:R-:W-:Y:S01]  /*e750*/  VIADD R0, R2, 0x135 ;  /* 0x0000013502007836 */ /* 0x000fe20000000000 */
[----:B------:R-:W-:Y:S01]  /*e760*/  ISETP.GT.U32.AND P6, PT, R252, R12, PT ;  /* 0x0000000cfc00720c */ /* 0x000fe20003fc4070 */
[----:B------:R-:W-:-:S02]  /*e770*/  IMAD.MOV R15, RZ, RZ, -R15 ;  /* 0x000000ffff0f7224 */ /* 0x000fc400078e0a0f */
[----:B------:R-:W-:Y:S01]  /*e780*/  @!P1 IMAD.IADD R5, R5, 0x1, -R252 ;  /* 0x0000000105059824 */ /* 0x000fe200078e0afc */
[----:B------:R-:W-:Y:S01]  /*e790*/  IABS R7, R0 ;  /* 0x0000000000077213 */ /* 0x000fe20000000000 */
[----:B------:R-:W-:Y:S01]  /*e7a0*/  IMAD R11, R252, R15, R11 ;  /* 0x0000000ffc0b7224 */ /* 0x000fe200078e020b */
[----:B------:R-:W-:Y:S01]  /*e7b0*/  ISETP.GE.AND P1, PT, R8, RZ, PT ;  /* 0x000000ff0800720c */ /* 0x000fe20003f26270 */
[----:B------:R-:W-:Y:S01]  /*e7c0*/  VIADD R3, R2, 0x136 ;  /* 0x0000013602037836 */ /* 0x000fe20000000000 */
[----:B-1----:R-:W-:Y:S01]  /*e7d0*/  MOV R6, R13 ;  /* 0x0000000d00067202 */ /* 0x002fe20000000f00 */
[----:B------:R-:W-:Y:S01]  /*e7e0*/  IMAD.HI.U32 R8, R4, R7, RZ ;  /* 0x0000000704087227 */ /* 0x000fe200078e00ff */
[----:B------:R-:W-:Y:S02]  /*e7f0*/  MOV R13, R9 ;  /* 0x00000009000d7202 */ /* 0x000fe40000000f00 */
[----:B------:R-:W-:Y:S01]  /*e800*/  IABS R14, R3 ;  /* 0x00000003000e7213 */ /* 0x000fe20000000000 */
[----:B------:R-:W-:Y:S01]  /*e810*/  @!P2 IMAD.MOV R6, RZ, RZ, -R6 ;  /* 0x000000ffff06a224 */ /* 0x000fe200078e0a06 */
[----:B------:R-:W-:Y:S01]  /*e820*/  ISETP.GT.U32.AND P2, PT, R252, R5, PT ;  /* 0x00000005fc00720c */ /* 0x000fe20003f44070 */
[----:B------:R-:W-:-:S02]  /*e830*/  @!P6 IMAD.IADD R12, R12, 0x1, -R252 ;  /* 0x000000010c0ce824 */ /* 0x000fc400078e0afc */
[----:B------:R-:W-:Y:S01]  /*e840*/  @!P5 IMAD.MOV R13, RZ, RZ, -R13 ;  /* 0x000000ffff0dd224 */ /* 0x000fe200078e0a0d */
[----:B------:R1:W-:Y:S01]  /*e850*/  STL [R1+0x58c], R6 ;  /* 0x00058c0601007387 */ /* 0x0003e20000100800 */
[----:B------:R-:W-:Y:S01]  /*e860*/  ISETP.GT.U32.AND P5, PT, R252, R11, PT ;  /* 0x0000000bfc00720c */ /* 0x000fe20003fa4070 */
[----:B------:R-:W-:Y:S01]  /*e870*/  IMAD.HI.U32 R9, R4, R14, RZ ;  /* 0x0000000e04097227 */ /* 0x000fe200078e00ff */
[----:B------:R-:W-:Y:S01]  /*e880*/  ISETP.GT.U32.AND P6, PT, R252, R12, PT ;  /* 0x0000000cfc00720c */ /* 0x000fe20003fc4070 */
[----:B------:R2:W-:Y:S03]  /*e890*/  STL [R1+0x568], R13 ;  /* 0x0005680d01007387 */ /* 0x0005e60000100800 */
[----:B------:R-:W-:Y:S02]  /*e8a0*/  IADD3 R9, -R9, RZ, RZ ;  /* 0x000000ff09097210 */ /* 0x000fe40007ffe1ff */
[----:B------:R-:W-:Y:S01]  /*e8b0*/  @!P2 IMAD.IADD R5, R5, 0x1, -R252 ;  /* 0x000000010505a824 */ /* 0x000fe200078e0afc */
[----:B------:R-:W-:Y:S01]  /*e8c0*/  ISETP.GE.AND P2, PT, R3, RZ, PT ;  /* 0x000000ff0300720c */ /* 0x000fe20003f46270 */
[----:B-1----:R-:W-:-:S02]  /*e8d0*/  IMAD.MOV.U32 R6, RZ, RZ, R10 ;  /* 0x000000ffff067224 */ /* 0x002fc400078e000a */
[----:B------:R-:W-:Y:S01]  /*e8e0*/  IMAD R14, R252, R9, R14 ;  /* 0x00000009fc0e7224 */ /* 0x000fe200078e020e */
[----:B------:R-:W-:Y:S01]  /*e8f0*/  @!P5 IADD3 R11, R11, -R252, RZ ;  /* 0x800000fc0b0bd210 */ /* 0x000fe20007ffe0ff */
[----:B------:R-:W-:Y:S01]  /*e900*/  @!P0 IMAD.MOV R6, RZ, RZ, -R6 ;  /* 0x000000ffff068224 */ /* 0x000fe200078e0a06 */
[----:B------:R-:W-:Y:S01]  /*e910*/  ISETP.GE.AND P0, PT, R0, RZ, PT ;  /* 0x000000ff0000720c */ /* 0x000fe20003f06270 */
[----:B------:R-:W-:Y:S01]  /*e920*/  IMAD.MOV R0, RZ, RZ, -R8 ;  /* 0x000000ffff007224 */ /* 0x000fe200078e0a08 */
[----:B------:R-:W-:Y:S01]  /*e930*/  ISETP.GT.U32.AND P5, PT, R252, R11, PT ;  /* 0x0000000bfc00720c */ /* 0x000fe20003fa4070 */
[----:B------:R-:W-:Y:S01]  /*e940*/  @!P6 IMAD.IADD R12, R12, 0x1, -R252 ;  /* 0x000000010c0ce824 */ /* 0x000fe200078e0afc */
[----:B------:R1:W-:Y:S01]  /*e950*/  STL [R1+0x56c], R6 ;  /* 0x00056c0601007387 */ /* 0x0003e20000100800 */
[----:B------:R-:W-:Y:S02]  /*e960*/  IMAD R7, R252, R0, R7 ;  /* 0x00000000fc077224 */ /* 0x000fe400078e0207 */
[----:B--2---:R-:W-:-:S02]  /*e970*/  IMAD.MOV.U32 R13, RZ, RZ, R5 ;  /* 0x000000ffff0d7224 */ /* 0x004fc400078e0005 */
[----:B------:R-:W-:Y:S01]  /*e980*/  VIADD R9, R2, 0x138 ;  /* 0x0000013802097836 */ /* 0x000fe20000000000 */
[C---:B------:R-:W-:Y:S01]  /*e990*/  ISETP.GT.U32.AND P6, PT, R252.reuse, R7, PT ;  /* 0x00000007fc00720c */ /* 0x040fe20003fc4070 */
[----:B------:R-:W-:Y:S01]  /*e9a0*/  @!P4 IMAD.MOV R13, RZ, RZ, -R13 ;  /* 0x000000ffff0dc224 */ /* 0x000fe200078e0a0d */
[----:B------:R-:W-:Y:S01]  /*e9b0*/  ISETP.GT.U32.AND P4, PT, R252, R14, PT ;  /* 0x0000000efc00720c */ /* 0x000fe20003f84070 */
[C---:B------:R-:W-:Y:S01]  /*e9c0*/  VIADD R8, R2.reuse, 0x137 ;  /* 0x0000013702087836 */ /* 0x040fe20000000000 */
[----:B------:R-:W-:Y:S01]  /*e9d0*/  IABS R10, R9 ;  /* 0x00000009000a7213 */ /* 0x000fe20000000000 */
[----:B-1----:R-:W-:Y:S01]  /*e9e0*/  IMAD.MOV.U32 R6, RZ, RZ, R12 ;  /* 0x000000ffff067224 */ /* 0x002fe200078e000c */
[----:B------:R-:W-:Y:S01]  /*e9f0*/  STL [R1+0x580], R13 ;  /* 0x0005800d01007387 */ /* 0x000fe20000100800 */
[----:B------:R-:W-:Y:S01]  /*ea00*/  @!P5 IMAD.IADD R11, R11, 0x1, -R252 ;  /* 0x000000010b0bd824 */ /* 0x000fe200078e0afc */
[----:B------:R-:W-:Y:S01]  /*ea10*/  IABS R0, R8 ;  /* 0x0000000800007213 */ /* 0x000fe20000000000 */
[----:B------:R-:W-:Y:S01]  /*ea20*/  VIADD R3, R2, 0x139 ;  /* 0x0000013902037836 */ /* 0x000fe20000000000 */
[----:B------:R-:W-:-:S02]  /*ea30*/  @!P3 IADD3 R6, -R6, RZ, RZ ;  /* 0x000000ff0606b210 */ /* 0x000fc40007ffe1ff */
[----:B------:R-:W-:Y:S01]  /*ea40*/  ISETP.GE.AND P3, PT, R8, RZ, PT ;  /* 0x000000ff0800720c */ /* 0x000fe20003f66270 */
[----:B------:R-:W-:Y:S01]  /*ea50*/  @!P6 IMAD.IADD R7, R7, 0x1, -R252 ;  /* 0x000000010707e824 */ /* 0x000fe200078e0afc */
[----:B------:R-:W-:Y:S01]  /*ea60*/  ISETP.GE.AND P5, PT, R9, RZ, PT ;  /* 0x000000ff0900720c */ /* 0x000fe20003fa6270 */
[----:B------:R-:W-:Y:S01]  /*ea70*/  IMAD.MOV.U32 R8, RZ, RZ, R10 ;  /* 0x000000ffff087224 */ /* 0x000fe200078e000a */
[----:B------:R1:W-:Y:S01]  /*ea80*/  STL [R1+0x57c], R6 ;  /* 0x00057c0601007387 */ /* 0x0003e20000100800 */
[----:B------:R-:W-:Y:S01]  /*ea90*/  @!P4 IADD3 R14, R14, -R252, RZ ;  /* 0x800000fc0e0ec210 */ /* 0x000fe20007ffe0ff */
[----:B------:R-:W-:Y:S01]  /*eaa0*/  IMAD.HI.U32 R12, R4, R0, RZ ;  /* 0x00000000040c7227 */ /* 0x000fe200078e00ff */
[C---:B------:R-:W-:Y:S02]  /*eab0*/  ISETP.GT.U32.AND P6, PT, R252.reuse, R7, PT ;  /* 0x00000007fc00720c */ /* 0x040fe40003fc4070 */
[----:B------:R-:W-:Y:S01]  /*eac0*/  ISETP.GT.U32.AND P4, PT, R252, R14, PT ;  /* 0x0000000efc00720c */ /* 0x000fe20003f84070 */
[----:B------:R-:W-:Y:S01]  /*ead0*/  IMAD.HI.U32 R9, R4, R8, RZ ;  /* 0x0000000804097227 */ /* 0x000fe200078e00ff */
[----:B------:R-:W-:-:S03]  /*eae0*/  IABS R5, R3 ;  /* 0x0000000300057213 */ /* 0x000fc60000000000 */
[----:B-1----:R-:W-:Y:S02]  /*eaf0*/  IMAD.MOV.U32 R6, RZ, RZ, R11 ;  /* 0x000000ffff067224 */ /* 0x002fe400078e000b */
[----:B------:R-:W-:Y:S02]  /*eb00*/  IMAD.MOV R9, RZ, RZ, -R9 ;  /* 0x000000ffff097224 */ /* 0x000fe400078e0a09 */
[----:B------:R-:W-:Y:S01]  /*eb10*/  @!P1 IMAD.MOV R6, RZ, RZ, -R6 ;  /* 0x000000ffff069224 */ /* 0x000fe200078e0a06 */
[----:B------:R-:W-:Y:S01]  /*eb20*/  ISETP.GE.AND P1, PT, R3, RZ, PT ;  /* 0x000000ff0300720c */ /* 0x000fe20003f26270 */
[----:B------:R-:W-:Y:S01]  /*eb30*/  IMAD.MOV R12, RZ, RZ, -R12 ;  /* 0x000000ffff0c7224 */ /* 0x000fe200078e0a0c */
[----:B------:R-:W-:Y:S01]  /*eb40*/  @!P6 IADD3 R7, R7, -R252, RZ ;  /* 0x800000fc0707e210 */ /* 0x000fe20007ffe0ff */
[C---:B------:R-:W-:Y:S01]  /*eb50*/  IMAD R3, R252.reuse, R9, R8 ;  /* 0x00000009fc037224 */ /* 0x040fe200078e0208 */
[----:B------:R1:W-:Y:S01]  /*eb60*/  STL [R1+0x574], R6 ;  /* 0x0005740601007387 */ /* 0x0003e20000100800 */
[----:B------:R-:W-:-:S02]  /*eb70*/  IMAD R0, R252, R12, R0 ;  /* 0x0000000cfc007224 */ /* 0x000fc400078e0200 */
[----:B------:R-:W-:-:S03]  /*eb80*/  IMAD.HI.U32 R10, R4, R5, RZ ;  /* 0x00000005040a7227 */ /* 0x000fc600078e00ff */
[----:B------:R-:W-:Y:S01]  /*eb90*/  ISETP.GT.U32.AND P6, PT, R252, R0, PT ;  /* 0x00000000fc00720c */ /* 0x000fe20003fc4070 */
[----:B------:R-:W-:Y:S02]  /*eba0*/  @!P4 IMAD.IADD R14, R14, 0x1, -R252 ;  /* 0x000000010e0ec824 */ /* 0x000fe400078e0afc */
[----:B------:R-:W-:Y:S02]  /*ebb0*/  IMAD.MOV R10, RZ, RZ, -R10 ;  /* 0x000000ffff0a7224 */ /* 0x000fe400078e0a0a */
[----:B-1----:R-:W-:Y:S02]  /*ebc0*/  IMAD.MOV.U32 R6, RZ, RZ, R7 ;  /* 0x000000ffff067224 */ /* 0x002fe400078e0007 */
[----:B------:R-:W-:Y:S02]  /*ebd0*/  IMAD R5, R252, R10, R5 ;  /* 0x0000000afc057224 */ /* 0x000fe400078e0205 */
[----:B------:R-:W-:Y:S01]  /*ebe0*/  VIADD R10, R2, 0x13a ;  /* 0x0000013a020a7836 */ /* 0x000fe20000000000 */
[----:B------:R-:W-:Y:S01]  /*ebf0*/  @!P0 IADD3 R6, -R6, RZ, RZ ;  /* 0x000000ff06068210 */ /* 0x000fe20007ffe1ff */
[----:B------:R-:W-:Y:S01]  /*ec00*/  VIADD R7, R2, 0x13b ;  /* 0x0000013b02077836 */ /* 0x000fe20000000000 */
[----:B------:R-:W-:Y:S01]  /*ec10*/  ISETP.GT.U32.AND P0, PT, R252, R3, PT ;  /* 0x00000003fc00720c */ /* 0x000fe20003f04070 */
[----:B------:R-:W-:Y:S01]  /*ec20*/  @!P6 IMAD.IADD R0, R0, 0x1, -R252 ;  /* 0x000000010000e824 */ /* 0x000fe200078e0afc */
[----:B------:R-:W-:Y:S01]  /*ec30*/  ISETP.GE.AND P4, PT, R10, RZ, PT ;  /* 0x000000ff0a00720c */ /* 0x000fe20003f86270 */
[----:B------:R1:W-:Y:S01]  /*ec40*/  STL [R1+0x578], R6 ;  /* 0x0005780601007387 */ /* 0x0003e20000100800 */
[----:B------:R-:W-:Y:S01]  /*ec50*/  IABS R10, R10 ;  /* 0x0000000a000a7213 */ /* 0x000fe20000000000 */
[----:B------:R-:W-:Y:S01]  /*ec60*/  VIADD R9, R2, 0x13d ;  /* 0x0000013d02097836 */ /* 0x000fe20000000000 */
[----:B------:R-:W-:Y:S01]  /*ec70*/  ISETP.GT.U32.AND P6, PT, R252, R0, PT ;  /* 0x00000000fc00720c */ /* 0x000fe20003fc4070 */
[----:B------:R-:W-:Y:S01]  /*ec80*/  VIADD R8, R2, 0x13c ;  /* 0x0000013c02087836 */ /* 0x000fe20000000000 */
[----:B------:R-:W-:-:S02]  /*ec90*/  IABS R11, R7 ;  /* 0x00000007000b7213 */ /* 0x000fc40000000000 */
[----:B------:R-:W-:Y:S02]  /*eca0*/  IABS R13, R9 ;  /* 0x00000009000d7213 */ /* 0x000fe40000000000 */
[----:B------:R-:W-:Y:S01]  /*ecb0*/  IABS R12, R8 ;  /* 0x00000008000c7213 */ /* 0x000fe20000000000 */
[----:B------:R-:W-:Y:S01]  /*ecc0*/  @!P0 IMAD.IADD R3, R3, 0x1, -R252 ;  /* 0x0000000103038824 */ /* 0x000fe200078e0afc */
[----:B-1----:R-:W-:Y:S01]  /*ecd0*/  MOV R6, R14 ;  /* 0x0000000e00067202 */ /* 0x002fe20000000f00 */
[----:B------:R-:W-:-:S03]  /*ece0*/  IMAD.HI.U32 R14, R4, R10, RZ ;  /* 0x0000000a040e7227 */ /* 0x000fc600078e00ff */
[C---:B------:R-:W-:Y:S01]  /*ecf0*/  ISETP.GT.U32.AND P0, PT, R252.reuse, R3, PT ;  /* 0x00000003fc00720c */ /* 0x040fe20003f04070 */
[----:B------:R-:W-:Y:S01]  /*ed00*/  @!P2 IMAD.MOV R6, RZ, RZ, -R6 ;  /* 0x000000ffff06a224 */ /* 0x000fe200078e0a06 */
[----:B------:R-:W-:Y:S01]  /*ed10*/  ISETP.GT.U32.AND P2, PT, R252, R5, PT ;  /* 0x00000005fc00720c */ /* 0x000fe20003f44070 */
[----:B------:R-:W-:Y:S02]  /*ed20*/  IMAD.MOV R14, RZ, RZ, -R14 ;  /* 0x000000ffff0e7224 */ /* 0x000fe400078e0a0e */
[----:B------:R-:W-:Y:S01]  /*ed30*/  @!P6 IMAD.IADD R0, R0, 0x1, -R252 ;  /* 0x000000010000e824 */ /* 0x000fe200078e0afc */
[----:B------:R1:W-:Y:S01]  /*ed40*/  STL [R1+0x570], R6 ;  /* 0x0005700601007387 */ /* 0x0003e20000100800 */
[----:B------:R-:W-:Y:S01]  /*ed50*/  IMAD R14, R252, R14, R10 ;  /* 0x0000000efc0e7224 */ /* 0x000fe200078e020a */
[----:B------:R-:W-:Y:S01]  /*ed60*/  ISETP.GE.AND P6, PT, R7, RZ, PT ;  /* 0x000000ff0700720c */ /* 0x000fe20003fc6270 */
[----:B------:R-:W-:-:S04]  /*ed70*/  IMAD.HI.U32 R15, R4, R11, RZ ;  /* 0x0000000b040f7227 */ /* 0x000fc800078e00ff */
[--C-:B------:R-:W-:Y:S01]  /*ed80*/  @!P0 IMAD.IADD R3, R3, 0x1, -R252.reuse ;  /* 0x0000000103038824 */ /* 0x100fe200078e0afc */
[C---:B------:R-:W-:Y:S01]  /*ed90*/  ISETP.GT.U32.AND P0, PT, R252.reuse, R14, PT ;  /* 0x0000000efc00720c */ /* 0x040fe20003f04070 */
[----:B------:R-:W-:Y:S02]  /*eda0*/  @!P2 IMAD.IADD R5, R5, 0x1, -R252 ;  /* 0x000000010505a824 */ /* 0x000fe400078e0afc */
[----:B------:R-:W-:Y:S01]  /*edb0*/  IMAD.MOV.U32 R17, RZ, RZ, R0 ;  /* 0x000000ffff117224 */ /* 0x000fe200078e0000 */
[----:B-1----:R-:W-:Y:S01]  /*edc0*/  MOV R6, R3 ;  /* 0x0000000300067202 */ /* 0x002fe20000000f00 */
[----:B------:R-:W-:Y:S01]  /*edd0*/  IMAD.MOV R15, RZ, RZ, -R15 ;  /* 0x000000ffff0f7224 */ /* 0x000fe200078e0a0f */
[----:B------:R-:W-:Y:S01]  /*ede0*/  ISETP.GT.U32.AND P2, PT, R252, R5, PT ;  /* 0x00000005fc00720c */ /* 0x000fe20003f44070 */
[----:B------:R-:W-:Y:S01]  /*edf0*/  IMAD.HI.U32 R7, R4, R13, RZ ;  /* 0x0000000d04077227 */ /* 0x000fe200078e00ff */
[----:B------:R-:W-:-:S03]  /*ee00*/  IADD3 R3, R2, 0x13f, RZ ;  /* 0x0000013f02037810 */ /* 0x000fc60007ffe0ff */
[----:B------:R-:W-:Y:S02]  /*ee10*/  @!P3 IMAD.MOV R17, RZ, RZ, -R17 ;  /* 0x000000ffff11b224 */ /* 0x000fe400078e0a11 */
[----:B------:R-:W-:Y:S01]  /*ee20*/  @!P5 IMAD.MOV R6, RZ, RZ, -R6 ;  /* 0x000000ffff06d224 */ /* 0x000fe200078e0a06 */
[----:B------:R-:W-:Y:S01]  /*ee30*/  ISETP.GE.AND P5, PT, R8, RZ, PT ;  /* 0x000000ff0800720c */ /* 0x000fe20003fa6270 */
[C---:B------:R-:W-:Y:S01]  /*ee40*/  IMAD R11, R252.reuse, R15, R11 ;  /* 0x0000000ffc0b7224 */ /* 0x040fe200078e020b */
[----:B------:R-:W-:Y:S01]  /*ee50*/  STL [R1+0x564], R17 ;  /* 0x0005641101007387 */ /* 0x000fe20000100800 */
[----:B------:R-:W-:Y:S01]  /*ee60*/  IMAD.MOV R7, RZ, RZ, -R7 ;  /* 0x000000ffff077224 */ /* 0x000fe200078e0a07 */
[----:B------:R-:W-:Y:S01]  /*ee70*/  IABS R8, R3 ;  /* 0x0000000300087213 */ /* 0x000fe20000000000 */
[----:B------:R-:W-:Y:S01]  /*ee80*/  @!P2 IMAD.IADD R5, R5, 0x1, -R252 ;  /* 0x000000010505a824 */ /* 0x000fe200078e0afc */
[----:B------:R1:W-:Y:S01]  /*ee90*/  STL [R1+0x560], R6 ;  /* 0x0005600601007387 */ /* 0x0003e20000100800 */
[C---:B------:R-:W-:Y:S01]  /*eea0*/  ISETP.GT.U32.AND P3, PT, R252.reuse, R11, PT ;  /* 0x0000000bfc00720c */ /* 0x040fe20003f64070 */
[----:B------:R-:W-:-:S02]  /*eeb0*/  IMAD R13, R252, R7, R13 ;  /* 0x00000007fc0d7224 */ /* 0x000fc400078e020d */
[----:B------:R-:W-:Y:S02]  /*eec0*/  @!P0 IMAD.IADD R14, R14, 0x1, -R252 ;  /* 0x000000010e0e8824 */ /* 0x000fe400078e0afc */
[----:B------:R-:W-:-:S03]  /*eed0*/  IMAD.HI.U32 R16, R4, R12, RZ ;  /* 0x0000000c04107227 */ /* 0x000fc600078e00ff */
[----:B------:R-:W-:Y:S01]  /*eee0*/  ISETP.GT.U32.AND P0, PT, R252, R14, PT ;  /* 0x0000000efc00720c */ /* 0x000fe20003f04070 */
[----:B-1----:R-:W-:Y:S01]  /*eef0*/  IMAD.MOV.U32 R6, RZ, RZ, R5 ;  /* 0x000000ffff067224 */ /* 0x002fe200078e0005 */
[----:B------:R-:W-:Y:S01]  /*ef00*/  IADD3 R16, -R16, RZ, RZ ;  /* 0x000000ff10107210 */ /* 0x000fe20007ffe1ff */
[----:B------:R-:W-:Y:S02]  /*ef10*/  VIADD R0, R2, 0x13e ;  /* 0x0000013e02007836 */ /* 0x000fe40000000000 */
[----:B------:R-:W-:Y:S01]  /*ef20*/  @!P3 IMAD.IADD R11, R11, 0x1, -R252 ;  /* 0x000000010b0bb824 */ /* 0x000fe200078e0afc */
[----:B------:R-:W-:Y:S01]  /*ef30*/  @!P1 IADD3 R6, -R6, RZ, RZ ;  /* 0x000000ff06069210 */ /* 0x000fe20007ffe1ff */
[C---:B------:R-:W-:Y:S01]  /*ef40*/  IMAD R12, R252.reuse, R16, R12 ;  /* 0x00000010fc0c7224 */ /* 0x040fe200078e020c */
[----:B------:R-:W-:Y:S01]  /*ef50*/  ISETP.GT.U32.AND P1, PT, R252, R13, PT ;  /* 0x0000000dfc00720c */ /* 0x000fe20003f24070 */
[----:B------:R-:W-:Y:S01]  /*ef60*/  VIADD R7, R2, 0x140 ;  /* 0x0000014002077836 */ /* 0x000fe20000000000 */
[----:B------:R-:W-:Y:S01]  /*ef70*/  IABS R10, R0 ;  /* 0x00000000000a7213 */ /* 0x000fe20000000000 */
[----:B------:R1:W-:Y:S01]  /*ef80*/  STL [R1+0x55c], R6 ;  /* 0x00055c0601007387 */ /* 0x0003e20000100800 */
[----:B------:R-:W-:Y:S01]  /*ef90*/  ISETP.GT.U32.AND P2, PT, R252, R12, PT ;  /* 0x0000000cfc00720c */ /* 0x000fe20003f44070 */
[----:B------:R-:W-:Y:S01]  /*efa0*/  @!P0 IMAD.IADD R14, R14, 0x1, -R252 ;  /* 0x000000010e0e8824 */ /* 0x000fe200078e0afc */
[----:B------:R-:W-:Y:S01]  /*efb0*/  ISETP.GT.U32.AND P3, PT, R252, R11, PT ;  /* 0x0000000bfc00720c */ /* 0x000fe20003f64070 */
[----:B------:R-:W-:Y:S01]  /*efc0*/  IMAD.HI.U32 R15, R4, R10, RZ ;  /* 0x0000000a040f7227 */ /* 0x000fe200078e00ff */
[----:B------:R-:W-:-:S02]  /*efd0*/  ISETP.GE.AND P0, PT, R9, RZ, PT ;  /* 0x000000ff0900720c */ /* 0x000fc40003f06270 */
[----:B------:R-:W-:Y:S01]  /*efe0*/  IABS R5, R7 ;  /* 0x0000000700057213 */ /* 0x000fe20000000000 */
[----:B------:R-:W-:Y:S02]  /*eff0*/  IMAD.HI.U32 R9, R4, R8, RZ ;  /* 0x0000000804097227 */ /* 0x000fe400078e00ff */
[----:B------:R-:W-:Y:S02]  /*f000*/  @!P1 IADD3 R13, R13, -R252, RZ ;  /* 0x800000fc0d0d9210 */ /* 0x000fe40007ffe0ff */
[----:B------:R-:W-:Y:S01]  /*f010*/  IMAD.MOV R15, RZ, RZ, -R15 ;  /* 0x000000ffff0f7224 */ /* 0x000fe200078e0a0f */
[----:B------:R-:W-:Y:S01]  /*f020*/  IADD3 R9, -R9, RZ, RZ ;  /* 0x000000ff09097210 */ /* 0x000fe20007ffe1ff */
[----:B------:R-:W-:Y:S01]  /*f030*/  @!P2 IMAD.IADD R12, R12, 0x1, -R252 ;  /* 0x000000010c0ca824 */ /* 0x000fe200078e0afc */
[C---:B------:R-:W-:Y:S01]  /*f040*/  ISETP.GT.U32.AND P1, PT, R252.reuse, R13, PT ;  /* 0x0000000dfc00720c */ /* 0x040fe20003f24070 */
[C---:B------:R-:W-:Y:S02]  /*f050*/  IMAD R10, R252.reuse, R15, R10 ;  /* 0x0000000ffc0a7224 */ /* 0x040fe400078e020a */
[----:B------:R-:W-:Y:S01]  /*f060*/  @!P3 IMAD.IADD R11, R11, 0x1, -R252 ;  /* 0x000000010b0bb824 */ /* 0x000fe200078e0afc */
[C---:B------:R-:W-:Y:S01]  /*f070*/  ISETP.GT.U32.AND P2, PT, R252.reuse, R12, PT ;  /* 0x0000000cfc00720c */ /* 0x040fe20003f44070 */
[C---:B------:R-:W-:Y:S01]  /*f080*/  IMAD R8, R252.reuse, R9, R8 ;  /* 0x00000009fc087224 */ /* 0x040fe200078e0208 */
[----:B------:R-:W-:Y:S01]  /*f090*/  ISETP.GT.U32.AND P3, PT, R252, R10, PT ;  /* 0x0000000afc00720c */ /* 0x000fe20003f64070 */
[----:B------:R-:W-:-:S02]  /*f0a0*/  IMAD.MOV.U32 R16, RZ, RZ, R14 ;  /* 0x000000ffff107224 */ /* 0x000fc400078e000e */
[----:B-1----:R-:W-:Y:S02]  /*f0b0*/  IMAD.MOV.U32 R6, RZ, RZ, R11 ;  /* 0x000000ffff067224 */ /* 0x002fe400078e000b */
[----:B------:R-:W-:Y:S01]  /*f0c0*/  @!P4 IMAD.MOV R16, RZ, RZ, -R16 ;  /* 0x000000ffff10c224 */ /* 0x000fe200078e0a10 */
[----:B------:R-:W-:Y:S01]  /*f0d0*/  ISETP.GE.AND P4, PT, R0, RZ, PT ;  /* 0x000000ff0000720c */ /* 0x000fe20003f86270 */
[----:B------:R-:W-:Y:S01]  /*f0e0*/  @!P6 IMAD.MOV R6, RZ, RZ, -R6 ;  /* 0x000000ffff06e224 */ /* 0x000fe200078e0a06 */
[----:B------:R-:W-:Y:S01]  /*f0f0*/  @!P1 IADD3 R13, R13, -R252, RZ ;  /* 0x800000fc0d0d9210 */ /* 0x000fe20007ffe0ff */
[----:B------:R-:W-:Y:S01]  /*f100*/  VIADD R0, R2, 0x141 ;  /* 0x0000014102007836 */ /* 0x000fe20000000000 */
[----:B------:R-:W-:Y:S01]  /*f110*/  ISETP.GT.U32.AND P1, PT, R252, R8, PT ;  /* 0x00000008fc00720c */ /* 0x000fe20003f24070 */
[----:B------:R-:W-:Y:S01]  /*f120*/  STL [R1+0x558], R16 ;  /* 0x0005581001007387 */ /* 0x000fe20000100800 */
[----:B------:R-:W-:Y:S01]  /*f130*/  ISETP.GE.AND P6, PT, R3, RZ, PT ;  /* 0x000000ff0300720c */ /* 0x000fe20003fc6270 */
[----:B------:R-:W-:-:S02]  /*f140*/  @!P3 IMAD.IADD R10, R10, 0x1, -R252 ;  /* 0x000000010a0ab824 */ /* 0x000fc400078e0afc */
[----:B------:R1:W-:Y:S01]  /*f150*/  STL [R1+0x544], R6 ;  /* 0x0005440601007387 */ /* 0x0003e20000100800 */
[----:B------:R-:W-:Y:S01]  /*f160*/  @!P2 IMAD.IADD R12, R12, 0x1, -R252 ;  /* 0x000000010c0ca824 */ /* 0x000fe200078e0afc */
[----:B------:R-:W-:Y:S01]  /*f170*/  ISETP.GE.AND P2, PT, R7, RZ, PT ;  /* 0x000000ff0700720c */ /* 0x000fe20003f46270 */
[----:B------:R-:W-:Y:S01]  /*f180*/  VIADD R3, R2, 0x142 ;  /* 0x0000014202037836 */ /* 0x000fe20000000000 */
[----:B------:R-:W-:Y:S01]  /*f190*/  ISETP.GT.U32.AND P3, PT, R252, R10, PT ;  /* 0x0000000afc00720c */ /* 0x000fe20003f64070 */
[----:B------:R-:W-:Y:S02]  /*f1a0*/  IMAD.MOV.U32 R15, RZ, RZ, R12 ;  /* 0x000000ffff0f7224 */ /* 0x000fe400078e000c */
[----:B------:R-:W-:Y:S01]  /*f1b0*/  IMAD.HI.U32 R14, R4, R5, RZ ;  /* 0x00000005040e7227 */ /* 0x000fe200078e00ff */
[----:B------:R-:W-:-:S03]  /*f1c0*/  IABS R17, R3 ;  /* 0x0000000300117213 */ /* 0x000fc60000000000 */
[----:B-1----:R-:W-:Y:S01]  /*f1d0*/  IMAD.MOV.U32 R6, RZ, RZ, R13 ;  /* 0x000000ffff067224 */ /* 0x002fe200078e000d */
[----:B------:R-:W-:Y:S01]  /*f1e0*/  IABS R13, R0 ;  /* 0x00000000000d7213 */ /* 0x000fe20000000000 */
[--C-:B------:R-:W-:Y:S02]  /*f1f0*/  @!P1 IMAD.IADD R8, R8, 0x1, -R252.reuse ;  /* 0x0000000108089824 */ /* 0x100fe400078e0afc */
[----:B------:R-:W-:Y:S01]  /*f200*/  @!P5 IMAD.MOV R15, RZ, RZ, -R15 ;  /* 0x000000ffff0fd224 */ /* 0x000fe200078e0a0f */
[----:B------:R-:W-:Y:S01]  /*f210*/  ISETP.GE.AND P5, PT, R0, RZ, PT ;  /* 0x000000ff0000720c */ /* 0x000fe20003fa6270 */
[----:B------:R-:W-:Y:S01]  /*f220*/  IMAD.HI.U32 R7, R4, R13, RZ ;  /* 0x0000000d04077227 */ /* 0x000fe200078e00ff */
[----:B------:R-:W-:Y:S02]  /*f230*/  ISETP.GT.U32.AND P1, PT, R252, R8, PT ;  /* 0x00000008fc00720c */ /* 0x000fe40003f24070 */
[----:B------:R-:W-:Y:S01]  /*f240*/  @!P0 IADD3 R6, -R6, RZ, RZ ;  /* 0x000000ff06068210 */ /* 0x000fe20007ffe1ff */
[----:B------:R-:W-:Y:S01]  /*f250*/  IMAD.HI.U32 R0, R4, R17, RZ ;  /* 0x0000001104007227 */ /* 0x000fe200078e00ff */
[----:B------:R-:W-:Y:S01]  /*f260*/  IADD3 R7, -R7, RZ, RZ ;  /* 0x000000ff07077210 */ /* 0x000fe20007ffe1ff */
[----:B------:R-:W-:Y:S01]  /*f270*/  STL [R1+0x550], R15 ;  /* 0x0005500f01007387 */ /* 0x000fe20000100800 */
[----:B------:R-:W-:Y:S01]  /*f280*/  ISETP.GE.AND P0, PT, R3, RZ, PT ;  /* 0x000000ff0300720c */ /* 0x000fe20003f06270 */
[----:B------:R-:W-:-:S02]  /*f290*/  @!P3 IMAD.IADD R10, R10, 0x1, -R252 ;  /* 0x000000010a0ab824 */ /* 0x000fc400078e0afc */
[----:B------:R-:W-:Y:S01]  /*f2a0*/  IMAD.MOV R0, RZ, RZ, -R0 ;  /* 0x000000ffff007224 */ /* 0x000fe200078e0a00 */
[----:B------:R1:W-:Y:S01]  /*f2b0*/  STL [R1+0x554], R6 ;  /* 0x0005540601007387 */ /* 0x0003e20000100800 */
[C---:B------:R-:W-:Y:S02]  /*f2c0*/  IMAD R13, R252.reuse, R7, R13 ;  /* 0x00000007fc0d7224 */ /* 0x040fe400078e020d */
[----:B------:R-:W-:Y:S02]  /*f2d0*/  IMAD R17, R252, R0, R17 ;  /* 0x00000000fc117224 */ /* 0x000fe400078e0211 */
[----:B------:R-:W-:Y:S02]  /*f2e0*/  IMAD.MOV.U32 R12, RZ, RZ, R10 ;  /* 0x000000ffff0c7224 */ /* 0x000fe400078e000a */
[----:B------:R-:W-:Y:S01]  /*f2f0*/  @!P1 IMAD.IADD R8, R8, 0x1, -R252 ;  /* 0x0000000108089824 */ /* 0x000fe200078e0afc */
[----:B------:R-:W-:Y:S01]  /*f300*/  ISETP.GT.U32.AND P1, PT, R252, R13, PT ;  /* 0x0000000dfc00720c */ /* 0x000fe20003f24070 */
[----:B------:R-:W-:-:S02]  /*f310*/  IMAD.MOV R14, RZ, RZ, -R14 ;  /* 0x000000ffff0e7224 */ /* 0x000fc400078e0a0e */
[----:B------:R-:W-:Y:S01]  /*f320*/  @!P4 IMAD.MOV R12, RZ, RZ, -R12 ;  /* 0x000000ffff0cc224 */ /* 0x000fe200078e0a0c */
[C---:B------:R-:W-:Y:S01]  /*f330*/  ISETP.GT.U32.AND P4, PT, R252.reuse, R17, PT ;  /* 0x00000011fc00720c */ /* 0x040fe20003f84070 */
[----:B------:R-:W-:Y:S02]  /*f340*/  IMAD R11, R252, R14, R5 ;  /* 0x0000000efc0b7224 */ /* 0x000fe400078e0205 */
[C---:B------:R-:W-:Y:S01]  /*f350*/  VIADD R3, R2.reuse, 0x143 ;  /* 0x0000014302037836 */ /* 0x040fe20000000000 */
[----:B------:R-:W-:Y:S01]  /*f360*/  STL [R1+0x548], R12 ;  /* 0x0005480c01007387 */ /* 0x000fe20000100800 */
[----:B------:R-:W-:Y:S01]  /*f370*/  VIADD R5, R2, 0x144 ;  /* 0x0000014402057836 */ /* 0x000fe20000000000 */
[C---:B------:R-:W-:Y:S01]  /*f380*/  ISETP.GT.U32.AND P3, PT, R252.reuse, R11, PT ;  /* 0x0000000bfc00720c */ /* 0x040fe20003f64070 */
[----:B-1----:R-:W-:Y:S01]  /*f390*/  IMAD.MOV.U32 R6, RZ, RZ, R8 ;  /* 0x000000ffff067224 */ /* 0x002fe200078e0008 */
[----:B------:R-:W-:Y:S01]  /*f3a0*/  IABS R14, R3 ;  /* 0x00000003000e7213 */ /* 0x000fe20000000000 */
[----:B------:R-:W-:Y:S01]  /*f3b0*/  @!P1 IMAD.IADD R13, R13, 0x1, -R252 ;  /* 0x000000010d0d9824 */ /* 0x000fe200078e0afc */
[----:B------:R-:W-:Y:S01]  /*f3c0*/  IABS R9, R5 ;  /* 0x0000000500097213 */ /* 0x000fe20000000000 */
[----:B------:R-:W-:Y:S01]  /*f3d0*/  @!P6 IMAD.MOV R6, RZ, RZ, -R6 ;  /* 0x000000ffff06e224 */ /* 0x000fe200078e0a06 */
[----:B------:R-:W-:Y:S01]  /*f3e0*/  ISETP.GE.AND P6, PT, R3, RZ, PT ;  /* 0x000000ff0300720c */ /* 0x000fe20003fc6270 */
[----:B------:R-:W-:Y:S01]  /*f3f0*/  @!P4 IMAD.IADD R17, R17, 0x1, -R252 ;  /* 0x000000011111c824 */ /* 0x000fe200078e0afc */
[----:B------:R-:W-:Y:S01]  /*f400*/  ISETP.GT.U32.AND P1, PT, R252, R13, PT ;  /* 0x0000000dfc00720c */ /* 0x000fe20003f24070 */
[----:B------:R-:W-:Y:S01]  /*f410*/  IMAD.HI.U32 R7, R4, R14, RZ ;  /* 0x0000000e04077227 */ /* 0x000fe200078e00ff */
[----:B------:R-:W-:Y:S01]  /*f420*/  IABS R3, R235 ;  /* 0x000000eb00037213 */ /* 0x000fe20000000000 */
[----:B------:R1:W-:Y:S01]  /*f430*/  STL [R1+0x54c], R6 ;  /* 0x00054c0601007387 */ /* 0x0003e20000100800 */
[----:B------:R-:W-:Y:S01]  /*f440*/  ISETP.GT.U32.AND P4, PT, R252, R17, PT ;  /* 0x00000011fc00720c */ /* 0x000fe20003f84070 */
[----:B------:R-:W-:Y:S01]  /*f450*/  IMAD.HI.U32 R0, R4, R9, RZ ;  /* 0x0000000904007227 */ /* 0x000fe200078e00ff */
[----:B------:R-:W-:-:S03]  /*f460*/  IADD3 R7, -R7, RZ, RZ ;  /* 0x000000ff07077210 */ /* 0x000fc60007ffe1ff */
[----:B------:R-:W-:Y:S02]  /*f470*/  @!P3 IMAD.IADD R11, R11, 0x1, -R252 ;  /* 0x000000010b0bb824 */ /* 0x000fe400078e0afc */
[----:B------:R-:W-:Y:S02]  /*f480*/  IMAD.MOV R0, RZ, RZ, -R0 ;  /* 0x000000ffff007224 */ /* 0x000fe400078e0a00 */
[----:B------:R-:W-:Y:S01]  /*f490*/  VIADD R16, R2, 0x146 ;  /* 0x0000014602107836 */ /* 0x000fe20000000000 */
[C---:B------:R-:W-:Y:S01]  /*f4a0*/  ISETP.GT.U32.AND P3, PT, R252.reuse, R11, PT ;  /* 0x0000000bfc00720c */ /* 0x040fe20003f64070 */
[C---:B------:R-:W-:Y:S02]  /*f4b0*/  IMAD R14, R252.reuse, R7, R14 ;  /* 0x00000007fc0e7224 */ /* 0x040fe400078e020e */
[C---:B------:R-:W-:Y:S01]  /*f4c0*/  IMAD R9, R252.reuse, R0, R9 ;  /* 0x00000000fc097224 */ /* 0x040fe200078e0209 */
[----:B------:R-:W-:Y:S01]  /*f4d0*/  IABS R0, R16 ;  /* 0x0000001000007213 */ /* 0x000fe20000000000 */
[----:B------:R-:W-:Y:S01]  /*f4e0*/  @!P1 IMAD.IADD R13, R13, 0x1, -R252 ;  /* 0x000000010d0d9824 */ /* 0x000fe200078e0afc */
[----:B------:R-:W-:Y:S01]  /*f4f0*/  ISETP.GT.U32.AND P1, PT, R252, R14, PT ;  /* 0x0000000efc00720c */ /* 0x000fe20003f24070 */
[----:B------:R-:W-:Y:S01]  /*f500*/  IMAD.HI.U32 R7, R4, R3, RZ ;  /* 0x0000000304077227 */ /* 0x000fe200078e00ff */
[----:B------:R-:W-:-:S02]  /*f510*/  @!P4 IADD3 R17, R17, -R252, RZ ;  /* 0x800000fc1111c210 */ /* 0x000fc40007ffe0ff */
[----:B------:R-:W-:Y:S01]  /*f520*/  ISETP.GT.U32.AND P4, PT, R252, R9, PT ;  /* 0x00000009fc00720c */ /* 0x000fe20003f84070 */
[----:B------:R-:W-:Y:S02]  /*f530*/  IMAD.HI.U32 R236, R4, R0, RZ ;  /* 0x0000000004ec7227 */ /* 0x000fe400078e00ff */
[----:B------:R-:W-:Y:S02]  /*f540*/  @!P3 IADD3 R11, R11, -R252, RZ ;  /* 0x800000fc0b0bb210 */ /* 0x000fe40007ffe0ff */
[----:B------:R-:W-:Y:S01]  /*f550*/  IMAD.MOV R7, RZ, RZ, -R7 ;  /* 0x000000ffff077224 */ /* 0x000fe200078e0a07 */
[----:B------:R-:W-:Y:S01]  /*f560*/  ISETP.GE.AND P3, PT, R5, RZ, PT ;  /* 0x000000ff0500720c */ /* 0x000fe20003f66270 */
[----:B------:R-:W-:Y:S01]  /*f570*/  IMAD.MOV R236, RZ, RZ, -R236 ;  /* 0x000000ffffec7224 */ /* 0x000fe200078e0aec */
[----:B------:R-:W-:Y:S01]  /*f580*/  IABS R5, R18 ;  /* 0x0000001200057213 */ /* 0x000fe20000000000 */
[C---:B------:R-:W-:Y:S02]  /*f590*/  IMAD R3, R252.reuse, R7, R3 ;  /* 0x00000007fc037224 */ /* 0x040fe400078e0203 */
[----:B------:R-:W-:-:S02]  /*f5a0*/  IMAD R0, R252, R236, R0 ;  /* 0x000000ecfc007224 */ /* 0x000fc400078e0200 */
[--C-:B------:R-:W-:Y:S01]  /*f5b0*/  @!P1 IMAD.IADD R14, R14, 0x1, -R252.reuse ;  /* 0x000000010e0e9824 */ /* 0x100fe200078e0afc */
[C---:B------:R-:W-:Y:S01]  /*f5c0*/  ISETP.GT.U32.AND P1, PT, R252.reuse, R3, PT ;  /* 0x00000003fc00720c */ /* 0x040fe20003f24070 */
[----:B-1----:R-:W-:Y:S02]  /*f5d0*/  IMAD.MOV.U32 R6, RZ, RZ, R11 ;  /* 0x000000ffff067224 */ /* 0x002fe400078e000b */
[----:B------:R-:W-:Y:S01]  /*f5e0*/  @!P4 IMAD.IADD R9, R9, 0x1, -R252 ;  /* 0x000000010909c824 */ /* 0x000fe200078e0afc */
[----:B------:R-:W-:Y:S01]  /*f5f0*/  ISETP.GT.U32.AND P4, PT, R252, R0, PT ;  /* 0x00000000fc00720c */ /* 0x000fe20003f84070 */
[----:B------:R-:W-:Y:S02]  /*f600*/  VIADD R15, R2, 0x147 ;  /* 0x00000147020f7836 */ /* 0x000fe40000000000 */
[----:B------:R-:W-:Y:S01]  /*f610*/  @!P2 IMAD.MOV R6, RZ, RZ, -R6 ;  /* 0x000000ffff06a224 */ /* 0x000fe200078e0a06 */
[----:B------:R-:W-:Y:S01]  /*f620*/  ISETP.GT.U32.AND P2, PT, R252, R14, PT ;  /* 0x0000000efc00720c */ /* 0x000fe20003f44070 */
[----:B------:R-:W-:Y:S01]  /*f630*/  VIADD R8, R2, 0x149 ;  /* 0x0000014902087836 */ /* 0x000fe20000000000 */
[----:B------:R-:W-:Y:S01]  /*f640*/  IABS R10, R15 ;  /* 0x0000000f000a7213 */ /* 0x000fe20000000000 */
[----:B------:R-:W-:Y:S01]  /*f650*/  IMAD.HI.U32 R7, R4, R5, RZ ;  /* 0x0000000504077227 */ /* 0x000fe200078e00ff */
[----:B------:R1:W-:Y:S01]  /*f660*/  STL [R1+0x53c], R6 ;  /* 0x00053c0601007387 */ /* 0x0003e20000100800 */
[----:B------:R-:W-:-:S02]  /*f670*/  @!P1 IADD3 R3, R3, -R252, RZ ;  /* 0x800000fc03039210 */ /* 0x000fc40007ffe0ff */
[----:B------:R-:W-:Y:S01]  /*f680*/  IABS R12, R8 ;  /* 0x00000008000c7213 */ /* 0x000fe20000000000 */
[----:B------:R-:W-:Y:S01]  /*f690*/  IMAD.HI.U32 R237, R4, R10, RZ ;  /* 0x0000000a04ed7227 */ /* 0x000fe200078e00ff */
[----:B------:R-:W-:-:S03]  /*f6a0*/  ISETP.GT.U32.AND P1, PT, R252, R9, PT ;  /* 0x00000009fc00720c */ /* 0x000fc60003f24070 */
[----:B------:R-:W-:-:S04]  /*f6b0*/  IMAD.HI.U32 R238, R4, R12, RZ ;  /* 0x0000000c04ee7227 */ /* 0x000fc800078e00ff */
[----:B-1----:R-:W-:Y:S01]  /*f6c0*/  IMAD.MOV.U32 R6, RZ, RZ, R13 ;  /* 0x000000ffff067224 */ /* 0x002fe200078e000d */
[----:B------:R-:W-:Y:S01]  /*f6d0*/  IADD3 R236, -R238, RZ, RZ ;  /* 0x000000ffeeec7210 */ /* 0x000fe20007ffe1ff */
[----:B------:R-:W-:Y:S01]  /*f6e0*/  @!P4 IMAD.IADD R0, R0, 0x1, -R252 ;  /* 0x000000010000c824 */ /* 0x000fe200078e0afc */
[C---:B------:R-:W-:Y:S01]  /*f6f0*/  ISETP.GT.U32.AND P4, PT, R252.reuse, R3, PT ;  /* 0x00000003fc00720c */ /* 0x040fe20003f84070 */
[----:B------:R-:W-:Y:S02]  /*f700*/  @!P5 IMAD.MOV R6, RZ, RZ, -R6 ;  /* 0x000000ffff06d224 */ /* 0x000fe400078e0a06 */
[----:B------:R-:W-:Y:S01]  /*f710*/  IMAD.MOV R237, RZ, RZ, -R237 ;  /* 0x000000ffffed7224 */ /* 0x000fe200078e0aed */
[C---:B------:R-:W-:Y:S01]  /*f720*/  ISETP.GT.U32.AND P5, PT, R252.reuse, R0, PT ;  /* 0x00000000fc00720c */ /* 0x040fe20003fa4070 */
[----:B------:R-:W-:Y:S01]  /*f730*/  IMAD.MOV R7, RZ, RZ, -R7 ;  /* 0x000000ffff077224 */ /* 0x000fe200078e0a07 */
[----:B------:R1:W-:Y:S01]  /*f740*/  STL [R1+0x538], R6 ;  /* 0x0005380601007387 */ /* 0x0003e20000100800 */
[----:B------:R-:W-:-:S02]  /*f750*/  IMAD R10, R252, R237, R10 ;  /* 0x000000edfc0a7224 */ /* 0x000fc400078e020a */
[C---:B------:R-:W-:Y:S02]  /*f760*/  IMAD R12, R252.reuse, R236, R12 ;  /* 0x000000ecfc0c7224 */ /* 0x040fe400078e020c */
[----:B------:R-:W-:Y:S02]  /*f770*/  IMAD R5, R252, R7, R5 ;  /* 0x00000007fc057224 */ /* 0x000fe400078e0205 */
[----:B------:R-:W-:Y:S01]  /*f780*/  VIADD R7, R2, 0x14a ;  /* 0x0000014a02077836 */ /* 0x000fe20000000000 */
[----:B------:R-:W-:Y:S01]  /*f790*/  @!P4 IADD3 R3, R3, -R252, RZ ;  /* 0x800000fc0303c210 */ /* 0x000fe20007ffe0ff */
[--C-:B------:R-:W-:Y:S01]  /*f7a0*/  @!P2 IMAD.IADD R14, R14, 0x1, -R252.reuse ;  /* 0x000000010e0ea824 */ /* 0x100fe200078e0afc */
[----:B-1----:R-:W-:Y:S01]  /*f7b0*/  MOV R6, R17 ;  /* 0x0000001100067202 */ /* 0x002fe20000000f00 */
[----:B------:R-:W-:Y:S01]  /*f7c0*/  @!P1 IMAD.IADD R9, R9, 0x1, -R252 ;  /* 0x0000000109099824 */ /* 0x000fe200078e0afc */
[----:B------:R-:W-:Y:S01]  /*f7d0*/  ISETP.GT.U32.AND P4, PT, R252, R12, PT ;  /* 0x0000000cfc00720c */ /* 0x000fe20003f84070 */
[----:B------:R-:W-:Y:S01]  /*f7e0*/  VIADD R11, R2, 0x14b ;  /* 0x0000014b020b7836 */ /* 0x000fe20000000000 */
[----:B------:R-:W-:Y:S01]  /*f7f0*/  IABS R236, R7 ;  /* 0x0000000700ec7213 */ /* 0x000fe20000000000 */
[----:B------:R-:W-:Y:S01]  /*f800*/  @!P0 IMAD.MOV R6, RZ, RZ, -R6 ;  /* 0x000000ffff068224 */ /* 0x000fe200078e0a06 */
[C---:B------:R-:W-:Y:S01]  /*f810*/  ISETP.GT.U32.AND P0, PT, R252.reuse, R10, PT ;  /* 0x0000000afc00720c */ /* 0x040fe20003f04070 */
[----:B------:R-:W-:Y:S01]  /*f820*/  IMAD.MOV.U32 R226, RZ, RZ, R14 ;  /* 0x000000ffffe27224 */ /* 0x000fe200078e000e */
[----:B------:R-:W-:Y:S01]  /*f830*/  ISETP.GT.U32.AND P2, PT, R252, R5, PT ;  /* 0x00000005fc00720c */ /* 0x000fe20003f44070 */
[----:B------:R-:W-:Y:S01]  /*f840*/  @!P5 IMAD.IADD R0, R0, 0x1, -R252 ;  /* 0x000000010000d824 */ /* 0x000fe200078e0afc */
[----:B------:R1:W-:Y:S01]  /*f850*/  STL [R1+0x534], R6 ;  /* 0x0005340601007387 */ /* 0x0003e20000100800 */
[----:B------:R-:W-:Y:S01]  /*f860*/  ISETP.GE.AND P1, PT, R235, RZ, PT ;  /* 0x000000ffeb00720c */ /* 0x000fe20003f26270 */
[----:B------:R-:W-:Y:S01]  /*f870*/  IMAD.MOV.U32 R17, RZ, RZ, R236 ;  /* 0x000000ffff117224 */ /* 0x000fe200078e00ec */
[----:B------:R-:W-:Y:S01]  /*f880*/  IABS R13, R11 ;  /* 0x0000000b000d7213 */ /* 0x000fe20000000000 */
[----:B------:R-:W-:Y:S01]  /*f890*/  VIADD R14, R2, 0x14e ;  /* 0x0000014e020e7836 */ /* 0x000fe20000000000 */
[----:B------:R-:W-:Y:S01]  /*f8a0*/  ISETP.GE.AND P5, PT, R16, RZ, PT ;  /* 0x000000ff1000720c */ /* 0x000fe20003fa6270 */
[----:B------:R-:W-:Y:S01]  /*f8b0*/  IMAD.HI.U32 R236, R4, R17, RZ ;  /* 0x0000001104ec7227 */ /* 0x000fe200078e00ff */
[----:B------:R-:W-:-:S03]  /*f8c0*/  @!P6 IADD3 R226, -R226, RZ, RZ ;  /* 0x000000ffe2e2e210 */ /* 0x000fc60007ffe1ff */
[----:B-1----:R-:W-:Y:S01]  /*f8d0*/  IMAD.MOV.U32 R6, RZ, RZ, R9 ;  /* 0x000000ffff067224 */ /* 0x002fe200078e0009 */
[----:B------:R-:W-:Y:S01]  /*f8e0*/  @!P2 IADD3 R5, R5, -R252, RZ ;  /* 0x800000fc0505a210 */ /* 0x000fe20007ffe0ff */
[----:B------:R-:W-:Y:S01]  /*f8f0*/  @!P0 IMAD.IADD R10, R10, 0x1, -R252 ;  /* 0x000000010a0a8824 */ /* 0x000fe200078e0afc */
[----:B------:R-:W-:Y:S01]  /*f900*/  STL [R1+0x528], R226 ;  /* 0x000528e201007387 */ /* 0x000fe20000100800 */
[----:B------:R-:W-:Y:S01]  /*f910*/  @!P3 IMAD.MOV R6, RZ, RZ, -R6 ;  /* 0x000000ffff06b224 */ /* 0x000fe200078e0a06 */
[----:B------:R-:W-:Y:S01]  /*f920*/  ISETP.GT.U32.AND P3, PT, R252, R5, PT ;  /* 0x00000005fc00720c */ /* 0x000fe20003f64070 */
[----:B------:R-:W-:Y:S01]  /*f930*/  IMAD.HI.U32 R235, R4, R13, RZ ;  /* 0x0000000d04eb7227 */ /* 0x000fe200078e00ff */
[----:B------:R-:W-:Y:S02]  /*f940*/  ISETP.GE.AND P0, PT, R15, RZ, PT ;  /* 0x000000ff0f00720c */ /* 0x000fe40003f06270 */
[----:B------:R1:W-:Y:S01]  /*f950*/  STL [R1+0x524], R6 ;  /* 0x0005240601007387 */ /* 0x0003e20000100800 */
[----:B------:R-:W-:Y:S01]  /*f960*/  @!P4 IMAD.IADD R12, R12, 0x1, -R252 ;  /* 0x000000010c0cc824 */ /* 0x000fe200078e0afc */
[----:B------:R-:W-:Y:S01]  /*f970*/  ISETP.GT.U32.AND P4, PT, R252, R10, PT ;  /* 0x0000000afc00720c */ /* 0x000fe20003f84070 */
[----:B------:R-:W-:Y:S01]  /*f980*/  IMAD.MOV R236, RZ, RZ, -R236 ;  /* 0x000000ffffec7224 */ /* 0x000fe200078e0aec */
[----:B------:R-:W-:Y:S01]  /*f990*/  @!P5 IADD3 R0, -R0, RZ, RZ ;  /* 0x000000ff0000d210 */ /* 0x000fe20007ffe1ff */
[----:B------:R-:W-:Y:S01]  /*f9a0*/  IMAD.MOV R235, RZ, RZ, -R235 ;  /* 0x000000ffffeb7224 */ /* 0x000fe200078e0aeb */
[C---:B------:R-:W-:Y:S01]  /*f9b0*/  ISETP.GT.U32.AND P6, PT, R252.reuse, R12, PT ;  /* 0x0000000cfc00720c */ /* 0x040fe20003fc4070 */
[----:B------:R-:W-:Y:S01]  /*f9c0*/  IMAD R17, R252, R236, R17 ;  /* 0x000000ecfc117224 */ /* 0x000fe200078e0211 */
[----:B------:R-:W-:Y:S01]  /*f9d0*/  ISETP.GE.AND P5, PT, R8, RZ, PT ;  /* 0x000000ff0800720c */ /* 0x000fe20003fa6270 */
[----:B------:R-:W-:Y:S01]  /*f9e0*/  IMAD R235, R252, R235, R13 ;  /* 0x000000ebfceb7224 */ /* 0x000fe200078e020d */
[----:B------:R-:W-:Y:S01]  /*f9f0*/  ISETP.GE.AND P2, PT, R18, RZ, PT ;  /* 0x000000ff1200720c */ /* 0x000fe20003f46270 */
[----:B-1----:R-:W-:-:S02]  /*fa00*/  IMAD.MOV.U32 R6, RZ, RZ, R3 ;  /* 0x000000ffff067224 */ /* 0x002fc400078e0003 */
[----:B------:R-:W-:Y:S02]  /*fa10*/  VIADD R13, R2, 0x14c ;  /* 0x0000014c020d7836 */ /* 0x000fe40000000000 */
[----:B------:R-:W-:Y:S01]  /*fa20*/  @!P1 IMAD.MOV R6, RZ, RZ, -R6 ;  /* 0x000000ffff069224 */ /* 0x000fe200078e0a06 */
[----:B------:R-:W-:Y:S01]  /*fa30*/  ISETP.GT.U32.AND P1, PT, R252, R17, PT ;  /* 0x00000011fc00720c */ /* 0x000fe20003f24070 */
[--C-:B------:R-:W-:Y:S01]  /*fa40*/  @!P4 IMAD.IADD R10, R10, 0x1, -R252.reuse ;  /* 0x000000010a0ac824 */ /* 0x100fe200078e0afc */
[----:B------:R-:W-:Y:S01]  /*fa50*/  ISETP.GT.U32.AND P4, PT, R252, R235, PT ;  /* 0x000000ebfc00720c */ /* 0x000fe20003f84070 */
[--C-:B------:R-:W-:Y:S01]  /*fa60*/  @!P3 IMAD.IADD R5, R5, 0x1, -R252.reuse ;  /* 0x000000010505b824 */ /* 0x100fe200078e0afc */
[----:B------:R1:W-:Y:S01]  /*fa70*/  STL [R1+0x520], R6 ;  /* 0x0005200601007387 */ /* 0x0003e20000100800 */
[----:B------:R-:W-:Y:S01]  /*fa80*/  VIADD R3, R2, 0x14d ;  /* 0x0000014d02037836 */ /* 0x000fe20000000000 */
[----:B------:R-:W-:Y:S01]  /*fa90*/  MOV R9, R10 ;  /* 0x0000000a00097202 */ /* 0x000fe20000000f00 */
[----:B------:R-:W-:Y:S01]  /*faa0*/  @!P6 IMAD.IADD R12, R12, 0x1, -R252 ;  /* 0x000000010c0ce824 */ /* 0x000fe200078e0afc */
[----:B------:R2:W-:Y:S01]  /*fab0*/  STL [R1+0x51c], R0 ;  /* 0x00051c0001007387 */ /* 0x0005e20000100800 */
[----:B------:R-:W-:-:S02]  /*fac0*/  ISETP.GE.AND P3, PT, R7, RZ, PT ;  /* 0x000000ff0700720c */ /* 0x000fc40003f66270 */
[----:B------:R-:W-:Y:S01]  /*fad0*/  IABS R16, R3 ;  /* 0x0000000300107213 */ /* 0x000fe20000000000 */
[----:B------:R-:W-:Y:S01]  /*fae0*/  @!P0 IMAD.MOV R9, RZ, RZ, -R9 ;  /* 0x000000ffff098224 */ /* 0x000fe200078e0a09 */
[----:B------:R-:W-:Y:S01]  /*faf0*/  ISETP.GE.AND P6, PT, R11, RZ, PT ;  /* 0x000000ff0b00720c */ /* 0x000fe20003fc6270 */
[----:B------:R-:W-:Y:S01]  /*fb00*/  @!P1 IMAD.IADD R17, R17, 0x1, -R252 ;  /* 0x0000000111119824 */ /* 0x000fe200078e0afc */
[----:B------:R-:W-:Y:S01]  /*fb10*/  ISETP.GE.AND P1, PT, R13, RZ, PT ;  /* 0x000000ff0d00720c */ /* 0x000fe20003f26270 */
[----:B-1----:R-:W-:Y:S01]  /*fb20*/  IMAD.MOV.U32 R6, RZ, RZ, R5 ;  /* 0x000000ffff067224 */ /* 0x002fe200078e0005 */
[----:B------:R1:W-:Y:S01]  /*fb30*/  STL [R1+0x518], R9 ;  /* 0x0005180901007387 */ /* 0x0003e20000100800 */
[----:B--2---:R-:W-:Y:S01]  /*fb40*/  IABS R0, R13 ;  /* 0x0000000d00007213 */ /* 0x004fe20000000000 */
[----:B------:R-:W-:Y:S01]  /*fb50*/  IMAD.MOV.U32 R5, RZ, RZ, R12 ;  /* 0x000000ffff057224 */ /* 0x000fe200078e000c */
[----:B------:R-:W-:Y:S01]  /*fb60*/  ISETP.GT.U32.AND P0, PT, R252, R17, PT ;  /* 0x00000011fc00720c */ /* 0x000fe20003f04070 */
[----:B------:R-:W-:Y:S01]  /*fb70*/  @!P4 IMAD.IADD R235, R235, 0x1, -R252 ;  /* 0x00000001ebebc824 */ /* 0x000fe200078e0afc */
[----:B------:R-:W-:Y:S01]  /*fb80*/  IADD3 R11, R2, 0x152, RZ ;  /* 0x00000152020b7810 */ /* 0x000fe20007ffe0ff */
[----:B------:R-:W-:Y:S01]  /*fb90*/  IMAD.HI.U32 R8, R4, R0, RZ ;  /* 0x0000000004087227 */ /* 0x000fe200078e00ff */
[----:B------:R-:W-:-:S02]  /*fba0*/  @!P5 IADD3 R5, -R5, RZ, RZ ;  /* 0x000000ff0505d210 */ /* 0x000fc40007ffe1ff */
[----:B------:R-:W-:Y:S01]  /*fbb0*/  ISETP.GT.U32.AND P4, PT, R252, R235, PT ;  /* 0x000000ebfc00720c */ /* 0x000fe20003f84070 */
[----:B------:R-:W-:Y:S01]  /*fbc0*/  IMAD.MOV R8, RZ, RZ, -R8 ;  /* 0x000000ffff087224 */ /* 0x000fe200078e0a08 */
[----:B------:R-:W-:Y:S01]  /*fbd0*/  IABS R15, R11 ;  /* 0x0000000b000f7213 */ /* 0x000fe20000000000 */
[----:B------:R-:W-:-:S04]  /*fbe0*/  IMAD.HI.U32 R7, R4, R16, RZ ;  /* 0x0000001004077227 */ /* 0x000fc800078e00ff */
[----:B------:R-:W-:Y:S01]  /*fbf0*/  IMAD R13, R252, R8, R0 ;  /* 0x00000008fc0d7224 */ /* 0x000fe200078e0200 */
[----:B------:R-:W-:Y:S01]  /*fc00*/  IADD3 R7, -R7, RZ, RZ ;  /* 0x000000ff07077210 */ /* 0x000fe20007ffe1ff */
[----:B------:R-:W-:Y:S01]  /*fc10*/  @!P0 IMAD.IADD R17, R17, 0x1, -R252 ;  /* 0x0000000111118824 */ /* 0x000fe200078e0afc */
[----:B------:R-:W-:Y:S01]  /*fc20*/  ISETP.GE.AND P0, PT, R14, RZ, PT ;  /* 0x000000ff0e00720c */ /* 0x000fe20003f06270 */
[----:B------:R-:W-:Y:S01]  /*fc30*/  @!P2 IMAD.MOV R6, RZ, RZ, -R6 ;  /* 0x000000ffff06a224 */ /* 0x000fe200078e0a06 */
[C---:B------:R-:W-:Y:S01]  /*fc40*/  ISETP.GT.U32.AND P5, PT, R252.reuse, R13, PT ;  /* 0x0000000dfc00720c */ /* 0x040fe20003fa4070 */
[----:B------:R-:W-:Y:S01]  /*fc50*/  IMAD R16, R252, R7, R16 ;  /* 0x00000007fc107224 */ /* 0x000fe200078e0210 */
[----:B------:R-:W-:Y:S01]  /*fc60*/  IABS R14, R14 ;  /* 0x0000000e000e7213 */ /* 0x000fe20000000000 */
[----:B------:R-:W-:Y:S01]  /*fc70*/  @!P4 IMAD.IADD R235, R235, 0x1, -R252 ;  /* 0x00000001ebebc824 */ /* 0x000fe200078e0afc */
[----:B------:R2:W-:Y:S01]  /*fc80*/  STL [R1+0x514], R6 ;  /* 0x0005140601007387 */ /* 0x0005e20000100800 */
[----:B------:R-:W-:Y:S01]  /*fc90*/  VIADD R0, R2, 0x150 ;  /* 0x0000015002007836 */ /* 0x000fe20000000000 */
[----:B------:R-:W-:Y:S01]  /*fca0*/  ISETP.GT.U32.AND P4, PT, R252, R16, PT ;  /* 0x00000010fc00720c */ /* 0x000fe20003f84070 */
[----:B------:R-:W-:Y:S01]  /*fcb0*/  IMAD.HI.U32 R7, R4, R14, RZ ;  /* 0x0000000e04077227 */ /* 0x000fe200078e00ff */
[----:B------:R-:W-:Y:S01]  /*fcc0*/  ISETP.GE.AND P2, PT, R3, RZ, PT ;  /* 0x000000ff0300720c */ /* 0x000fe20003f46270 */
[----:B------:R3:W-:Y:S01]  /*fcd0*/  STL [R1+0x510], R5 ;  /* 0x0005100501007387 */ /* 0x0007e20000100800 */
[----:B-1----:R-:W-:Y:S01]  /*fce0*/  IABS R9, R0 ;  /* 0x0000000000097213 */ /* 0x002fe20000000000 */
[----:B------:R-:W-:-:S02]  /*fcf0*/  IMAD.MOV R7, RZ, RZ, -R7 ;  /* 0x000000ffff077224 */ /* 0x000fc400078e0a07 */
[----:B------:R-:W-:Y:S01]  /*fd00*/  @!P5 IADD3 R13, R13, -R252, RZ ;  /* 0x800000fc0d0dd210 */ /* 0x000fe20007ffe0ff */
[----:B------:R-:W-:Y:S02]  /*fd10*/  VIADD R3, R2, 0x14f ;  /* 0x0000014f02037836 */ /* 0x000fe40000000000 */
[C---:B------:R-:W-:Y:S01]  /*fd20*/  IMAD R14, R252.reuse, R7, R14 ;  /* 0x00000007fc0e7224 */ /* 0x040fe200078e020e */
[----:B------:R-:W-:Y:S01]  /*fd30*/  ISETP.GT.U32.AND P5, PT, R252, R13, PT ;  /* 0x0000000dfc00720c */ /* 0x000fe20003fa4070 */
[----:B--2---:R-:W-:Y:S01]  /*fd40*/  IMAD.MOV.U32 R6, RZ, RZ, R235 ;  /* 0x000000ffff067224 */ /* 0x004fe200078e00eb */
[----:B------:R-:W-:Y:S01]  /*fd50*/  IABS R10, R3 ;  /* 0x00000003000a7213 */ /* 0x000fe20000000000 */
[----:B---3--:R-:W-:Y:S02]  /*fd60*/  IMAD.MOV.U32 R5, RZ, RZ, R17 ;  /* 0x000000ffff057224 */ /* 0x008fe400078e0011 */
[----:B------:R-:W-:Y:S02]  /*fd70*/  @!P4 IMAD.IADD R16, R16, 0x1, -R252 ;  /* 0x000000011010c824 */ /* 0x000fe400078e0afc */
[----:B------:R-:W-:Y:S01]  /*fd80*/  @!P3 IMAD.MOV R5, RZ, RZ, -R5 ;  /* 0x000000ffff05b224 */ /* 0x000fe200078e0a05 */
[----:B------:R-:W-:Y:S01]  /*fd90*/  ISETP.GE.AND P3, PT, R3, RZ, PT ;  /* 0x000000ff0300720c */ /* 0x000fe20003f66270 */
[----:B------:R-:W-:Y:S01]  /*fda0*/  IMAD.HI.U32 R3, R4, R9, RZ ;  /* 0x0000000904037227 */ /* 0x000fe200078e00ff */
[----:B------:R-:W-:-:S02]  /*fdb0*/  ISETP.GT.U32.AND P4, PT, R252, R16, PT ;  /* 0x00000010fc00720c */ /* 0x000fc40003f84070 */
[----:B------:R1:W-:Y:S01]  /*fdc0*/  STL [R1+0x4c0], R5 ;  /* 0x0004c00501007387 */ /* 0x0003e20000100800 */
[----:B------:R-:W-:Y:S01]  /*fdd0*/  @!P5 IMAD.IADD R13, R13, 0x1, -R252 ;  /* 0x000000010d0dd824 */ /* 0x000fe200078e0afc */
[----:B------:R-:W-:Y:S01]  /*fde0*/  ISETP.GT.U32.AND P5, PT, R252, R14, PT ;  /* 0x0000000efc00720c */ /* 0x000fe20003fa4070 */
[----:B------:R-:W-:Y:S01]  /*fdf0*/  @!P6 IMAD.MOV R6, RZ, RZ, -R6 ;  /* 0x000000ffff06e224 */ /* 0x000fe200078e0a06 */
[----:B------:R-:W-:Y:S01]  /*fe00*/  ISETP.GE.AND P6, PT, R0, RZ, PT ;  /* 0x000000ff0000720c */ /* 0x000fe20003fc6270 */
[----:B------:R-:W-:Y:S02]  /*fe10*/  IMAD.MOV R3, RZ, RZ, -R3 ;  /* 0x000000ffff037224 */ /* 0x000fe400078e0a03 */
[----:B------:R-:W-:Y:S01]  /*fe20*/  VIADD R0, R2, 0x151 ;  /* 0x0000015102007836 */ /* 0x000fe20000000000 */
[----:B------:R2:W-:Y:S01]  /*fe30*/  STL [R1+0x50c], R6 ;  /* 0x00050c0601007387 */ /* 0x0005e20000100800 */
[----:B------:R-:W-:Y:S02]  /*fe40*/  IMAD R9, R252, R3, R9 ;  /* 0x00000003fc097224 */ /* 0x000fe400078e0209 */
[----:B-1----:R-:W-:-:S04]  /*fe50*/  IMAD.HI.U32 R5, R4, R10, RZ ;  /* 0x0000000a04057227 */ /* 0x002fc800078e00ff */
[----:B------:R-:W-:Y:S01]  /*fe60*/  @!P5 IADD3 R14, R14, -R252, RZ ;  /* 0x800000fc0e0ed210 */ /* 0x000fe20007ffe0ff */
[----:B------:R-:W-:Y:S01]  /*fe70*/  @!P4 IMAD.IADD R16, R16, 0x1, -R252 ;  /* 0x000000011010c824 */ /* 0x000fe200078e0afc */
[----:B------:R-:W-:Y:S01]  /*fe80*/  IADD3 R5, -R5, RZ, RZ ;  /* 0x000000ff05057210 */ /* 0x000fe20007ffe1ff */
[----:B--2---:R-:W-:Y:S01]  /*fe90*/  IMAD.MOV.U32 R6, RZ, RZ, R13 ;  /* 0x000000ffff067224 */ /* 0x004fe200078e000d */
[----:B------:R-:W-:Y:S01]  /*fea0*/  ISETP.GT.U32.AND P5, PT, R252, R14, PT ;  /* 0x0000000efc00720c */ /* 0x000fe20003fa4070 */
[----:B------:R-:W-:Y:S02]  /*feb0*/  VIADD R8, R2, 0x153 ;  /* 0x0000015302087836 */ /* 0x000fe40000000000 */
[C---:B------:R-:W-:Y:S01]  /*fec0*/  IMAD R10, R252.reuse, R5, R10 ;  /* 0x00000005fc0a7224 */ /* 0x040fe200078e020a */
[----:B------:R-:W-:Y:S01]  /*fed0*/  IABS R5, R0 ;  /* 0x0000000000057213 */ /* 0x000fe20000000000 */
[----:B------:R-:W-:Y:S01]  /*fee0*/  @!P1 IMAD.MOV R6, RZ, RZ, -R6 ;  /* 0x000000ffff069224 */ /* 0x000fe200078e0a06 */
[----:B------:R-:W-:Y:S01]  /*fef0*/  ISETP.GT.U32.AND P1, PT, R252, R9, PT ;  /* 0x00000009fc00720c */ /* 0x000fe20003f24070 */
[----:B------:R-:W-:Y:S01]  /*ff00*/  VIADD R3, R2, 0x154 ;  /* 0x0000015402037836 */ /* 0x000fe20000000000 */
[----:B------:R-:W-:Y:S01]  /*ff10*/  ISETP.GT.U32.AND P4, PT, R252, R10, PT ;  /* 0x0000000afc00720c */ /* 0x000fe20003f84070 */
[----:B------:R-:W-:Y:S01]  /*ff20*/  IMAD.HI.U32 R13, R4, R5, RZ ;  /* 0x00000005040d7227 */ /* 0x000fe200078e00ff */
[----:B------:R1:W-:Y:S01]  /*ff30*/  STL [R1+0x4d4], R6 ;  /* 0x0004d40601007387 */ /* 0x0003e20000100800 */
[----:B------:R-:W-:-:S02]  /*ff40*/  IABS R12, R8 ;  /* 0x00000008000c7213 */ /* 0x000fc40000000000 */
[----:B------:R-:W-:Y:S01]  /*ff50*/  IMAD.MOV R13, RZ, RZ, -R13 ;  /* 0x000000ffff0d7224 */ /* 0x000fe200078e0a0d */
[----:B------:R-:W-:Y:S01]  /*ff60*/  IABS R7, R3 ;  /* 0x0000000300077213 */ /* 0x000fe20000000000 */
[----:B------:R-:W-:-:S04]  /*ff70*/  @!P5 IMAD.IADD R14, R14, 0x1, -R252 ;  /* 0x000000010e0ed824 */ /* 0x000fc800078e0afc */
[----:B------:R-:W-:Y:S02]  /*ff80*/  @!P1 IMAD.IADD R9, R9, 0x1, -R252 ;  /* 0x0000000109099824 */ /* 0x000fe400078e0afc */
[----:B-1----:R-:W-:Y:S02]  /*ff90*/  IMAD.MOV.U32 R6, RZ, RZ, R16 ;  /* 0x000000ffff067224 */ /* 0x002fe400078e0010 */
[----:B------:R-:W-:Y:S01]  /*ffa0*/  @!P4 IMAD.IADD R10, R10, 0x1, -R252 ;  /* 0x000000010a0ac824 */ /* 0x000fe200078e0afc */
[----:B------:R-:W-:Y:S01]  /*ffb0*/  ISETP.GT.U32.AND P1, PT, R252, R9, PT ;  /* 0x00000009fc00720c */ /* 0x000fe20003f24070 */
[----:B------:R-:W-:Y:S01]  /*ffc0*/  IMAD.HI.U32 R16, R4, R15, RZ ;  /* 0x0000000f04107227 */ /* 0x000fe200078e00ff */
[----:B------:R-:W-:Y:S02]  /*ffd0*/  @!P2 IADD3 R6, -R6, RZ, RZ ;  /* 0x000000ff0606a210 */ /* 0x000fe40007ffe1ff */
[----:B------:R-:W-:Y:S01]  /*ffe0*/  ISETP.GE.AND P2, PT, R0, RZ, PT ;  /* 0x000000ff0000720c */ /* 0x000fe20003f46270 */
[C---:B------:R-:W-:Y:S01]  /*fff0*/  IMAD R0, R252.reuse, R13, R5 ;  /* 0x0000000dfc007224 */ /* 0x040fe200078e0205 */
[----:B------:R-:W-:Y:S01]  /*10000*/  ISETP.GT.U32.AND P4, PT, R252, R10, PT ;  /* 0x0000000afc00720c */ /* 0x000fe20003f84070 */
[----:B------:R1:W-:Y:S01]  /*10010*/  STL [R1+0x508], R6 ;  /* 0x0005080601007387 */ /* 0x0003e20000100800 */
[----:B------:R-:W-:-:S02]  /*10020*/  IMAD.HI.U32 R5, R4, R12, RZ ;  /* 0x0000000c04057227 */ /* 0x000fc400078e00ff */
[----:B------:R-:W-:Y:S02]  /*10030*/  ISETP.GT.U32.AND P5, PT, R252, R0, PT ;  /* 0x00000000fc00720c */ /* 0x000fe40003fa4070 */
[----:B------:R-:W-:-:S04]  /*10040*/  IMAD.HI.U32 R13, R4, R7, RZ ;  /* 0x00000007040d7227 */ /* 0x000fc800078e00ff */
[----:B------:R-:W-:Y:S02]  /*10050*/  IMAD.MOV R5, RZ, RZ, -R5 ;  /* 0x000000ffff057224 */ /* 0x000fe400078e0a05 */
[----:B-1----:R-:W-:Y:S01]  /*10060*/  IMAD.MOV.U32 R6, RZ, RZ, R14 ;  /* 0x000000ffff067224 */ /* 0x002fe200078e000e */
[----:B------:R-:W-:Y:S01]  /*10070*/  @!P4 IADD3 R10, R10, -R252, RZ ;  /* 0x800000fc0a0ac210 */ /* 0x000fe20007ffe0ff */
[----:B------:R-:W-:Y:S01]  /*10080*/  IMAD.MOV R13, RZ, RZ, -R13 ;  /* 0x000000ffff0d7224 */ /* 0x000fe200078e0a0d */
[----:B------:R-:W-:Y:S01]  /*10090*/  ISETP.GE.AND P4, PT, R11, RZ, PT ;  /* 0x000000ff0b00720c */ /* 0x000fe20003f86270 */
[--C-:B------:R-:W-:Y:S01]  /*100a0*/  @!P1 IMAD.IADD R9, R9, 0x1, -R252.reuse ;  /* 0x0000000109099824 */ /* 0x100fe200078e0afc */
[----:B------:R-:W-:Y:S01]  /*100b0*/  @!P0 IADD3 R6, -R6, RZ, RZ ;  /* 0x000000ff06068210 */ /* 0x000fe20007ffe1ff */
[----:B------:R-:W-:Y:S02]  /*100c0*/  @!P5 IMAD.IADD R0, R0, 0x1, -R252 ;  /* 0x000000010000d824 */ /* 0x000fe400078e0afc */
[----:B------:R-:W-:-:S02]  /*100d0*/  IMAD.MOV R16, RZ, RZ, -R16 ;  /* 0x000000ffff107224 */ /* 0x000fc400078e0a10 */
[----:B------:R1:W-:Y:S01]  /*100e0*/  STL [R1+0x4f4], R6 ;  /* 0x0004f40601007387 */ /* 0x0003e20000100800 */
[C---:B------:R-:W-:Y:S01]  /*100f0*/  IMAD R12, R252.reuse, R5, R12 ;  /* 0x00000005fc0c7224 */ /* 0x040fe200078e020c */
[C---:B------:R-:W-:Y:S01]  /*10100*/  ISETP.GT.U32.AND P5, PT, R252.reuse, R0, PT ;  /* 0x00000000fc00720c */ /* 0x040fe20003fa4070 */
[C---:B------:R-:W-:Y:S02]  /*10110*/  IMAD R7, R252.reuse, R13, R7 ;  /* 0x0000000dfc077224 */ /* 0x040fe400078e0207 */
[C---:B------:R-:W-:Y:S01]  /*10120*/  IMAD R11, R252.reuse, R16, R15 ;  /* 0x00000010fc0b7224 */ /* 0x040fe200078e020f */
[----:B------:R-:W-:Y:S01]  /*10130*/  ISETP.GT.U32.AND P1, PT, R252, R12, PT ;  /* 0x0000000cfc00720c */ /* 0x000fe20003f24070 */
[----:B------:R-:W-:Y:S02]  /*10140*/  VIADD R5, R2, 0x155 ;  /* 0x0000015502057836 */ /* 0x000fe40000000000 */
[----:B------:R-:W-:Y:S01]  /*10150*/  IMAD.MOV.U32 R14, RZ, RZ, R10 ;  /* 0x000000ffff0e7224 */ /* 0x000fe200078e000a */
[----:B------:R-:W-:Y:S01]  /*10160*/  ISETP.GT.U32.AND P0, PT, R252, R11, PT ;  /* 0x0000000bfc00720c */ /* 0x000fe20003f04070 */
[----:B-1----:R-:W-:Y:S01]  /*10170*/  IMAD.MOV.U32 R6, RZ, RZ, R9 ;  /* 0x000000ffff067224 */ /* 0x002fe200078e0009 */
[----:B------:R-:W-:-:S02]  /*10180*/  IABS R13, R5 ;  /* 0x00000005000d7213 */ /* 0x000fc40000000000 */
[----:B------:R-:W-:Y:S01]  /*10190*/  @!P3 IADD3 R14, -R14, RZ, RZ ;  /* 0x000000ff0e0eb210 */ /* 0x000fe20007ffe1ff */
[----:B------:R-:W-:Y:S01]  /*101a0*/  @!P6 IMAD.MOV R6, RZ, RZ, -R6 ;  /* 0x000000ffff06e224 */ /* 0x000fe200078e0a06 */
[----:B------:R-:W-:Y:S01]  /*101b0*/  ISETP.GT.U32.AND P6, PT, R252, R7, PT ;  /* 0x00000007fc00720c */ /* 0x000fe20003fc4070 */
[----:B------:R-:W-:Y:S01]  /*101c0*/  IMAD.MOV.U32 R10, RZ, RZ, R13 ;  /* 0x000000ffff0a7224 */ /* 0x000fe200078e000d */
[----:B------:R-:W-:Y:S01]  /*101d0*/  ISETP.GE.AND P3, PT, R8, RZ, PT ;  /* 0x000000ff0800720c */ /* 0x000fe20003f66270 */
[----:B------:R-:W-:Y:S01]  /*101e0*/  VIADD R8, R2, 0x156 ;  /* 0x0000015602087836 */ /* 0x000fe20000000000 */
[----:B------:R-:W-:Y:S01]  /*101f0*/  STL [R1+0x4fc], R14 ;  /* 0x0004fc0e01007387 */ /* 0x000fe20000100800 */
[----:B------:R-:W-:Y:S01]  /*10200*/  @!P5 IMAD.IADD R0, R0, 0x1, -R252 ;  /* 0x000000010000d824 */ /* 0x000fe200078e0afc */
[----:B------:R-:W-:Y:S01]  /*10210*/  ISETP.GE.AND P5, PT, R3, RZ, PT ;  /* 0x000000ff0300720c */ /* 0x000fe20003fa6270 */
[----:B------:R-:W-:Y:S01]  /*10220*/  IMAD.HI.U32 R9, R4, R10, RZ ;  /* 0x0000000a04097227 */ /* 0x000fe200078e00ff */
[----:B------:R1:W-:Y:S01]  /*10230*/  STL [R1+0x500], R6 ;  /* 0x0005000601007387 */ /* 0x0003e20000100800 */
[----:B------:R-:W-:-:S02]  /*10240*/  IABS R13, R8 ;  /* 0x00000008000d7213 */ /* 0x000fc40000000000 */
[--C-:B------:R-:W-:Y:S01]  /*10250*/  @!P1 IMAD.IADD R12, R12, 0x1, -R252.reuse ;  /* 0x000000010c0c9824 */ /* 0x100fe200078e0afc */
[----:B------:R-:W-:Y:S01]  /*10260*/  IADD3 R9, -R9, RZ, RZ ;  /* 0x000000ff09097210 */ /* 0x000fe20007ffe1ff */
[--C-:B------:R-:W-:Y:S02]  /*10270*/  @!P6 IMAD.IADD R7, R7, 0x1, -R252.reuse ;  /* 0x000000010707e824 */ /* 0x100fe400078e0afc */
[----:B------:R-:W-:Y:S01]  /*10280*/  @!P0 IMAD.IADD R11, R11, 0x1, -R252 ;  /* 0x000000010b0b8824 */ /* 0x000fe200078e0afc */
[----:B------:R-:W-:Y:S01]  /*10290*/  ISETP.GT.U32.AND P6, PT, R252, R12, PT ;  /* 0x0000000cfc00720c */ /* 0x000fe20003fc4070 */
[----:B------:R-:W-:Y:S01]  /*102a0*/  IMAD.HI.U32 R3, R4, R13, RZ ;  /* 0x0000000d04037227 */ /* 0x000fe200078e00ff */
[----:B------:R-:W-:Y:S02]  /*102b0*/  ISETP.GE.AND P0, PT, R5, RZ, PT ;  /* 0x000000ff0500720c */ /* 0x000fe40003f06270 */
[----:B------:R-:W-:Y:S01]  /*102c0*/  ISETP.GT.U32.AND P1, PT, R252, R11, PT ;  /* 0x0000000bfc00720c */ /* 0x000fe20003f24070 */
[----:B-1----:R-:W-:Y:S01]  /*102d0*/  IMAD.MOV.U32 R6, RZ, RZ, R0 ;  /* 0x000000ffff067224 */ /* 0x002fe200078e0000 */
[----:B------:R-:W-:Y:S01]  /*102e0*/  IADD3 R5, R2, 0x157, RZ ;  /* 0x0000015702057810 */ /* 0x000fe20007ffe0ff */
[----:B------:R-:W-:-:S02]  /*102f0*/  IMAD R10, R252, R9, R10 ;  /* 0x00000009fc0a7224 */ /* 0x000fc400078e020a */
[----:B------:R-:W-:Y:S01]  /*10300*/  @!P2 IMAD.MOV R6, RZ, RZ, -R6 ;  /* 0x000000ffff06a224 */ /* 0x000fe200078e0a06 */
[----:B------:R-:W-:Y:S01]  /*10310*/  ISETP.GT.U32.AND P2, PT, R252, R7, PT ;  /* 0x00000007fc00720c */ /* 0x000fe20003f44070 */
[----:B------:R-:W-:Y:S01]  /*10320*/  IMAD.MOV R3, RZ, RZ, -R3 ;  /* 0x000000ffff037224 */ /* 0x000fe200078e0a03 */
[----:B------:R-:W-:Y:S01]  /*10330*/  IABS R14, R5 ;  /* 0x00000005000e7213 */ /* 0x000fe20000000000 */
[----:B------:R-:W-:Y:S01]  /*10340*/  VIADD R9, R2, 0x159 ;  /* 0x0000015902097836 */ /* 0x000fe20000000000 */
[----:B------:R-:W-:Y:S01]  /*10350*/  @!P6 IADD3 R12, R12, -R252, RZ ;  /* 0x800000fc0c0ce210 */ /* 0x000fe20007ffe0ff */
[----:B------:R-:W-:Y:S01]  /*10360*/  IMAD R13, R252, R3, R13 ;  /* 0x00000003fc0d7224 */ /* 0x000fe200078e020d */
[----:B------:R1:W-:Y:S01]  /*10370*/  STL [R1+0x504], R6 ;  /* 0x0005040601007387 */ /* 0x0003e20000100800 */
[----:B------:R-:W-:Y:S01]  /*10380*/  VIADD R0, R2, 0x158 ;  /* 0x0000015802007836 */ /* 0x000fe20000000000 */
[----:B------:R-:W-:Y:S01]  /*10390*/  IABS R15, R9 ;  /* 0x00000009000f7213 */ /* 0x000fe20000000000 */
[----:B------:R-:W-:Y:S01]  /*103a0*/  @!P1 IMAD.IADD R11, R11, 0x1, -R252 ;  /* 0x000000010b0b9824 */ /* 0x000fe200078e0afc */
[----:B------:R-:W-:Y:S01]  /*103b0*/  ISETP.GT.U32.AND P6, PT, R252, R13, PT ;  /* 0x0000000dfc00720c */ /* 0x000fe20003fc4070 */
[----:B------:R-:W-:Y:S01]  /*103c0*/  @!P3 IMAD.MOV R12, RZ, RZ, -R12 ;  /* 0x000000ffff0cb224 */ /* 0x000fe200078e0a0c */
[----:B------:R-:W-:Y:S01]  /*103d0*/  IABS R3, R0 ;  /* 0x0000000000037213 */ /* 0x000fe20000000000 */
[----:B------:R-:W-:Y:S01]  /*103e0*/  @!P2 IMAD.IADD R7, R7, 0x1, -R252 ;  /* 0x000000010707a824 */ /* 0x000fe200078e0afc */
[----:B------:R-:W-:Y:S01]  /*103f0*/  ISETP.GE.AND P2, PT, R8, RZ, PT ;  /* 0x000000ff0800720c */ /* 0x000fe20003f46270 */
[----:B------:R-:W-:Y:S01]  /*10400*/  IMAD.MOV.U32 R8, RZ, RZ, R15 ;  /* 0x000000ffff087224 */ /* 0x000fe200078e000f */
[----:B------:R-:W-:Y:S01]  /*10410*/  ISETP.GT.U32.AND P1, PT, R252, R10, PT ;  /* 0x0000000afc00720c */ /* 0x000fe20003f24070 */
[----:B------:R-:W-:-:S04]  /*10420*/  IMAD.HI.U32 R15, R4, R14, RZ ;  /* 0x0000000e040f7227 */ /* 0x000fc800078e00ff */
[----:B-1----:R-:W-:Y:S01]  /*10430*/  IMAD.MOV.U32 R6, RZ, RZ, R11 ;  /* 0x000000ffff067224 */ /* 0x002fe200078e000b */
[----:B------:R-:W-:Y:S01]  /*10440*/  IADD3 R15, -R15, RZ, RZ ;  /* 0x000000ff0f0f7210 */ /* 0x000fe20007ffe1ff */
[----:B------:R-:W-:-:S04]  /*10450*/  IMAD.HI.U32 R16, R4, R3, RZ ;  /* 0x0000000304107227 */ /* 0x000fc800078e00ff */
[----:B------:R-:W-:Y:S02]  /*10460*/  @!P4 IMAD.MOV R6, RZ, RZ, -R6 ;  /* 0x000000ffff06c224 */ /* 0x000fe400078e0a06 */
[----:B------:R-:W-:Y:S02]  /*10470*/  IMAD.MOV R11, RZ, RZ, -R16 ;  /* 0x000000ffff0b7224 */ /* 0x000fe400078e0a10 */
[C---:B------:R-:W-:Y:S01]  /*10480*/  IMAD R14, R252.reuse, R15, R14 ;  /* 0x0000000ffc0e7224 */ /* 0x040fe200078e020e */
[----:B------:R1:W-:Y:S01]  /*10490*/  STL [R1+0x4f8], R6 ;  /* 0x0004f80601007387 */ /* 0x0003e20000100800 */
[--C-:B------:R-:W-:Y:S02]  /*104a0*/  @!P6 IMAD.IADD R13, R13, 0x1, -R252.reuse ;  /* 0x000000010d0de824 */ /* 0x100fe400078e0afc */
[C---:B------:R-:W-:Y:S01]  /*104b0*/  IMAD R3, R252.reuse, R11, R3 ;  /* 0x0000000bfc037224 */ /* 0x040fe200078e0203 */
[----:B------:R-:W-:Y:S01]  /*104c0*/  ISETP.GT.U32.AND P3, PT, R252, R14, PT ;  /* 0x0000000efc00720c */ /* 0x000fe20003f64070 */
[----:B------:R-:W-:Y:S01]  /*104d0*/  @!P1 IMAD.IADD R10, R10, 0x1, -R252 ;  /* 0x000000010a0a9824 */ /* 0x000fe200078e0afc */
[----:B------:R-:W-:Y:S01]  /*104e0*/  ISETP.GE.AND P1, PT, R5, RZ, PT ;  /* 0x000000ff0500720c */ /* 0x000fe20003f26270 */
[----:B------:R-:W-:Y:S01]  /*104f0*/  IMAD.HI.U32 R5, R4, R8, RZ ;  /* 0x0000000804057227 */ /* 0x000fe200078e00ff */
[C---:B------:R-:W-:Y:S01]  /*10500*/  ISETP.GT.U32.AND P6, PT, R252.reuse, R13, PT ;  /* 0x0000000dfc00720c */ /* 0x040fe20003fc4070 */
[----:B------:R-:W-:Y:S01]  /*10510*/  STL [R1+0x4e8], R12 ;  /* 0x0004e80c01007387 */ /* 0x000fe20000100800 */
[----:B-1----:R-:W-:Y:S01]  /*10520*/  MOV R6, R7 ;  /* 0x0000000700067202 */ /* 0x002fe20000000f00 */
[----:B------:R-:W-:Y:S01]  /*10530*/  IMAD.MOV R5, RZ, RZ, -R5 ;  /* 0x000000ffff057224 */ /* 0x000fe200078e0a05 */
[----:B------:R-:W-:Y:S01]  /*10540*/  ISETP.GT.U32.AND P4, PT, R252, R10, PT ;  /* 0x0000000afc00720c */ /* 0x000fe20003f84070 */
[----:B------:R-:W-:-:S02]  /*10550*/  VIADD R15, R2, 0x15a ;  /* 0x0000015a020f7836 */ /* 0x000fc40000000000 */
[----:B------:R-:W-:Y:S01]  /*10560*/  @!P5 IMAD.MOV R6, RZ, RZ, -R6 ;  /* 0x000000ffff06d224 */ /* 0x000fe200078e0a06 */
[C---:B------:R-:W-:Y:S01]  /*10570*/  ISETP.GT.U32.AND P5, PT, R252.reuse, R3, PT ;  /* 0x00000003fc00720c */ /* 0x040fe20003fa4070 */
[----:B------:R-:W-:Y:S01]  /*10580*/  IMAD R8, R252, R5, R8 ;  /* 0x00000005fc087224 */ /* 0x000fe200078e0208 */
[----:B------:R-:W-:Y:S01]  /*10590*/  IABS R5, R15 ;  /* 0x0000000f00057213 */ /* 0x000fe20000000000 */
[--C-:B------:R-:W-:Y:S01]  /*105a0*/  @!P3 IMAD.IADD R14, R14, 0x1, -R252.reuse ;  /* 0x000000010e0eb824 */ /* 0x100fe200078e0afc */
[----:B------:R1:W-:Y:S01]  /*105b0*/  STL [R1+0x4ec], R6 ;  /* 0x0004ec0601007387 */ /* 0x0003e20000100800 */
[--C-:B------:R-:W-:Y:S01]  /*105c0*/  @!P6 IMAD.IADD R13, R13, 0x1, -R252.reuse ;  /* 0x000000010d0de824 */ /* 0x100fe200078e0afc */
[----:B------:R-:W-:Y:S01]  /*105d0*/  ISETP.GT.U32.AND P6, PT, R252, R8, PT ;  /* 0x00000008fc00720c */ /* 0x000fe20003fc4070 */
[----:B------:R-:W-:Y:S01]  /*105e0*/  IMAD.HI.U32 R11, R4, R5, RZ ;  /* 0x00000005040b7227 */ /* 0x000fe200078e00ff */
[----:B------:R-:W-:Y:S02]  /*105f0*/  ISETP.GE.AND P3, PT, R9, RZ, PT ;  /* 0x000000ff0900720c */ /* 0x000fe40003f66270 */
[----:B------:R-:W-:Y:S01]  /*10600*/  @!P2 IADD3 R13, -R13, RZ, RZ ;  /* 0x000000ff0d0da210 */ /* 0x000fe20007ffe1ff */
[--C-:B------:R-:W-:Y:S01]  /*10610*/  @!P4 IMAD.IADD R10, R10, 0x1, -R252.reuse ;  /* 0x000000010a0ac824 */ /* 0x100fe200078e0afc */
[----:B------:R-:W-:Y:S01]  /*10620*/  ISETP.GE.AND P4, PT, R0, RZ, PT ;  /* 0x000000ff0000720c */ /* 0x000fe20003f86270 */
[--C-:B------:R-:W-:Y:S01]  /*10630*/  @!P5 IMAD.IADD R3, R3, 0x1, -R252.reuse ;  /* 0x000000010303d824 */ /* 0x100fe200078e0afc */
[----:B------:R-:W-:Y:S01]  /*10640*/  ISETP.GT.U32.AND P5, PT, R252, R14, PT ;  /* 0x0000000efc00720c */ /* 0x000fe20003fa4070 */
[----:B------:R-:W-:Y:S01]  /*10650*/  IMAD.MOV R11, RZ, RZ, -R11 ;  /* 0x000000ffff0b7224 */ /* 0x000fe200078e0a0b */
[C---:B------:R-:W-:Y:S01]  /*10660*/  IADD3 R0, R2.reuse, 0x15b, RZ ;  /* 0x0000015b02007810 */ /* 0x040fe20007ffe0ff */
[----:B------:R-:W-:Y:S01]  /*10670*/  VIADD R9, R2, 0x15c ;  /* 0x0000015c02097836 */ /* 0x000fe20000000000 */
[----:B-1----:R-:W-:Y:S01]  /*10680*/  MOV R6, R10 ;  /* 0x0000000a00067202 */ /* 0x002fe20000000f00 */
[----:B------:R-:W-:Y:S01]  /*10690*/  IMAD R5, R252, R11, R5 ;  /* 0x0000000bfc057224 */ /* 0x000fe200078e0205 */
[----:B------:R-:W-:Y:S01]  /*106a0*/  IABS R7, R0 ;  /* 0x0000000000077213 */ /* 0x000fe20000000000 */
[----:B------:R-:W-:Y:S01]  /*106b0*/  @!P6 IMAD.IADD R8, R8, 0x1, -R252 ;  /* 0x000000010808e824 */ /* 0x000fe200078e0afc */
[----:B------:R-:W-:Y:S01]  /*106c0*/  ISETP.GT.U32.AND P6, PT, R252, R3, PT ;  /* 0x00000003fc00720c */ /* 0x000fe20003fc4070 */
[----:B------:R-:W-:Y:S01]  /*106d0*/  @!P0 IMAD.MOV R6, RZ, RZ, -R6 ;  /* 0x000000ffff068224 */ /* 0x000fe200078e0a06 */
[----:B------:R-:W-:Y:S01]  /*106e0*/  IABS R17, R9 ;  /* 0x0000000900117213 */ /* 0x000fe20000000000 */
[----:B------:R-:W-:Y:S01]  /*106f0*/  IMAD.HI.U32 R10, R4, R7, RZ ;  /* 0x00000007040a7227 */ /* 0x000fe200078e00ff */
[----:B------:R-:W-:-:S02]  /*10700*/  ISETP.GT.U32.AND P0, PT, R252, R8, PT ;  /* 0x00000008fc00720c */ /* 0x000fc40003f04070 */
[----:B------:R-:W-:Y:S01]  /*10710*/  IADD3 R11, R2, 0x15d, RZ ;  /* 0x0000015d020b7810 */ /* 0x000fe20007ffe0ff */
[----:B------:R-:W-:Y:S01]  /*10720*/  @!P5 IMAD.IADD R14, R14, 0x1, -R252 ;  /* 0x000000010e0ed824 */ /* 0x000fe200078e0afc */
[----:B------:R-:W-:Y:S01]  /*10730*/  ISETP.GT.U32.AND P5, PT, R252, R5, PT ;  /* 0x00000005fc00720c */ /* 0x000fe20003fa4070 */
[----:B------:R-:W-:Y:S01]  /*10740*/  IMAD.MOV R10, RZ, RZ, -R10 ;  /* 0x000000ffff0a7224 */ /* 0x000fe200078e0a0a */
[----:B------:R1:W-:Y:S01]  /*10750*/  STL [R1+0x4f0], R6 ;  /* 0x0004f00601007387 */ /* 0x0003e20000100800 */
[----:B------:R-:W-:-:S03]  /*10760*/  IMAD.HI.U32 R18, R4, R17, RZ ;  /* 0x0000001104127227 */ /* 0x000fc600078e00ff */
[----:B------:R-:W-:Y:S01]  /*10770*/  STL [R1+0x4e4], R13 ;  /* 0x0004e40d01007387 */ /* 0x000fe20000100800 */
[----:B------:R-:W-:Y:S01]  /*10780*/  IMAD R7, R252, R10, R7 ;  /* 0x0000000afc077224 */ /* 0x000fe200078e0207 */
[----:B------:R-:W-:Y:S01]  /*10790*/  IABS R10, R11 ;  /* 0x0000000b000a7213 */ /* 0x000fe20000000000 */
[--C-:B------:R-:W-:Y:S01]  /*107a0*/  @!P6 IMAD.IADD R3, R3, 0x1, -R252.reuse ;  /* 0x000000010303e824 */ /* 0x100fe200078e0afc */
[----:B------:R-:W-:Y:S01]  /*107b0*/  IADD3 R18, -R18, RZ, RZ ;  /* 0x000000ff12127210 */ /* 0x000fe20007ffe1ff */
[--C-:B------:R-:W-:Y:S01]  /*107c0*/  @!P0 IMAD.IADD R8, R8, 0x1, -R252.reuse ;  /* 0x0000000108088824 */ /* 0x100fe200078e0afc */
[----:B------:R-:W-:Y:S01]  /*107d0*/  ISETP.GT.U32.AND P6, PT, R252, R7, PT ;  /* 0x00000007fc00720c */ /* 0x000fe20003fc4070 */
[----:B------:R-:W-:Y:S01]  /*107e0*/  @!P5 IMAD.IADD R5, R5, 0x1, -R252 ;  /* 0x000000010505d824 */ /* 0x000fe200078e0afc */
[----:B------:R-:W-:Y:S01]  /*107f0*/  ISETP.GE.AND P5, PT, R0, RZ, PT ;  /* 0x000000ff0000720c */ /* 0x000fe20003fa6270 */
[----:B-1----:R-:W-:Y:S01]  /*10800*/  IMAD.MOV.U32 R6, RZ, RZ, R14 ;  /* 0x000000ffff067224 */ /* 0x002fe200078e000e */
[----:B------:R-:W-:Y:S01]  /*10810*/  ISETP.GE.AND P0, PT, R15, RZ, PT ;  /* 0x000000ff0f00720c */ /* 0x000fe20003f06270 */
[----:B------:R-:W-:Y:S01]  /*10820*/  IMAD.HI.U32 R16, R4, R10, RZ ;  /* 0x0000000a04107227 */ /* 0x000fe200078e00ff */
[----:B------:R-:W-:-:S03]  /*10830*/  ISETP.GT.U32.AND P2, PT, R252, R5, PT ;  /* 0x00000005fc00720c */ /* 0x000fc60003f44070 */
[----:B------:R-:W-:Y:S02]  /*10840*/  @!P1 IMAD.MOV R6, RZ, RZ, -R6 ;  /* 0x000000ffff069224 */ /* 0x000fe400078e0a06 */
[C---:B------:R-:W-:Y:S02]  /*10850*/  IMAD R0, R252.reuse, R18, R17 ;  /* 0x00000012fc007224 */ /* 0x040fe400078e0211 */
[----:B------:R-:W-:Y:S01]  /*10860*/  IMAD.MOV R16, RZ, RZ, -R16 ;  /* 0x000000ffff107224 */ /* 0x000fe200078e0a10 */
[----:B------:R1:W-:Y:S01]  /*10870*/  STL [R1+0x4e0], R6 ;  /* 0x0004e00601007387 */ /* 0x0003e20000100800 */
[----:B------:R-:W-:Y:S01]  /*10880*/  @!P6 IMAD.IADD R7, R7, 0x1, -R252 ;  /* 0x000000010707e824 */ /* 0x000fe200078e0afc */
[----:B------:R-:W-:Y:S01]  /*10890*/  ISETP.GT.U32.AND P6, PT, R252, R0, PT ;  /* 0x00000000fc00720c */ /* 0x000fe20003fc4070 */
[----:B------:R-:W-:Y:S02]  /*108a0*/  VIADD R12, R2, 0x15e ;  /* 0x0000015e020c7836 */ /* 0x000fe40000000000 */
[----:B------:R-:W-:Y:S01]  /*108b0*/  @!P4 IMAD.MOV R3, RZ, RZ, -R3 ;  /* 0x000000ffff03c224 */ /* 0x000fe200078e0a03 */
[C---:B------:R-:W-:Y:S01]  /*108c0*/  ISETP.GT.U32.AND P1, PT, R252.reuse, R7, PT ;  /* 0x00000007fc00720c */ /* 0x040fe20003f24070 */
[C---:B------:R-:W-:Y:S01]  /*108d0*/  IMAD R10, R252.reuse, R16, R10 ;  /* 0x00000010fc0a7224 */ /* 0x040fe200078e020a */
[----:B------:R-:W-:Y:S01]  /*108e0*/  IABS R15, R12 ;  /* 0x0000000c000f7213 */ /* 0x000fe20000000000 */
[----:B------:R-:W-:Y:S01]  /*108f0*/  @!P2 IMAD.IADD R5, R5, 0x1, -R252 ;  /* 0x000000010505a824 */ /* 0x000fe200078e0afc */
[----:B------:R2:W-:Y:S01]  /*10900*/  STL [R1+0x4dc], R3 ;  /* 0x0004dc0301007387 */ /* 0x0005e20000100800 */
[----:B-1----:R-:W-:Y:S01]  /*10910*/  IMAD.MOV.U32 R6, RZ, RZ, R8 ;  /* 0x000000ffff067224 */ /* 0x002fe200078e0008 */
[----:B------:R-:W-:-:S02]  /*10920*/  ISETP.GT.U32.AND P2, PT, R252, R10, PT ;  /* 0x0000000afc00720c */ /* 0x000fc40003f44070 */
[----:B------:R-:W-:Y:S01]  /*10930*/  IADD3 R8, R2, 0x15f, RZ ;  /* 0x0000015f02087810 */ /* 0x000fe20007ffe0ff */
[----:B------:R-:W-:Y:S01]  /*10940*/  @!P3 IMAD.MOV R6, RZ, RZ, -R6 ;  /* 0x000000ffff06b224 */ /* 0x000fe200078e0a06 */
[----:B------:R-:W-:Y:S01]  /*10950*/  ISETP.GE.AND P4, PT, R9, RZ, PT ;  /* 0x000000ff0900720c */ /* 0x000fe20003f86270 */
[--C-:B------:R-:W-:Y:S01]  /*10960*/  @!P6 IMAD.IADD R0, R0, 0x1, -R252.reuse ;  /* 0x000000010000e824 */ /* 0x100fe200078e0afc */
[----:B------:R-:W-:Y:S01]  /*10970*/  IABS R17, R8 ;  /* 0x0000000800117213 */ /* 0x000fe20000000000 */
[--C-:B------:R-:W-:Y:S01]  /*10980*/  @!P1 IMAD.IADD R7, R7, 0x1, -R252.reuse ;  /* 0x0000000107079824 */ /* 0x100fe200078e0afc */
[----:B------:R1:W-:Y:S01]  /*10990*/  STL [R1+0x4d8], R6 ;  /* 0x0004d80601007387 */ /* 0x0003e20000100800 */
[----:B--2---:R-:W-:Y:S01]  /*109a0*/  IMAD.HI.U32 R3, R4, R15, RZ ;  /* 0x0000000f04037227 */ /* 0x004fe200078e00ff */
[----:B------:R-:W-:Y:S02]  /*109b0*/  IADD3 R9, R2, 0x160, RZ ;  /* 0x0000016002097810 */ /* 0x000fe40007ffe0ff */
[----:B------:R-:W-:Y:S01]  /*109c0*/  ISETP.GE.AND P6, PT, R8, RZ, PT ;  /* 0x000000ff0800720c */ /* 0x000fe20003fc6270 */
[----:B------:R-:W-:Y:S01]  /*109d0*/  IMAD.MOV R3, RZ, RZ, -R3 ;  /* 0x000000ffff037224 */ /* 0x000fe200078e0a03 */
[----:B------:R-:W-:Y:S01]  /*109e0*/  IABS R13, R9 ;  /* 0x00000009000d7213 */ /* 0x000fe20000000000 */
[----:B------:R-:W-:Y:S01]  /*109f0*/  @!P2 IMAD.IADD R10, R10, 0x1, -R252 ;  /* 0x000000010a0aa824 */ /* 0x000fe200078e0afc */
[C---:B------:R-:W-:Y:S01]  /*10a00*/  ISETP.GT.U32.AND P2, PT, R252.reuse, R0, PT ;  /* 0x00000000fc00720c */ /* 0x040fe20003f44070 */
[----:B------:R-:W-:Y:S01]  /*10a10*/  IMAD R18, R252, R3, R15 ;  /* 0x00000003fc127224 */ /* 0x000fe200078e020f */
[----:B------:R-:W-:Y:S01]  /*10a20*/  ISETP.GE.AND P3, PT, R11, RZ, PT ;  /* 0x000000ff0b00720c */ /* 0x000fe20003f66270 */
[----:B-1----:R-:W-:Y:S01]  /*10a30*/  IMAD.MOV.U32 R6, RZ, RZ, R5 ;  /* 0x000000ffff067224 */ /* 0x002fe200078e0005 */
[----:B------:R-:W-:Y:S01]  /*10a40*/  ISETP.GE.AND P1, PT, R12, RZ, PT ;  /* 0x000000ff0c00720c */ /* 0x000fe20003f26270 */
[----:B------:R-:W-:-:S03]  /*10a50*/  IMAD.HI.U32 R5, R4, R17, RZ ;  /* 0x0000001104057227 */ /* 0x000fc600078e00ff */
[----:B------:R-:W-:Y:S01]  /*10a60*/  @!P0 IADD3 R6, -R6, RZ, RZ ;  /* 0x000000ff06068210 */ /* 0x000fe20007ffe1ff */
[----:B------:R-:W-:Y:S01]  /*10a70*/  IMAD.MOV R5, RZ, RZ, -R5 ;  /* 0x000000ffff057224 */ /* 0x000fe200078e0a05 */
[----:B------:R-:W-:Y:S01]  /*10a80*/  ISETP.GT.U32.AND P0, PT, R252, R10, PT ;  /* 0x0000000afc00720c */ /* 0x000fe20003f04070 */
[----:B------:R-:W-:Y:S02]  /*10a90*/  VIADD R8, R2, 0x161 ;  /* 0x0000016102087836 */ /* 0x000fe40000000000 */
[----:B------:R1:W-:Y:S01]  /*10aa0*/  STL [R1+0x4d0], R6 ;  /* 0x0004d00601007387 */ /* 0x0003e20000100800 */
[----:B------:R-:W-:Y:S02]  /*10ab0*/  @!P2 IMAD.IADD R0, R0, 0x1, -R252 ;  /* 0x000000010000a824 */ /* 0x000fe400078e0afc */
[----:B------:R-:W-:Y:S01]  /*10ac0*/  IMAD R17, R252, R5, R17 ;  /* 0x00000005fc117224 */ /* 0x000fe200078e0211 */
[----:B------:R-:W-:Y:S01]  /*10ad0*/  IABS R16, R8 ;  /* 0x0000000800107213 */ /* 0x000fe20000000000 */
[----:B------:R-:W-:-:S03]  /*10ae0*/  IMAD.HI.U32 R5, R4, R13, RZ ;  /* 0x0000000d04057227 */ /* 0x000fc600078e00ff */
[----:B------:R-:W-:Y:S01]  /*10af0*/  ISETP.GT.U32.AND P2, PT, R252, R17, PT ;  /* 0x00000011fc00720c */ /* 0x000fe20003f44070 */
[----:B------:R-:W-:Y:S01]  /*10b00*/  VIADD R3, R2, 0x162 ;  /* 0x0000016202037836 */ /* 0x000fe20000000000 */
[----:B------:R-:W-:Y:S01]  /*10b10*/  @!P0 IADD3 R10, R10, -R252, RZ ;  /* 0x800000fc0a0a8210 */ /* 0x000fe20007ffe0ff */
[----:B-1----:R-:W-:Y:S01]  /*10b20*/  IMAD.MOV.U32 R6, RZ, RZ, R7 ;  /* 0x000000ffff067224 */ /* 0x002fe200078e0007 */
[----:B------:R-:W-:Y:S01]  /*10b30*/  ISETP.GE.AND P0, PT, R9, RZ, PT ;  /* 0x000000ff0900720c */ /* 0x000fe20003f06270 */
[----:B------:R-:W-:Y:S01]  /*10b40*/  IMAD.HI.U32 R7, R4, R16, RZ ;  /* 0x0000001004077227 */ /* 0x000fe200078e00ff */
[----:B------:R-:W-:-:S03]  /*10b50*/  IABS R15, R3 ;  /* 0x00000003000f7213 */ /* 0x000fc60000000000 */
[----:B------:R-:W-:Y:S01]  /*10b60*/  @!P5 IMAD.MOV R6, RZ, RZ, -R6 ;  /* 0x000000ffff06d224 */ /* 0x000fe200078e0a06 */
[C---:B------:R-:W-:Y:S01]  /*10b70*/  ISETP.GT.U32.AND P5, PT, R252.reuse, R18, PT ;  /* 0x00000012fc00720c */ /* 0x040fe20003fa4070 */
[----:B------:R-:W-:Y:S02]  /*10b80*/  IMAD.MOV R9, RZ, RZ, -R5 ;  /* 0x000000ffff097224 */ /* 0x000fe400078e0a05 */
[----:B------:R-:W-:Y:S01]  /*10b90*/  IMAD.MOV R7, RZ, RZ, -R7 ;  /* 0x000000ffff077224 */ /* 0x000fe200078e0a07 */
[----:B------:R1:W-:Y:S01]  /*10ba0*/  STL [R1+0x4cc], R6 ;  /* 0x0004cc0601007387 */ /* 0x0003e20000100800 */
[C---:B------:R-:W-:Y:S02]  /*10bb0*/  IMAD R13, R252.reuse, R9, R13 ;  /* 0x00000009fc0d7224 */ /* 0x040fe400078e020d */
[----:B------:R-:W-:Y:S02]  /*10bc0*/  IMAD R16, R252, R7, R16 ;  /* 0x00000007fc107224 */ /* 0x000fe400078e0210 */
[----:B------:R-:W-:-:S02]  /*10bd0*/  @!P2 IMAD.IADD R17, R17, 0x1, -R252 ;  /* 0x000000011111a824 */ /* 0x000fc400078e0afc */
[----:B------:R-:W-:-:S03]  /*10be0*/  IMAD.HI.U32 R5, R4, R15, RZ ;  /* 0x0000000f04057227 */ /* 0x000fc600078e00ff */
[----:B------:R-:W-:Y:S01]  /*10bf0*/  ISETP.GT.U32.AND P2, PT, R252, R17, PT ;  /* 0x00000011fc00720c */ /* 0x000fe20003f44070 */
[----:B------:R-:W-:Y:S01]  /*10c00*/  @!P5 IMAD.IADD R18, R18, 0x1, -R252 ;  /* 0x000000011212d824 */ /* 0x000fe200078e0afc */
[----:B------:R-:W-:Y:S01]  /*10c10*/  IADD3 R5, -R5, RZ, RZ ;  /* 0x000000ff05057210 */ /* 0x000fe20007ffe1ff */
[----:B-1----:R-:W-:Y:S01]  /*10c20*/  IMAD.MOV.U32 R6, RZ, RZ, R0 ;  /* 0x000000ffff067224 */ /* 0x002fe200078e0000 */
[C---:B------:R-:W-:Y:S01]  /*10c30*/  IADD3 R0, R2.reuse, 0x164, RZ ;  /* 0x0000016402007810 */ /* 0x040fe20007ffe0ff */
[----:B------:R-:W-:Y:S01]  /*10c40*/  VIADD R9, R2, 0x163 ;  /* 0x0000016302097836 */ /* 0x000fe20000000000 */
[----:B------:R-:W-:Y:S01]  /*10c50*/  ISETP.GE.AND P5, PT, R8, RZ, PT ;  /* 0x000000ff0800720c */ /* 0x000fe20003fa6270 */
[----:B------:R-:W-:Y:S01]  /*10c60*/  @!P4 IMAD.MOV R6, RZ, RZ, -R6 ;  /* 0x000000ffff06c224 */ /* 0x000fe200078e0a06 */
[C---:B------:R-:W-:Y:S01]  /*10c70*/  ISETP.GT.U32.AND P4, PT, R252.reuse, R18, PT ;  /* 0x00000012fc00720c */ /* 0x040fe20003f84070 */
[----:B------:R-:W-:Y:S01]  /*10c80*/  IMAD R15, R252, R5, R15 ;  /* 0x00000005fc0f7224 */ /* 0x000fe200078e020f */
[----:B------:R-:W-:Y:S01]  /*10c90*/  IABS R11, R9 ;  /* 0x00000009000b7213 */ /* 0x000fe20000000000 */
[----:B------:R-:W-:Y:S01]  /*10ca0*/  VIADD R12, R2, 0x166 ;  /* 0x00000166020c7836 */ /* 0x000fe20000000000 */
[----:B------:R1:W-:Y:S01]  /*10cb0*/  STL [R1+0x4c4], R6 ;  /* 0x0004c40601007387 */ /* 0x0003e20000100800 */
[----:B------:R-:W-:-:S02]  /*10cc0*/  IABS R7, R0 ;  /* 0x0000000000077213 */ /* 0x000fc40000000000 */
[----:B------:R-:W-:Y:S01]  /*10cd0*/  @!P2 IADD3 R17, R17, -R252, RZ ;  /* 0x800000fc1111a210 */ /* 0x000fe20007ffe0ff */
[----:B------:R-:W-:Y:S01]  /*10ce0*/  IMAD.HI.U32 R14, R4, R11, RZ ;  /* 0x0000000b040e7227 */ /* 0x000fe200078e00ff */
[----:B------:R-:W-:Y:S02]  /*10cf0*/  ISETP.GT.U32.AND P2, PT, R252, R15, PT ;  /* 0x0000000ffc00720c */ /* 0x000fe40003f44070 */
[----:B------:R-:W-:Y:S01]  /*10d00*/  IABS R5, R12 ;  /* 0x0000000c00057213 */ /* 0x000fe20000000000 */
[----:B------:R-:W-:Y:S02]  /*10d10*/  IMAD.MOV R14, RZ, RZ, -R14 ;  /* 0x000000ffff0e7224 */ /* 0x000fe400078e0a0e */
[----:B-1----:R-:W-:Y:S02]  /*10d20*/  IMAD.MOV.U32 R6, RZ, RZ, R10 ;  /* 0x000000ffff067224 */ /* 0x002fe400078e000a */
[----:B------:R-:W-:Y:S01]  /*10d30*/  @!P4 IMAD.IADD R18, R18, 0x1, -R252 ;  /* 0x000000011212c824 */ /* 0x000fe200078e0afc */
[C---:B------:R-:W-:Y:S01]  /*10d40*/  ISETP.GT.U32.AND P4, PT, R252.reuse, R16, PT ;  /* 0x00000010fc00720c */ /* 0x040fe20003f84070 */
[----:B------:R-:W-:Y:S01]  /*10d50*/  @!P3 IMAD.MOV R6, RZ, RZ, -R6 ;  /* 0x000000ffff06b224 */ /* 0x000fe200078e0a06 */
[----:B------:R-:W-:Y:S01]  /*10d60*/  ISETP.GT.U32.AND P3, PT, R252, R13, PT ;  /* 0x0000000dfc00720c */ /* 0x000fe20003f64070 */
[----:B------:R-:W-:-:S02]  /*10d70*/  IMAD.MOV.U32 R226, RZ, RZ, R18 ;  /* 0x000000ffffe27224 */ /* 0x000fc400078e0012 */
[----:B------:R-:W-:Y:S01]  /*10d80*/  IMAD R11, R252, R14, R11 ;  /* 0x0000000efc0b7224 */ /* 0x000fe200078e020b */
[----:B------:R1:W-:Y:S01]  /*10d90*/  STL [R1+0x4c8], R6 ;  /* 0x0004c80601007387 */ /* 0x0003e20000100800 */
[----:B------:R-:W-:Y:S02]  /*10da0*/  @!P1 IMAD.MOV R226, RZ, RZ, -R226 ;  /* 0x000000ffffe29224 */ /* 0x000fe400078e0ae2 */
[--C-:B------:R-:W-:Y:S02]  /*10db0*/  @!P2 IMAD.IADD R15, R15, 0x1, -R252.reuse ;  /* 0x000000010f0fa824 */ /* 0x100fe400078e0afc */
[----:B------:R-:W-:Y:S01]  /*10dc0*/  VIADD R10, R2, 0x165 ;  /* 0x00000165020a7836 */ /* 0x000fe20000000000 */
[----:B------:R-:W-:Y:S01]  /*10dd0*/  STL [R1+0x484], R226 ;  /* 0x000484e201007387 */ /* 0x000fe20000100800 */
[--C-:B------:R-:W-:Y:S01]  /*10de0*/  @!P4 IMAD.IADD R16, R16, 0x1, -R252.reuse ;  /* 0x000000011010c824 */ /* 0x100fe200078e0afc */
[----:B------:R-:W-:Y:S01]  /*10df0*/  ISETP.GT.U32.AND P2, PT, R252, R15, PT ;  /* 0x0000000ffc00720c */ /* 0x000fe20003f44070 */
[----:B------:R-:W-:Y:S01]  /*10e00*/  @!P3 IMAD.IADD R13, R13, 0x1, -R252 ;  /* 0x000000010d0db824 */ /* 0x000fe200078e0afc */
[----:B------:R-:W-:Y:S01]  /*10e10*/  ISETP.GE.AND P3, PT, R3, RZ, PT ;  /* 0x000000ff0300720c */ /* 0x000fe20003f66270 */
[----:B------:R-:W-:Y:S01]  /*10e20*/  IMAD.HI.U32 R3, R4, R7, RZ ;  /* 0x0000000704037227 */ /* 0x000fe200078e00ff */
[----:B------:R-:W-:-:S02]  /*10e30*/  ISETP.GT.U32.AND P1, PT, R252, R16, PT ;  /* 0x00000010fc00720c */ /* 0x000fc40003f24070 */
[----:B------:R-:W-:Y:S01]  /*10e40*/  ISETP.GT.U32.AND P4, PT, R252, R13, PT ;  /* 0x0000000dfc00720c */ /* 0x000fe20003f84070 */
[----:B-1----:R-:W-:Y:S01]  /*10e50*/  IMAD.MOV.U32 R6, RZ, RZ, R17 ;  /* 0x000000ffff067224 */ /* 0x002fe200078e0011 */
[----:B------:R-:W-:Y:S01]  /*10e60*/  IADD3 R3, -R3, RZ, RZ ;  /* 0x000000ff03037210 */ /* 0x000fe20007ffe1ff */
[----:B------:R-:W-:Y:S01]  /*10e70*/  VIADD R18, R2, 0x16d ;  /* 0x0000016d02127836 */ /* 0x000fe20000000000 */
[----:B------:R-:W-:Y:S01]  /*10e80*/  IABS R8, R10 ;  /* 0x0000000a00087213 */ /* 0x000fe20000000000 */
[----:B------:R-:W-:Y:S01]  /*10e90*/  @!P6 IMAD.MOV R6, RZ, RZ, -R6 ;  /* 0x000000ffff06e224 */ /* 0x000fe200078e0a06 */
[----:B------:R-:W-:Y:S01]  /*10ea0*/  ISETP.GE.AND P6, PT, R9, RZ, PT ;  /* 0x000000ff0900720c */ /* 0x000fe20003fc6270 */
[----:B------:R-:W-:Y:S01]  /*10eb0*/  IMAD R7, R252, R3, R7 ;  /* 0x00000003fc077224 */ /* 0x000fe200078e0207 */
[----:B------:R-:W-:Y:S01]  /*10ec0*/  @!P2 IADD3 R15, R15, -R252, RZ ;  /* 0x800000fc0f0fa210 */ /* 0x000fe20007ffe0ff */
[----:B------:R-:W-:Y:S01]  /*10ed0*/  IMAD.HI.U32 R9, R4, R5, RZ ;  /* 0x0000000504097227 */ /* 0x000fe200078e00ff */
[----:B------:R1:W-:Y:S01]  /*10ee0*/  STL [R1+0x494], R6 ;  /* 0x0004940601007387 */ /* 0x0003e20000100800 */
[----:B------:R-:W-:-:S02]  /*10ef0*/  ISETP.GE.AND P2, PT, R0, RZ, PT ;  /* 0x000000ff0000720c */ /* 0x000fc40003f46270 */
[----:B------:R-:W-:Y:S01]  /*10f00*/  @!P4 IADD3 R13, R13, -R252, RZ ;  /* 0x800000fc0d0dc210 */ /* 0x000fe20007ffe0ff */
[----:B------:R-:W-:Y:S01]  /*10f10*/  @!P1 IMAD.IADD R16, R16, 0x1, -R252 ;  /* 0x0000000110109824 */ /* 0x000fe200078e0afc */
[C---:B------:R-:W-:Y:S01]  /*10f20*/  ISETP.GT.U32.AND P4, PT, R252.reuse, R11, PT ;  /* 0x0000000bfc00720c */ /* 0x040fe20003f84070 */
[----:B------:R-:W-:Y:S01]  /*10f30*/  IMAD.MOV R9, RZ, RZ, -R9 ;  /* 0x000000ffff097224 */ /* 0x000fe200078e0a09 */
[----:B------:R-:W-:Y:S01]  /*10f40*/  ISETP.GT.U32.AND P1, PT, R252, R7, PT ;  /* 0x00000007fc00720c */ /* 0x000fe20003f24070 */
[----:B------:R-:W-:Y:S02]  /*10f50*/  VIADD R3, R2, 0x167 ;  /* 0x0000016702037836 */ /* 0x000fe40000000000 */
[----:B-1----:R-:W-:Y:S02]  /*10f60*/  IMAD.MOV.U32 R6, RZ, RZ, R13 ;  /* 0x000000ffff067224 */ /* 0x002fe400078e000d */
[----:B------:R-:W-:Y:S01]  /*10f70*/  IMAD R5, R252, R9, R5 ;  /* 0x00000009fc057224 */ /* 0x000fe200078e0205 */
[----:B------:R-:W-:Y:S01]  /*10f80*/  IABS R0, R3 ;  /* 0x0000000300007213 */ /* 0x000fe20000000000 */
[----:B------:R-:W-:Y:S01]  /*10f90*/  @!P5 IMAD.MOV R16, RZ, RZ, -R16 ;  /* 0x000000ffff10d224 */ /* 0x000fe200078e0a10 */
[----:B------:R-:W-:Y:S01]  /*10fa0*/  @!P0 IADD3 R6, -R6, RZ, RZ ;  /* 0x000000ff06068210 */ /* 0x000fe20007ffe1ff */
[----:B------:R-:W-:Y:S01]  /*10fb0*/  IMAD.HI.U32 R14, R4, R8, RZ ;  /* 0x00000008040e7227 */ /* 0x000fe200078e00ff */
[----:B------:R-:W-:-:S03]  /*10fc0*/  ISETP.GT.U32.AND P5, PT, R252, R5, PT ;  /* 0x00000005fc00720c */ /* 0x000fc60003fa4070 */
[--C-:B------:R-:W-:Y:S01]  /*10fd0*/  @!P4 IMAD.IADD R11, R11, 0x1, -R252.reuse ;  /* 0x000000010b0bc824 */ /* 0x100fe200078e0afc */
[----:B------:R1:W-:Y:S01]  /*10fe0*/  STL [R1+0x4bc], R6 ;  /* 0x0004bc0601007387 */ /* 0x0003e20000100800 */
[----:B------:R-:W-:Y:S02]  /*10ff0*/  @!P1 IMAD.IADD R7, R7, 0x1, -R252 ;  /* 0x0000000107079824 */ /* 0x000fe400078e0afc */
[----:B------:R-:W-:Y:S01]  /*11000*/  IMAD.MOV R14, RZ, RZ, -R14 ;  /* 0x000000ffff0e7224 */ /* 0x000fe200078e0a0e */
[----:B------:R-:W-:Y:S01]  /*11010*/  ISETP.GT.U32.AND P1, PT, R252, R11, PT ;  /* 0x0000000bfc00720c */ /* 0x000fe20003f24070 */
[----:B------:R-:W-:Y:S01]  /*11020*/  VIADD R9, R2, 0x168 ;  /* 0x0000016802097836 */ /* 0x000fe20000000000 */
[C---:B------:R-:W-:Y:S01]  /*11030*/  ISETP.GT.U32.AND P0, PT, R252.reuse, R7, PT ;  /* 0x00000007fc00720c */ /* 0x040fe20003f04070 */
[----:B------:R-:W-:Y:S01]  /*11040*/  IMAD R8, R252, R14, R8 ;  /* 0x0000000efc087224 */ /* 0x000fe200078e0208 */
[----:B------:R-:W-:Y:S01]  /*11050*/  STL [R1+0x49c], R16 ;  /* 0x00049c1001007387 */ /* 0x000fe20000100800 */
[----:B------:R-:W-:Y:S01]  /*11060*/  IMAD.HI.U32 R13, R4, R0, RZ ;  /* 0x00000000040d7227 */ /* 0x000fe200078e00ff */
[----:B------:R-:W-:-:S02]  /*11070*/  IABS R14, R9 ;  /* 0x00000009000e7213 */ /* 0x000fc40000000000 */
[----:B------:R-:W-:Y:S01]  /*11080*/  @!P5 IADD3 R5, R5, -R252, RZ ;  /* 0x800000fc0505d210 */ /* 0x000fe20007ffe0ff */
[----:B-1----:R-:W-:Y:S01]  /*11090*/  IMAD.MOV.U32 R6, RZ, RZ, R15 ;  /* 0x000000ffff067224 */ /* 0x002fe200078e000f */
[----:B------:R-:W-:Y:S01]  /*110a0*/  ISETP.GT.U32.AND P4, PT, R252, R8, PT ;  /* 0x00000008fc00720c */ /* 0x000fe20003f84070 */
[----:B------:R-:W-:Y:S01]  /*110b0*/  IMAD.MOV R13, RZ, RZ, -R13 ;  /* 0x000000ffff0d7224 */ /* 0x000fe200078e0a0d */
[----:B------:R-:W-:Y:S01]  /*110c0*/  ISETP.GE.AND P5, PT, R3, RZ, PT ;  /* 0x000000ff0300720c */ /* 0x000fe20003fa6270 */
[----:B------:R-:W-:Y:S01]  /*110d0*/  @!P1 IMAD.IADD R11, R11, 0x1, -R252 ;  /* 0x000000010b0b9824 */ /* 0x000fe200078e0afc */
[----:B------:R-:W-:Y:S01]  /*110e0*/  @!P3 IADD3 R6, -R6, RZ, RZ ;  /* 0x000000ff0606b210 */ /* 0x000fe20007ffe1ff */
[----:B------:R-:W-:Y:S01]  /*110f0*/  IMAD R0, R252, R13, R0 ;  /* 0x0000000dfc007224 */ /* 0x000fe200078e0200 */
[----:B------:R-:W-:Y:S01]  /*11100*/  ISETP.GE.AND P3, PT, R10, RZ, PT ;  /* 0x000000ff0a00720c */ /* 0x000fe20003f66270 */
[----:B------:R-:W-:Y:S01]  /*11110*/  IMAD.MOV.U32 R10, RZ, RZ, R14 ;  /* 0x000000ffff0a7224 */ /* 0x000fe200078e000e */
[----:B------:R-:W-:Y:S01]  /*11120*/  ISETP.GE.AND P1, PT, R12, RZ, PT ;  /* 0x000000ff0c00720c */ /* 0x000fe20003f26270 */
[----:B------:R1:W-:Y:S01]  /*11130*/  STL [R1+0x4a0], R6 ;  /* 0x0004a00601007387 */ /* 0x0003e20000100800 */
[----:B------:R-:W-:Y:S01]  /*11140*/  @!P0 IMAD.IADD R7, R7, 0x1, -R252 ;  /* 0x0000000107078824 */ /* 0x000fe200078e0afc */
[----:B------:R-:W-:Y:S01]  /*11150*/  ISETP.GT.U32.AND P0, PT, R252, R0, PT ;  /* 0x00000000fc00720c */ /* 0x000fe20003f04070 */
[----:B------:R-:W-:-:S04]  /*11160*/  IMAD.HI.U32 R12, R4, R10, RZ ;  /* 0x0000000a040c7227 */ /* 0x000fc800078e00ff */
[----:B------:R-:W-:Y:S02]  /*11170*/  IMAD.MOV R12, RZ, RZ, -R12 ;  /* 0x000000ffff0c7224 */ /* 0x000fe400078e0a0c */
[----:B------:R-:W-:Y:S02]  /*11180*/  @!P4 IMAD.IADD R8, R8, 0x1, -R252 ;  /* 0x000000010808c824 */ /* 0x000fe400078e0afc */
[----:B-1----:R-:W-:Y:S02]  /*11190*/  IMAD.MOV.U32 R6, RZ, RZ, R11 ;  /* 0x000000ffff067224 */ /* 0x002fe400078e000b */
[C---:B------:R-:W-:Y:S01]  /*111a0*/  IMAD R3, R252.reuse, R12, R10 ;  /* 0x0000000cfc037224 */ /* 0x040fe200078e020a */
[C---:B------:R-:W-:Y:S01]  /*111b0*/  ISETP.GT.U32.AND P4, PT, R252.reuse, R8, PT ;  /* 0x00000008fc00720c */ /* 0x040fe20003f84070 */
[----:B------:R-:W-:Y:S01]  /*111c0*/  @!P6 IMAD.MOV R6, RZ, RZ, -R6 ;  /* 0x000000ffff06e224 */ /* 0x000fe200078e0a06 */
[----:B------:R-:W-:Y:S01]  /*111d0*/  ISETP.GT.U32.AND P6, PT, R252, R5, PT ;  /* 0x00000005fc00720c */ /* 0x000fe20003fc4070 */
[----:B------:R-:W-:Y:S01]  /*111e0*/  @!P0 IMAD.IADD R0, R0, 0x1, -R252 ;  /* 0x0000000100008824 */ /* 0x000fe200078e0afc */
[C---:B------:R-:W-:Y:S01]  /*111f0*/  IADD3 R10, R2.reuse, 0x16a, RZ ;  /* 0x0000016a020a7810 */ /* 0x040fe20007ffe0ff */
[C---:B------:R-:W-:Y:S01]  /*11200*/  VIADD R14, R2.reuse, 0x169 ;  /* 0x00000169020e7836 */ /* 0x040fe20000000000 */
[----:B------:R1:W-:Y:S01]  /*11210*/  STL [R1+0x4a4], R6 ;  /* 0x0004a40601007387 */ /* 0x0003e20000100800 */
[----:B------:R-:W-:Y:S01]  /*11220*/  VIADD R13, R2, 0x16e ;  /* 0x0000016e020d7836 */ /* 0x000fe20000000000 */
[----:B------:R-:W-:-:S04]  /*11230*/  ISETP.GT.U32.AND P0, PT, R252, R0, PT ;  /* 0x00000000fc00720c */ /* 0x000fc80003f04070 */
[----:B------:R-:W-:Y:S01]  /*11240*/  IABS R16, R13 ;  /* 0x0000000d00107213 */ /* 0x000fe20000000000 */
[--C-:B------:R-:W-:Y:S01]  /*11250*/  @!P4 IMAD.IADD R8, R8, 0x1, -R252.reuse ;  /* 0x000000010808c824 */ /* 0x100fe200078e0afc */
[----:B------:R-:W-:Y:S01]  /*11260*/  ISETP.GE.AND P4, PT, R9, RZ, PT ;  /* 0x000000ff0900720c */ /* 0x000fe20003f86270 */
[----:B------:R-:W-:Y:S01]  /*11270*/  @!P6 IMAD.IADD R5, R5, 0x1, -R252 ;  /* 0x000000010505e824 */ /* 0x000fe200078e0afc */
[----:B------:R-:W-:Y:S01]  /*11280*/  ISETP.GT.U32.AND P6, PT, R252, R3, PT ;  /* 0x00000003fc00720c */ /* 0x000fe20003fc4070 */
[----:B-1----:R-:W-:Y:S02]  /*11290*/  IMAD.MOV.U32 R6, RZ, RZ, R7 ;  /* 0x000000ffff067224 */ /* 0x002fe400078e0007 */
[----:B------:R-:W-:Y:S02]  /*112a0*/  VIADD R7, R2, 0x16b ;  /* 0x0000016b02077836 */ /* 0x000fe40000000000 */
[----:B------:R-:W-:Y:S01]  /*112b0*/  @!P3 IMAD.MOV R8, RZ, RZ, -R8 ;  /* 0x000000ffff08b224 */ /* 0x000fe200078e0a08 */
[----:B------:R-:W-:Y:S01]  /*112c0*/  @!P2 IADD3 R6, -R6, RZ, RZ ;  /* 0x000000ff0606a210 */ /* 0x000fe20007ffe1ff */
[----:B------:R-:W-:Y:S01]  /*112d0*/  VIADD R9, R2, 0x16c ;  /* 0x0000016c02097836 */ /* 0x000fe20000000000 */
[----:B------:R-:W-:-:S02]  /*112e0*/  ISETP.GE.AND P2, PT, R14, RZ, PT ;  /* 0x000000ff0e00720c */ /* 0x000fc40003f46270 */
[----:B------:R-:W-:Y:S01]  /*112f0*/  IABS R14, R14 ;  /* 0x0000000e000e7213 */ /* 0x000fe20000000000 */
[----:B------:R1:W-:Y:S01]  /*11300*/  STL [R1+0x4a8], R6 ;  /* 0x0004a80601007387 */ /* 0x0003e20000100800 */
[----:B------:R-:W-:Y:S01]  /*11310*/  @!P0 IADD3 R0, R0, -R252, RZ ;  /* 0x800000fc00008210 */ /* 0x000fe20007ffe0ff */
[----:B------:R-:W-:Y:S01]  /*11320*/  @!P6 IMAD.IADD R3, R3, 0x1, -R252 ;  /* 0x000000010303e824 */ /* 0x000fe200078e0afc */
[----:B------:R-:W-:Y:S01]  /*11330*/  ISETP.GE.AND P3, PT, R10, RZ, PT ;  /* 0x000000ff0a00720c */ /* 0x000fe20003f66270 */
[----:B------:R-:W-:Y:S01]  /*11340*/  IMAD.HI.U32 R11, R4, R14, RZ ;  /* 0x0000000e040b7227 */ /* 0x000fe200078e00ff */
[----:B------:R2:W-:Y:S01]  /*11350*/  STL [R1+0x4b4], R8 ;  /* 0x0004b40801007387 */ /* 0x0005e20000100800 */
[----:B------:R-:W-:Y:S02]  /*11360*/  IABS R10, R10 ;  /* 0x0000000a000a7213 */ /* 0x000fe40000000000 */
[C---:B------:R-:W-:Y:S01]  /*11370*/  ISETP.GT.U32.AND P6, PT, R252.reuse, R3, PT ;  /* 0x00000003fc00720c */ /* 0x040fe20003fc4070 */
[----:B------:R-:W-:Y:S01]  /*11380*/  IMAD.MOV R11, RZ, RZ, -R11 ;  /* 0x000000ffff0b7224 */ /* 0x000fe200078e0a0b */
[----:B------:R-:W-:Y:S01]  /*11390*/  ISETP.GE.AND P0, PT, R9, RZ, PT ;  /* 0x000000ff0900720c */ /* 0x000fe20003f06270 */
[----:B-1----:R-:W-:Y:S01]  /*113a0*/  IMAD.MOV.U32 R6, RZ, RZ, R5 ;  /* 0x000000ffff067224 */ /* 0x002fe200078e0005 */
[----:B------:R-:W-:Y:S01]  /*113b0*/  IABS R9, R9 ;  /* 0x0000000900097213 */ /* 0x000fe20000000000 */
[----:B------:R-:W-:-:S02]  /*113c0*/  IMAD R14, R252, R11, R14 ;  /* 0x0000000bfc0e7224 */ /* 0x000fc400078e020e */
[----:B------:R-:W-:Y:S01]  /*113d0*/  @!P1 IMAD.MOV R6, RZ, RZ, -R6 ;  /* 0x000000ffff069224 */ /* 0x000fe200078e0a06 */
[----:B------:R-:W-:Y:S01]  /*113e0*/  ISETP.GE.AND P1, PT, R7, RZ, PT ;  /* 0x000000ff0700720c */ /* 0x000fe20003f26270 */
[C---:B--2---:R-:W-:Y:S01]  /*113f0*/  IMAD.HI.U32 R8, R4.reuse, R10, RZ ;  /* 0x0000000a04087227 */ /* 0x044fe200078e00ff */
[----:B------:R-:W-:Y:S02]  /*11400*/  IABS R7, R7 ;  /* 0x0000000700077213 */ /* 0x000fe40000000000 */
[----:B------:R1:W-:Y:S01]  /*11410*/  STL [R1+0x4b8], R6 ;  /* 0x0004b80601007387 */ /* 0x0003e20000100800 */
[----:B------:R-:W-:Y:S02]  /*11420*/  @!P6 IMAD.IADD R3, R3, 0x1, -R252 ;  /* 0x000000010303e824 */ /* 0x000fe400078e0afc */
[----:B------:R-:W-:-:S04]  /*11430*/  IMAD.HI.U32 R5, R4, R7, RZ ;  /* 0x0000000704057227 */ /* 0x000fc800078e00ff */
[----:B------:R-:W-:Y:S01]  /*11440*/  IMAD.MOV R8, RZ, RZ, -R8 ;  /* 0x000000ffff087224 */ /* 0x000fe200078e0a08 */
[----:B------:R-:W-:Y:S01]  /*11450*/  IADD3 R5, -R5, RZ, RZ ;  /* 0x000000ff05057210 */ /* 0x000fe20007ffe1ff */
[----:B-1----:R-:W-:Y:S02]  /*11460*/  IMAD.MOV.U32 R6, RZ, RZ, R0 ;  /* 0x000000ffff067224 */ /* 0x002fe400078e0000 */
[C---:B------:R-:W-:Y:S02]  /*11470*/  IMAD R10, R252.reuse, R8, R10 ;  /* 0x00000008fc0a7224 */ /* 0x040fe400078e020a */
[----:B------:R-:W-:Y:S01]  /*11480*/  @!P5 IMAD.MOV R6, RZ, RZ, -R6 ;  /* 0x000000ffff06d224 */ /* 0x000fe200078e0a06 */
[C---:B------:R-:W-:Y:S01]  /*11490*/  ISETP.GT.U32.AND P5, PT, R252.reuse, R14, PT ;  /* 0x0000000efc00720c */ /* 0x040fe20003fa4070 */
[C---:B------:R-:W-:Y:S01]  /*114a0*/  IMAD R7, R252.reuse, R5, R7 ;  /* 0x00000005fc077224 */ /* 0x040fe200078e0207 */
[----:B------:R-:W-:Y:S01]  /*114b0*/  ISETP.GT.U32.AND P6, PT, R252, R10, PT ;  /* 0x0000000afc00720c */ /* 0x000fe20003fc4070 */
[----:B------:R-:W-:Y:S01]  /*114c0*/  IMAD.HI.U32 R0, R4, R9, RZ ;  /* 0x0000000904007227 */ /* 0x000fe200078e00ff */
[----:B------:R1:W-:Y:S01]  /*114d0*/  STL [R1+0x4ac], R6 ;  /* 0x0004ac0601007387 */ /* 0x0003e20000100800 */
[----:B------:R-:W-:-:S02]  /*114e0*/  IADD3 R5, R2, 0x170, RZ ;  /* 0x0000017002057810 */ /* 0x000fc40007ffe0ff */
[----:B------:R-:W-:Y:S02]  /*114f0*/  IMAD.MOV R0, RZ, RZ, -R0 ;  /* 0x000000ffff007224 */ /* 0x000fe400078e0a00 */
[----:B------:R-:W-:Y:S01]  /*11500*/  VIADD R8, R2, 0x16f ;  /* 0x0000016f02087836 */ /* 0x000fe20000000000 */
[----:B------:R-:W-:Y:S01]  /*11510*/  IABS R15, R5 ;  /* 0x00000005000f7213 */ /* 0x000fe20000000000 */
[----:B------:R-:W-:Y:S02]  /*11520*/  IMAD R9, R252, R0, R9 ;  /* 0x00000000fc097224 */ /* 0x000fe400078e0209 */
[----:B------:R-:W-:Y:S01]  /*11530*/  @!P5 IMAD.IADD R14, R14, 0x1, -R252 ;  /* 0x000000010e0ed824 */ /* 0x000fe200078e0afc */
[----:B-1----:R-:W-:Y:S01]  /*11540*/  MOV R6, R3 ;  /* 0x0000000300067202 */ /* 0x002fe20000000f00 */
[----:B------:R-:W-:Y:S01]  /*11550*/  IMAD.HI.U32 R0, R4, R16, RZ ;  /* 0x0000001004007227 */ /* 0x000fe200078e00ff */
[----:B------:R-:W-:Y:S02]  /*11560*/  IABS R3, R18 ;  /* 0x0000001200037213 */ /* 0x000fe40000000000 */
[C---:B------:R-:W-:Y:S01]  /*11570*/  ISETP.GT.U32.AND P5, PT, R252.reuse, R14, PT ;  /* 0x0000000efc00720c */ /* 0x040fe20003fa4070 */
[----:B------:R-:W-:Y:S01]  /*11580*/  @!P4 IMAD.MOV R6, RZ, RZ, -R6 ;  /* 0x000000ffff06c224 */ /* 0x000fe200078e0a06 */
[----:B------:R-:W-:Y:S01]  /*11590*/  ISETP.GT.U32.AND P4, PT, R252, R7, PT ;  /* 0x00000007fc00720c */ /* 0x000fe20003f84070 */
[----:B------:R-:W-:Y:S01]  /*115a0*/  @!P6 IMAD.IADD R10, R10, 0x1, -R252 ;  /* 0x000000010a0ae824 */ /* 0x000fe200078e0afc */
[----:B------:R-:W-:Y:S01]  /*115b0*/  IABS R12, R8 ;  /* 0x00000008000c7213 */ /* 0x000fe20000000000 */
[----:B------:R-:W-:Y:S01]  /*115c0*/  IMAD.MOV R0, RZ, RZ, -R0 ;  /* 0x000000ffff007224 */ /* 0x000fe200078e0a00 */
[----:B------:R1:W-:Y:S01]  /*115d0*/  STL [R1+0x4b0], R6 ;  /* 0x0004b00601007387 */ /* 0x0003e20000100800 */
[----:B------:R-:W-:Y:S01]  /*115e0*/  IMAD.HI.U32 R11, R4, R3, RZ ;  /* 0x00000003040b7227 */ /* 0x000fe200078e00ff */
[----:B------:R-:W-:-:S03]  /*115f0*/  ISETP.GT.U32.AND P6, PT, R252, R10, PT ;  /* 0x0000000afc00720c */ /* 0x000fc60003fc4070 */
[----:B------:R-:W-:Y:S02]  /*11600*/  IMAD R16, R252, R0, R16 ;  /* 0x00000000fc107224 */ /* 0x000fe400078e0210 */
[----:B------:R-:W-:Y:S01]  /*11610*/  @!P5 IADD3 R14, R14, -R252, RZ ;  /* 0x800000fc0e0ed210 */ /* 0x000fe20007ffe0ff */
[----:B------:R-:W-:Y:S01]  /*11620*/  IMAD.MOV R11, RZ, RZ, -R11 ;  /* 0x000000ffff0b7224 */ /* 0x000fe200078e0a0b */
[C---:B------:R-:W-:Y:S01]  /*11630*/  ISETP.GT.U32.AND P5, PT, R252.reuse, R9, PT ;  /* 0x00000009fc00720c */ /* 0x040fe20003fa4070 */
[----:B------:R-:W-:Y:S02]  /*11640*/  @!P4 IMAD.IADD R7, R7, 0x1, -R252 ;  /* 0x000000010707c824 */ /* 0x000fe400078e0afc */
[----:B-1----:R-:W-:Y:S02]  /*11650*/  IMAD.MOV.U32 R6, RZ, RZ, R14 ;  /* 0x000000ffff067224 */ /* 0x002fe400078e000e */
[C---:B------:R-:W-:Y:S01]  /*11660*/  IMAD R3, R252.reuse, R11, R3 ;  /* 0x0000000bfc037224 */ /* 0x040fe200078e0203 */
[----:B------:R-:W-:Y:S01]  /*11670*/  ISETP.GT.U32.AND P4, PT, R252, R7, PT ;  /* 0x00000007fc00720c */ /* 0x000fe20003f84070 */
[----:B------:R-:W-:-:S02]  /*11680*/  @!P2 IMAD.MOV R6, RZ, RZ, -R6 ;  /* 0x000000ffff06a224 */ /* 0x000fc400078e0a06 */
[----:B------:R-:W-:Y:S01]  /*11690*/  @!P6 IMAD.IADD R10, R10, 0x1, -R252 ;  /* 0x000000010a0ae824 */ /* 0x000fe200078e0afc */
[----:B------:R-:W-:Y:S01]  /*116a0*/  ISETP.GT.U32.AND P6, PT, R252, R3, PT ;  /* 0x00000003fc00720c */ /* 0x000fe20003fc4070 */
[----:B------:R-:W-:Y:S01]  /*116b0*/  VIADD R0, R2, 0x171 ;  /* 0x0000017102007836 */ /* 0x000fe20000000000 */
[----:B------:R1:W-:Y:S01]  /*116c0*/  STL [R1+0x498], R6 ;  /* 0x0004980601007387 */ /* 0x0003e20000100800 */
[----:B------:R-:W-:Y:S01]  /*116d0*/  @!P5 IADD3 R9, R9, -R252, RZ ;  /* 0x800000fc0909d210 */ /* 0x000fe20007ffe0ff */
[----:B------:R-:W-:Y:S01]  /*116e0*/  IMAD.HI.U32 R17, R4, R12, RZ ;  /* 0x0000000c04117227 */ /* 0x000fe200078e00ff */
[----:B------:R-:W-:Y:S02]  /*116f0*/  ISETP.GE.AND P5, PT, R18, RZ, PT ;  /* 0x000000ff1200720c */ /* 0x000fe40003fa6270 */
[----:B------:R-:W-:Y:S01]  /*11700*/  ISETP.GT.U32.AND P2, PT, R252, R9, PT ;  /* 0x00000009fc00720c */ /* 0x000fe20003f44070 */
[----:B------:R-:W-:Y:S01]  /*11710*/  IMAD.HI.U32 R11, R4, R15, RZ ;  /* 0x0000000f040b7227 */ /* 0x000fe200078e00ff */
[----:B------:R-:W-:-:S03]  /*11720*/  IABS R14, R0 ;  /* 0x00000000000e7213 */ /* 0x000fc60000000000 */
[----:B------:R-:W-:Y:S01]  /*11730*/  @!P4 IMAD.IADD R7, R7, 0x1, -R252 ;  /* 0x000000010707c824 */ /* 0x000fe200078e0afc */
[----:B------:R-:W-:Y:S01]  /*11740*/  ISETP.GT.U32.AND P4, PT, R252, R16, PT ;  /* 0x00000010fc00720c */ /* 0x000fe20003f84070 */
[----:B------:R-:W-:Y:S01]  /*11750*/  IMAD.MOV R17, RZ, RZ, -R17 ;  /* 0x000000ffff117224 */ /* 0x000fe200078e0a11 */
[----:B-1----:R-:W-:Y:S01]  /*11760*/  MOV R6, R10 ;  /* 0x0000000a00067202 */ /* 0x002fe20000000f00 */
[----:B------:R-:W-:-:S04]  /*11770*/  IMAD.HI.U32 R10, R4, R14, RZ ;  /* 0x0000000e040a7227 */ /* 0x000fc800078e00ff */
[----:B------:R-:W-:Y:S02]  /*11780*/  @!P3 IMAD.MOV R6, RZ, RZ, -R6 ;  /* 0x000000ffff06b224 */ /* 0x000fe400078e0a06 */
[--C-:B------:R-:W-:Y:S02]  /*11790*/  @!P2 IMAD.IADD R9, R9, 0x1, -R252.reuse ;  /* 0x000000010909a824 */ /* 0x100fe400078e0afc */
[--C-:B------:R-:W-:Y:S01]  /*117a0*/  @!P6 IMAD.IADD R3, R3, 0x1, -R252.reuse ;  /* 0x000000010303e824 */ /* 0x100fe200078e0afc */
[----:B------:R1:W-:Y:S01]  /*117b0*/  STL [R1+0x490], R6 ;  /* 0x0004900601007387 */ /* 0x0003e20000100800 */
[----:B------:R-:W-:Y:S01]  /*117c0*/  @!P4 IMAD.IADD R16, R16, 0x1, -R252 ;  /* 0x000000011010c824 */ /* 0x000fe200078e0afc */
[----:B------:R-:W-:Y:S01]  /*117d0*/  ISETP.GE.AND P6, PT, R13, RZ, PT ;  /* 0x000000ff0d00720c */ /* 0x000fe20003fc6270 */
[----:B------:R-:W-:Y:S01]  /*117e0*/  IMAD.MOV R11, RZ, RZ, -R11 ;  /* 0x000000ffff0b7224 */ /* 0x000fe200078e0a0b */
[C---:B------:R-:W-:Y:S01]  /*117f0*/  ISETP.GT.U32.AND P4, PT, R252.reuse, R3, PT ;  /* 0x00000003fc00720c */ /* 0x040fe20003f84070 */
[C---:B------:R-:W-:Y:S01]  /*11800*/  IMAD R12, R252.reuse, R17, R12 ;  /* 0x00000011fc0c7224 */ /* 0x040fe200078e020c */
[----:B------:R-:W-:Y:S01]  /*11810*/  ISETP.GT.U32.AND P3, PT, R252, R16, PT ;  /* 0x00000010fc00720c */ /* 0x000fe20003f64070 */
[----:B------:R-:W-:-:S02]  /*11820*/  IMAD.MOV R10, RZ, RZ, -R10 ;  /* 0x000000ffff0a7224 */ /* 0x000fc400078e0a0a */
[C---:B------:R-:W-:Y:S01]  /*11830*/  IMAD R15, R252.reuse, R11, R15 ;  /* 0x0000000bfc0f7224 */ /* 0x040fe200078e020f */
[----:B-1----:R-:W-:Y:S01]  /*11840*/  MOV R6, R9 ;  /* 0x0000000900067202 */ /* 0x002fe20000000f00 */
[C---:B------:R-:W-:Y:S01]  /*11850*/  IMAD R14, R252.reuse, R10, R14 ;  /* 0x0000000afc0e7224 */ /* 0x040fe200078e020e */
[----:B------:R-:W-:Y:S01]  /*11860*/  ISETP.GT.U32.AND P2, PT, R252, R12, PT ;  /* 0x0000000cfc00720c */ /* 0x000fe20003f44070 */
[----:B------:R-:W-:Y:S01]  /*11870*/  @!P1 IMAD.MOV R7, RZ, RZ, -R7 ;  /* 0x000000ffff079224 */ /* 0x000fe200078e0a07 */
[----:B------:R-:W-:Y:S01]  /*11880*/  ISETP.GE.AND P1, PT, R8, RZ, PT ;  /* 0x000000ff0800720c */ /* 0x000fe20003f26270 */
[----:B------:R-:W-:Y:S01]  /*11890*/  @!P0 IMAD.MOV R6, RZ, RZ, -R6 ;  /* 0x000000ffff068224 */ /* 0x000fe200078e0a06 */
[----:B------:R-:W-:Y:S01]  /*118a0*/  ISETP.GT.U32.AND P0, PT, R252, R15, PT ;  /* 0x0000000ffc00720c */ /* 0x000fe20003f04070 */
[----:B------:R-:W-:Y:S01]  /*118b0*/  VIADD R8, R2, 0x173 ;  /* 0x0000017302087836 */ /* 0x000fe20000000000 */
[----:B------:R1:W-:Y:S01]  /*118c0*/  STL [R1+0x48c], R7 ;  /* 0x00048c0701007387 */ /* 0x0003e20000100800 */
[----:B------:R-:W-:Y:S01]  /*118d0*/  @!P3 IADD3 R16, R16, -R252, RZ ;  /* 0x800000fc1010b210 */ /* 0x000fe20007ffe0ff */
[----:B------:R-:W-:Y:S01]  /*118e0*/  @!P4 IMAD.IADD R3, R3, 0x1, -R252 ;  /* 0x000000010303c824 */ /* 0x000fe200078e0afc */
[----:B------:R-:W-:Y:S01]  /*118f0*/  ISETP.GT.U32.AND P3, PT, R252, R14, PT ;  /* 0x0000000efc00720c */ /* 0x000fe20003f64070 */
[----:B------:R2:W-:Y:S01]  /*11900*/  STL [R1+0x488], R6 ;  /* 0x0004880601007387 */ /* 0x0005e20000100800 */
[----:B------:R-:W-:Y:S01]  /*11910*/  ISETP.GE.AND P4, PT, R5, RZ, PT ;  /* 0x000000ff0500720c */ /* 0x000fe20003f86270 */
[----:B------:R-:W-:Y:S01]  /*11920*/  @!P6 IMAD.MOV R16, RZ, RZ, -R16 ;  /* 0x000000ffff10e224 */ /* 0x000fe200078e0a10 */
[----:B------:R-:W-:Y:S01]  /*11930*/  IABS R5, R8 ;  /* 0x0000000800057213 */ /* 0x000fe20000000000 */
[----:B------:R-:W-:Y:S01]  /*11940*/  @!P2 IMAD.IADD R12, R12, 0x1, -R252 ;  /* 0x000000010c0ca824 */ /* 0x000fe200078e0afc */
[----:B------:R-:W-:Y:S01]  /*11950*/  ISETP.GE.AND P2, PT, R0, RZ, PT ;  /* 0x000000ff0000720c */ /* 0x000fe20003f46270 */
[----:B-1----:R-:W-:-:S02]  /*11960*/  VIADD R7, R2, 0x172 ;  /* 0x0000017202077836 */ /* 0x002fc40000000000 */
[--C-:B------:R-:W-:Y:S01]  /*11970*/  @!P0 IMAD.IADD R15, R15, 0x1, -R252.reuse ;  /* 0x000000010f0f8824 */ /* 0x100fe200078e0afc */
[----:B------:R-:W-:Y:S01]  /*11980*/  ISETP.GT.U32.AND P0, PT, R252, R12, PT ;  /* 0x0000000cfc00720c */ /* 0x000fe20003f04070 */
[----:B------:R-:W-:Y:S01]  /*11990*/  VIADD R0, R2, 0x174 ;  /* 0x0000017402007836 */ /* 0x000fe20000000000 */
[----:B------:R-:W-:Y:S01]  /*119a0*/  IABS R10, R7 ;  /* 0x00000007000a7213 */ /* 0x000fe20000000000 */
[----:B------:R-:W-:Y:S01]  /*119b0*/  @!P3 IMAD.IADD R14, R14, 0x1, -R252 ;  /* 0x000000010e0eb824 */ /* 0x000fe200078e0afc */
[----:B--2---:R-:W-:Y:S01]  /*119c0*/  MOV R6, R3 ;  /* 0x0000000300067202 */ /* 0x004fe20000000f00 */
[----:B------:R-:W-:Y:S01]  /*119d0*/  IMAD.MOV.U32 R3, RZ, RZ, R5 ;  /* 0x000000ffff037224 */ /* 0x000fe200078e0005 */
[----:B------:R-:W-:Y:S01]  /*119e0*/  IABS R13, R0 ;  /* 0x00000000000d7213 */ /* 0x000fe20000000000 */
[----:B------:R-:W-:Y:S01]  /*119f0*/  IMAD.HI.U32 R11, R4, R10, RZ ;  /* 0x0000000a040b7227 */ /* 0x000fe200078e00ff */
[----:B------:R-:W-:Y:S02]  /*11a00*/  ISETP.GT.U32.AND P3, PT, R252, R14, PT ;  /* 0x0000000efc00720c */ /* 0x000fe40003f64070 */
[----:B------:R-:W-:Y:S01]  /*11a10*/  IADD3 R5, R2, 0x175, RZ ;  /* 0x0000017502057810 */ /* 0x000fe20007ffe0ff */
[----:B------:R-:W-:-:S02]  /*11a20*/  IMAD.MOV R11, RZ, RZ, -R11 ;  /* 0x000000ffff0b7224 */ /* 0x000fc400078e0a0b */
[----:B------:R-:W-:Y:S01]  /*11a30*/  IMAD.HI.U32 R9, R4, R3, RZ ;  /* 0x0000000304097227 */ /* 0x000fe200078e00ff */
[----:B------:R-:W-:-:S03]  /*11a40*/  IABS R18, R5 ;  /* 0x0000000500127213 */ /* 0x000fc60000000000 */
[----:B------:R-:W-:Y:S02]  /*11a50*/  IMAD R10, R252, R11, R10 ;  /* 0x0000000bfc0a7224 */ /* 0x000fe400078e020a */
[----:B------:R-:W-:Y:S02]  /*11a60*/  IMAD.MOV R9, RZ, RZ, -R9 ;  /* 0x000000ffff097224 */ /* 0x000fe400078e0a09 */
[--C-:B------:R-:W-:Y:S01]  /*11a70*/  @!P0 IMAD.IADD R12, R12, 0x1, -R252.reuse ;  /* 0x000000010c0c8824 */ /* 0x100fe200078e0afc */
[C---:B------:R-:W-:Y:S01]  /*11a80*/  ISETP.GT.U32.AND P0, PT, R252.reuse, R10, PT ;  /* 0x0000000afc00720c */ /* 0x040fe20003f04070 */
[----:B------:R-:W-:Y:S01]  /*11a90*/  IMAD R3, R252, R9, R3 ;  /* 0x00000009fc037224 */ /* 0x000fe200078e0203 */
[----:B------:R-:W-:Y:S01]  /*11aa0*/  IADD3 R9, R2, 0x176, RZ ;  /* 0x0000017602097810 */ /* 0x000fe20007ffe0ff */
[----:B------:R-:W-:Y:S02]  /*11ab0*/  @!P3 IMAD.IADD R14, R14, 0x1, -R252 ;  /* 0x000000010e0eb824 */ /* 0x000fe400078e0afc */
[----:B------:R-:W-:Y:S01]  /*11ac0*/  @!P5 IMAD.MOV R6, RZ, RZ, -R6 ;  /* 0x000000ffff06d224 */ /* 0x000fe200078e0a06 */
[----:B------:R-:W-:Y:S01]  /*11ad0*/  ISETP.GT.U32.AND P3, PT, R252, R3, PT ;  /* 0x00000003fc00720c */ /* 0x000fe20003f64070 */
[----:B------:R-:W-:Y:S01]  /*11ae0*/  IMAD.HI.U32 R11, R4, R13, RZ ;  /* 0x0000000d040b7227 */ /* 0x000fe200078e00ff */
[----:B------:R-:W-:-:S02]  /*11af0*/  ISETP.GT.U32.AND P5, PT, R252, R15, PT ;  /* 0x0000000ffc00720c */ /* 0x000fc40003fa4070 */
[----:B------:R1:W-:Y:S01]  /*11b00*/  STL [R1+0x460], R6 ;  /* 0x0004600601007387 */ /* 0x0003e20000100800 */
[----:B------:R-:W-:Y:S02]  /*11b10*/  IMAD.MOV R11, RZ, RZ, -R11 ;  /* 0x000000ffff0b7224 */ /* 0x000fe400078e0a0b */
[----:B------:R-:W-:Y:S01]  /*11b20*/  @!P0 IMAD.IADD R10, R10, 0x1, -R252 ;  /* 0x000000010a0a8824 */ /* 0x000fe200078e0afc */
[----:B------:R-:W-:Y:S01]  /*11b30*/  ISETP.GE.AND P0, PT, R8, RZ, PT ;  /* 0x000000ff0800720c */ /* 0x000fe20003f06270 */
[----:B------:R-:W-:Y:S01]  /*11b40*/  IMAD R13, R252, R11, R13 ;  /* 0x0000000bfc0d7224 */ /* 0x000fe200078e020d */
[----:B------:R-:W-:Y:S01]  /*11b50*/  IABS R11, R9 ;  /* 0x00000009000b7213 */ /* 0x000fe20000000000 */
[----:B------:R-:W-:Y:S01]  /*11b60*/  VIADD R8, R2, 0x177 ;  /* 0x0000017702087836 */ /* 0x000fe20000000000 */
[----:B------:R-:W-:Y:S01]  /*11b70*/  STL [R1+0x464], R16 ;  /* 0x0004641001007387 */ /* 0x000fe20000100800 */
[----:B------:R-:W-:Y:S01]  /*11b80*/  @!P3 IADD3 R3, R3, -R252, RZ ;  /* 0x800000fc0303b210 */ /* 0x000fe20007ffe0ff */
[----:B-1----:R-:W-:Y:S01]  /*11b90*/  IMAD.MOV.U32 R6, RZ, RZ, R12 ;  /* 0x000000ffff067224 */ /* 0x002fe200078e000c */
[----:B------:R-:W-:Y:S01]  /*11ba0*/  ISETP.GT.U32.AND P3, PT, R252, R10, PT ;  /* 0x0000000afc00720c */ /* 0x000fe20003f64070 */
[----:B------:R-:W-:Y:S01]  /*11bb0*/  @!P5 IMAD.IADD R15, R15, 0x1, -R252 ;  /* 0x000000010f0fd824 */ /* 0x000fe200078e0afc */
[----:B------:R-:W-:Y:S01]  /*11bc0*/  ISETP.GE.AND P5, PT, R7, RZ, PT ;  /* 0x000000ff0700720c */ /* 0x000fe20003fa6270 */
[----:B------:R-:W-:Y:S01]  /*11bd0*/  IMAD.HI.U32 R7, R4, R18, RZ ;  /* 0x0000001204077227 */ /* 0x000fe200078e00ff */
[----:B------:R-:W-:-:S02]  /*11be0*/  ISETP.GT.U32.AND P6, PT, R252, R3, PT ;  /* 0x00000003fc00720c */ /* 0x000fc40003fc4070 */
[----:B------:R-:W-:Y:S01]  /*11bf0*/  @!P4 IADD3 R15, -R15, RZ, RZ ;  /* 0x000000ff0f0fc210 */ /* 0x000fe20007ffe1ff */
[----:B------:R-:W-:-:S04]  /*11c00*/  IMAD.HI.U32 R12, R4, R11, RZ ;  /* 0x0000000b040c7227 */ /* 0x000fc800078e00ff */
[----:B------:R-:W-:Y:S01]  /*11c10*/  @!P1 IMAD.MOV R6, RZ, RZ, -R6 ;  /* 0x000000ffff069224 */ /* 0x000fe200078e0a06 */
[----:B------:R-:W-:Y:S01]  /*11c20*/  ISETP.GT.U32.AND P1, PT, R252, R13, PT ;  /* 0x0000000dfc00720c */ /* 0x000fe20003f24070 */
[----:B------:R-:W-:Y:S02]  /*11c30*/  IMAD.MOV R7, RZ, RZ, -R7 ;  /* 0x000000ffff077224 */ /* 0x000fe400078e0a07 */
[----:B------:R-:W-:Y:S01]  /*11c40*/  @!P3 IMAD.IADD R10, R10, 0x1, -R252 ;  /* 0x000000010a0ab824 */ /* 0x000fe200078e0afc */
[----:B------:R1:W-:Y:S01]  /*11c50*/  STL [R1+0x480], R6 ;  /* 0x0004800601007387 */ /* 0x0003e20000100800 */
[----:B------:R-:W-:Y:S01]  /*11c60*/  IMAD.MOV R12, RZ, RZ, -R12 ;  /* 0x000000ffff0c7224 */ /* 0x000fe200078e0a0c */
[----:B------:R-:W-:Y:S01]  /*11c70*/  ISETP.GE.AND P3, PT, R5, RZ, PT ;  /* 0x000000ff0500720c */ /* 0x000fe20003f66270 */
[C---:B------:R-:W-:Y:S01]  /*11c80*/  IMAD R18, R252.reuse, R7, R18 ;  /* 0x00000007fc127224 */ /* 0x040fe200078e0212 */
[----:B------:R2:W-:Y:S01]  /*11c90*/  STL [R1+0x46c], R15 ;  /* 0x00046c0f01007387 */ /* 0x0005e20000100800 */
[----:B------:R-:W-:Y:S01]  /*11ca0*/  IABS R7, R8 ;  /* 0x0000000800077213 */ /* 0x000fe20000000000 */
[----:B------:R-:W-:Y:S01]  /*11cb0*/  IMAD R5, R252, R12, R11 ;  /* 0x0000000cfc057224 */ /* 0x000fe200078e020b */
[----:B------:R-:W-:-:S02]  /*11cc0*/  @!P6 IADD3 R3, R3, -R252, RZ ;  /* 0x800000fc0303e210 */ /* 0x000fc40007ffe0ff */
[----:B------:R-:W-:Y:S01]  /*11cd0*/  ISETP.GT.U32.AND P4, PT, R252, R18, PT ;  /* 0x00000012fc00720c */ /* 0x000fe20003f84070 */
[----:B-1----:R-:W-:Y:S01]  /*11ce0*/  IMAD.MOV.U32 R6, RZ, RZ, R14 ;  /* 0x000000ffff067224 */ /* 0x002fe200078e000e */
[----:B------:R-:W-:Y:S01]  /*11cf0*/  ISETP.GE.AND P6, PT, R9, RZ, PT ;  /* 0x000000ff0900720c */ /* 0x000fe20003fc6270 */
[----:B------:R-:W-:Y:S01]  /*11d00*/  IMAD.HI.U32 R14, R4, R7, RZ ;  /* 0x00000007040e7227 */ /* 0x000fe200078e00ff */
[----:B--2---:R-:W-:-:S03]  /*11d10*/  MOV R15, R10 ;  /* 0x0000000a000f7202 */ /* 0x004fc60000000f00 */
[----:B------:R-:W-:Y:S01]  /*11d20*/  @!P2 IMAD.MOV R6, RZ, RZ, -R6 ;  /* 0x000000ffff06a224 */ /* 0x000fe200078e0a06 */
[----:B------:R-:W-:Y:S01]  /*11d30*/  ISETP.GE.AND P2, PT, R0, RZ, PT ;  /* 0x000000ff0000720c */ /* 0x000fe20003f46270 */
[----:B------:R-:W-:Y:S02]  /*11d40*/  @!P1 IMAD.IADD R13, R13, 0x1, -R252 ;  /* 0x000000010d0d9824 */ /* 0x000fe400078e0afc */
[----:B------:R-:W-:Y:S01]  /*11d50*/  @!P5 IMAD.MOV R15, RZ, RZ, -R15 ;  /* 0x000000ffff0fd224 */ /* 0x000fe200078e0a0f */
[C---:B------:R-:W-:Y:S01]  /*11d60*/  ISETP.GT.U32.AND P5, PT, R252.reuse, R5, PT ;  /* 0x00000005fc00720c */ /* 0x040fe20003fa4070 */
[----:B------:R-:W-:Y:S01]  /*11d70*/  IMAD.MOV R14, RZ, RZ, -R14 ;  /* 0x000000ffff0e7224 */ /* 0x000fe200078e0a0e */
[----:B------:R1:W-:Y:S01]  /*11d80*/  STL [R1+0x47c], R6 ;  /* 0x00047c0601007387 */ /* 0x0003e20000100800 */
[----:B------:R-:W-:Y:S01]  /*11d90*/  ISETP.GT.U32.AND P1, PT, R252, R13, PT ;  /* 0x0000000dfc00720c */ /* 0x000fe20003f24070 */
[----:B------:R-:W-:Y:S02]  /*11da0*/  VIADD R0, R2, 0x178 ;  /* 0x0000017802007836 */ /* 0x000fe40000000000 */
[----:B------:R-:W-:Y:S01]  /*11db0*/  IMAD R7, R252, R14, R7 ;  /* 0x0000000efc077224 */ /* 0x000fe200078e0207 */
[----:B------:R-:W-:Y:S01]  /*11dc0*/  STL [R1+0x470], R15 ;  /* 0x0004700f01007387 */ /* 0x000fe20000100800 */
[----:B------:R-:W-:Y:S01]  /*11dd0*/  @!P4 IMAD.IADD R18, R18, 0x1, -R252 ;  /* 0x000000011212c824 */ /* 0x000fe200078e0afc */
[----:B------:R-:W-:Y:S01]  /*11de0*/  IABS R10, R0 ;  /* 0x00000000000a7213 */ /* 0x000fe20000000000 */
[----:B------:R-:W-:-:S02]  /*11df0*/  VIADD R9, R2, 0x179 ;  /* 0x0000017902097836 */ /* 0x000fc40000000000 */
[----:B-1----:R-:W-:Y:S01]  /*11e00*/  IMAD.MOV.U32 R6, RZ, RZ, R3 ;  /* 0x000000ffff067224 */ /* 0x002fe200078e0003 */
[C---:B------:R-:W-:Y:S01]  /*11e10*/  ISETP.GT.U32.AND P4, PT, R252.reuse, R18, PT ;  /* 0x00000012fc00720c */ /* 0x040fe20003f84070 */
[----:B------:R-:W-:Y:S01]  /*11e20*/  @!P5 IMAD.IADD R5, R5, 0x1, -R252 ;  /* 0x000000010505d824 */ /* 0x000fe200078e0afc */
[----:B------:R-:W-:Y:S01]  /*11e30*/  IABS R3, R9 ;  /* 0x0000000900037213 */ /* 0x000fe20000000000 */
[----:B------:R-:W-:Y:S01]  /*11e40*/  @!P0 IMAD.MOV R6, RZ, RZ, -R6 ;  /* 0x000000ffff068224 */ /* 0x000fe200078e0a06 */
[----:B------:R-:W-:Y:S01]  /*11e50*/  ISETP.GT.U32.AND P0, PT, R252, R7, PT ;  /* 0x00000007fc00720c */ /* 0x000fe20003f04070 */
[----:B------:R-:W-:Y:S01]  /*11e60*/  IMAD.HI.U32 R11, R4, R10, RZ ;  /* 0x0000000a040b7227 */ /* 0x000fe200078e00ff */
[----:B------:R-:W-:Y:S02]  /*11e70*/  ISETP.GT.U32.AND P5, PT, R252, R5, PT ;  /* 0x00000005fc00720c */ /* 0x000fe40003fa4070 */
[----:B------:R1:W-:Y:S01]  /*11e80*/  STL [R1+0x478], R6 ;  /* 0x0004780601007387 */ /* 0x0003e20000100800 */
[--C-:B------:R-:W-:Y:S01]  /*11e90*/  @!P1 IMAD.IADD R13, R13, 0x1, -R252.reuse ;  /* 0x000000010d0d9824 */ /* 0x100fe200078e0afc */
[----:B------:R-:W-:Y:S01]  /*11ea0*/  ISETP.GE.AND P1, PT, R8, RZ, PT ;  /* 0x000000ff0800720c */ /* 0x000fe20003f26270 */
[----:B------:R-:W-:Y:S01]  /*11eb0*/  IMAD.MOV R11, RZ, RZ, -R11 ;  /* 0x000000ffff0b7224 */ /* 0x000fe200078e0a0b */
[----:B------:R-:W-:Y:S01]  /*11ec0*/  IADD3 R8, R2, 0x17a, RZ ;  /* 0x0000017a02087810 */ /* 0x000fe20007ffe0ff */
[----:B------:R-:W-:Y:S01]  /*11ed0*/  @!P4 IMAD.IADD R18, R18, 0x1, -R252 ;  /* 0x000000011212c824 */ /* 0x000fe200078e0afc */
[----:B------:R-:W-:Y:S01]  /*11ee0*/  ISETP.GE.AND P4, PT, R0, RZ, PT ;  /* 0x000000ff0000720c */ /* 0x000fe20003f86270 */
[----:B------:R-:W-:Y:S01]  /*11ef0*/  IMAD R10, R252, R11, R10 ;  /* 0x0000000bfc0a7224 */ /* 0x000fe200078e020a */
[----:B------:R-:W-:Y:S01]  /*11f00*/  IABS R12, R8 ;  /* 0x00000008000c7213 */ /* 0x000fe20000000000 */
[----:B------:R-:W-:Y:S01]  /*11f10*/  IMAD.HI.U32 R0, R4, R3, RZ ;  /* 0x0000000304007227 */ /* 0x000fe200078e00ff */
[----:B------:R-:W-:-:S02]  /*11f20*/  @!P0 IADD3 R7, R7, -R252, RZ ;  /* 0x800000fc07078210 */ /* 0x000fc40007ffe0ff */
[----:B------:R-:W-:Y:S01]  /*11f30*/  ISETP.GE.AND P0, PT, R9, RZ, PT ;  /* 0x000000ff0900720c */ /* 0x000fe20003f06270 */
[----:B-1----:R-:W-:Y:S02]  /*11f40*/  IMAD.MOV.U32 R6, RZ, RZ, R13 ;  /* 0x000000ffff067224 */ /* 0x002fe400078e000d */
[----:B------:R-:W-:Y:S01]  /*11f50*/  @!P5 IMAD.IADD R5, R5, 0x1, -R252 ;  /* 0x000000010505d824 */ /* 0x000fe200078e0afc */
[C---:B------:R-:W-:Y:S01]  /*11f60*/  ISETP.GT.U32.AND P5, PT, R252.reuse, R10, PT ;  /* 0x0000000afc00720c */ /* 0x040fe20003fa4070 */
[----:B------:R-:W-:Y:S01]  /*11f70*/  @!P2 IMAD.MOV R6, RZ, RZ, -R6 ;  /* 0x000000ffff06a224 */ /* 0x000fe200078e0a06 */
[----:B------:R-:W-:Y:S01]  /*11f80*/  ISETP.GT.U32.AND P2, PT, R252, R7, PT ;  /* 0x00000007fc00720c */ /* 0x000fe20003f44070 */
[----:B------:R-:W-:Y:S02]  /*11f90*/  IMAD.MOV R0, RZ, RZ, -R0 ;  /* 0x000000ffff007224 */ /* 0x000fe400078e0a00 */
[----:B------:R-:W-:Y:S01]  /*11fa0*/  VIADD R13, R2, 0x17b ;  /* 0x0000017b020d7836 */ /* 0x000fe20000000000 */
[----:B------:R1:W-:Y:S01]  /*11fb0*/  STL [R1+0x474], R6 ;  /* 0x0004740601007387 */ /* 0x0003e20000100800 */
[----:B------:R-:W-:Y:S01]  /*11fc0*/  IMAD R3, R252, R0, R3 ;  /* 0x00000000fc037224 */ /* 0x000fe200078e0203 */
[----:B------:R-:W-:Y:S01]  /*11fd0*/  IADD3 R0, R2, 0x17d, RZ ;  /* 0x0000017d02007810 */ /* 0x000fe20007ffe0ff */
[----:B------:R-:W-:Y:S01]  /*11fe0*/  IMAD.HI.U32 R9, R4, R12, RZ ;  /* 0x0000000c04097227 */ /* 0x000fe200078e00ff */
[----:B------:R-:W-:-:S03]  /*11ff0*/  IABS R16, R13 ;  /* 0x0000000d00107213 */ /* 0x000fc60000000000 */
[----:B------:R-:W-:Y:S01]  /*12000*/  @!P5 IADD3 R10, R10, -R252, RZ ;  /* 0x800000fc0a0ad210 */ /* 0x000fe20007ffe0ff */
[----:B------:R-:W-:Y:S02]  /*12010*/  VIADD R14, R2, 0x17c ;  /* 0x0000017c020e7836 */ /* 0x000fe40000000000 */
[----:B------:R-:W-:Y:S01]  /*12020*/  @!P2 IMAD.IADD R7, R7, 0x1, -R252 ;  /* 0x000000010707a824 */ /* 0x000fe200078e0afc */
[----:B------:R-:W-:Y:S01]  /*12030*/  ISETP.GT.U32.AND P2, PT, R252, R3, PT ;  /* 0x00000003fc00720c */ /* 0x000fe20003f44070 */
[----:B-1----:R-:W-:Y:S01]  /*12040*/  IMAD.MOV.U32 R6, RZ, RZ, R18 ;  /* 0x000000ffff067224 */ /* 0x002fe200078e0012 */
[----:B------:R-:W-:Y:S01]  /*12050*/  IABS R15, R14 ;  /* 0x0000000e000f7213 */ /* 0x000fe20000000000 */
[----:B------:R-:W-:Y:S02]  /*12060*/  IMAD.MOV R9, RZ, RZ, -R9 ;  /* 0x000000ffff097224 */ /* 0x000fe400078e0a09 */
[----:B------:R-:W-:Y:S01]  /*12070*/  IMAD.HI.U32 R235, R4, R16, RZ ;  /* 0x0000001004eb7227 */ /* 0x000fe200078e00ff */
[----:B------:R-:W-:-:S02]  /*12080*/  @!P3 IADD3 R6, -R6, RZ, RZ ;  /* 0x000000ff0606b210 */ /* 0x000fc40007ffe1ff */
[C---:B------:R-:W-:Y:S01]  /*12090*/  ISETP.GT.U32.AND P3, PT, R252.reuse, R10, PT ;  /* 0x0000000afc00720c */ /* 0x040fe20003f64070 */
[----:B------:R-:W-:Y:S01]  /*120a0*/  IMAD R12, R252, R9, R12 ;  /* 0x00000009fc0c7224 */ /* 0x000fe200078e020c */
[----:B------:R-:W-:Y:S01]  /*120b0*/  IABS R9, R0 ;  /* 0x0000000000097213 */ /* 0x000fe20000000000 */
[----:B------:R-:W-:Y:S01]  /*120c0*/  IMAD.MOV R235, RZ, RZ, -R235 ;  /* 0x000000ffffeb7224 */ /* 0x000fe200078e0aeb */
[----:B------:R1:W-:Y:S01]  /*120d0*/  STL [R1+0x468], R6 ;  /* 0x0004680601007387 */ /* 0x0003e20000100800 */
[----:B------:R-:W-:Y:S01]  /*120e0*/  VIADD R11, R2, 0x17e ;  /* 0x0000017e020b7836 */ /* 0x000fe20000000000 */
[----:B------:R-:W-:Y:S01]  /*120f0*/  ISETP.GT.U32.AND P5, PT, R252, R12, PT ;  /* 0x0000000cfc00720c */ /* 0x000fe20003fa4070 */
[----:B------:R-:W-:-:S04]  /*12100*/  IMAD.HI.U32 R17, R4, R15, RZ ;  /* 0x0000000f04117227 */ /* 0x000fc800078e00ff */
[----:B------:R-:W-:Y:S01]  /*12110*/  @!P2 IMAD.IADD R3, R3, 0x1, -R252 ;  /* 0x000000010303a824 */ /* 0x000fe200078e0afc */
[----:B------:R-:W-:Y:S01]  /*12120*/  ISETP.GE.AND P2, PT, R8, RZ, PT ;  /* 0x000000ff0800720c */ /* 0x000fe20003f46270 */
[----:B------:R-:W-:Y:S01]  /*12130*/  IMAD R8, R252, R235, R16 ;  /* 0x000000ebfc087224 */ /* 0x000fe200078e0210 */
[----:B------:R-:W-:Y:S01]  /*12140*/  IABS R16, R11 ;  /* 0x0000000b00107213 */ /* 0x000fe20000000000 */
[----:B-1----:R-:W-:Y:S01]  /*12150*/  IMAD.MOV.U32 R6, RZ, RZ, R5 ;  /* 0x000000ffff067224 */ /* 0x002fe200078e0005 */
[----:B------:R-:W-:Y:S01]  /*12160*/  @!P3 IADD3 R10, R10, -R252, RZ ;  /* 0x800000fc0a0ab210 */ /* 0x000fe20007ffe0ff */
[----:B------:R-:W-:Y:S01]  /*12170*/  IMAD.MOV R17, RZ, RZ, -R17 ;  /* 0x000000ffff117224 */ /* 0x000fe200078e0a11 */
[C---:B------:R-:W-:Y:S01]  /*12180*/  ISETP.GT.U32.AND P3, PT, R252.reuse, R8, PT ;  /* 0x00000008fc00720c */ /* 0x040fe20003f64070 */
[----:B------:R-:W-:Y:S02]  /*12190*/  IMAD.MOV.U32 R18, RZ, RZ, R9 ;  /* 0x000000ffff127224 */ /* 0x000fe400078e0009 */
[----:B------:R-:W-:Y:S01]  /*121a0*/  @!P6 IMAD.MOV R6, RZ, RZ, -R6 ;  /* 0x000000ffff06e224 */ /* 0x000fe200078e0a06 */
[C---:B------:R-:W-:Y:S01]  /*121b0*/  ISETP.GT.U32.AND P6, PT, R252.reuse, R3, PT ;  /* 0x00000003fc00720c */ /* 0x040fe20003fc4070 */
[----:B------:R-:W-:-:S02]  /*121c0*/  IMAD R9, R252, R17, R15 ;  /* 0x00000011fc097224 */ /* 0x000fc400078e020f */
[C---:B------:R-:W-:Y:S01]  /*121d0*/  IMAD.HI.U32 R5, R4.reuse, R18, RZ ;  /* 0x0000001204057227 */ /* 0x040fe200078e00ff */
[----:B------:R1:W-:Y:S03]  /*121e0*/  STL [R1+0x45c], R6 ;  /* 0x00045c0601007387 */ /* 0x0003e60000100800 */
[----:B------:R-:W-:Y:S02]  /*121f0*/  IMAD.MOV.U32 R15, RZ, RZ, R7 ;  /* 0x000000ffff0f7224 */ /* 0x000fe400078e0007 */
[----:B------:R-:W-:-:S04]  /*12200*/  IMAD.HI.U32 R7, R4, R16, RZ ;  /* 0x0000001004077227 */ /* 0x000fc800078e00ff */
[----:B------:R-:W-:Y:S02]  /*12210*/  IMAD.MOV R5, RZ, RZ, -R5 ;  /* 0x000000ffff057224 */ /* 0x000fe400078e0a05 */
[----:B-1----:R-:W-:Y:S01]  /*12220*/  IMAD.MOV.U32 R6, RZ, RZ, R10 ;  /* 0x000000ffff067224 */ /* 0x002fe200078e000a */
[----:B------:R-:W-:Y:S01]  /*12230*/  IADD3 R10, -R7, RZ, RZ ;  /* 0x000000ff070a7210 */ /* 0x000fe20007ffe1ff */
[----:B------:R-:W-:Y:S02]  /*12240*/  @!P5 IMAD.IADD R12, R12, 0x1, -R252 ;  /* 0x000000010c0cd824 */ /* 0x000fe400078e0afc */
[----:B------:R-:W-:Y:S01]  /*12250*/  @!P4 IMAD.MOV R6, RZ, RZ, -R6 ;  /* 0x000000ffff06c224 */ /* 0x000fe200078e0a06 */
[C---:B------:R-:W-:Y:S01]  /*12260*/  ISETP.GT.U32.AND P4, PT, R252.reuse, R9, PT ;  /* 0x00000009fc00720c */ /* 0x040fe20003f84070 */
[C---:B------:R-:W-:Y:S01]  /*12270*/  IMAD R7, R252.reuse, R5, R18 ;  /* 0x00000005fc077224 */ /* 0x040fe200078e0212 */
[----:B------:R-:W-:Y:S01]  /*12280*/  ISETP.GT.U32.AND P5, PT, R252, R12, PT ;  /* 0x0000000cfc00720c */ /* 0x000fe20003fa4070 */
[----:B------:R-:W-:Y:S01]  /*12290*/  @!P1 IMAD.MOV R15, RZ, RZ, -R15 ;  /* 0x000000ffff0f9224 */ /* 0x000fe200078e0a0f */
[----:B------:R-:W-:Y:S01]  /*122a0*/  ISETP.GE.AND P1, PT, R13, RZ, PT ;  /* 0x000000ff0d00720c */ /* 0x000fe20003f26270 */
[--C-:B------:R-:W-:Y:S01]  /*122b0*/  @!P3 IMAD.IADD R8, R8, 0x1, -R252.reuse ;  /* 0x000000010808b824 */ /* 0x100fe200078e0afc */
[----:B------:R-:W-:Y:S01]  /*122c0*/  ISETP.GT.U32.AND P3, PT, R252, R7, PT ;  /* 0x00000007fc00720c */ /* 0x000fe20003f64070 */
[----:B------:R-:W-:Y:S01]  /*122d0*/  @!P6 IMAD.IADD R3, R3, 0x1, -R252 ;  /* 0x000000010303e824 */ /* 0x000fe200078e0afc */
[----:B------:R1:W-:Y:S01]  /*122e0*/  STL [R1+0x454], R15 ;  /* 0x0004540f01007387 */ /* 0x0003e20000100800 */
[----:B------:R-:W-:Y:S01]  /*122f0*/  ISETP.GE.AND P6, PT, R14, RZ, PT ;  /* 0x000000ff0e00720c */ /* 0x000fe20003fc6270 */
[----:B------:R-:W-:-:S02]  /*12300*/  VIADD R5, R2, 0x182 ;  /* 0x0000018202057836 */ /* 0x000fc40000000000 */
[----:B------:R2:W-:Y:S01]  /*12310*/  STL [R1+0x450], R6 ;  /* 0x0004500601007387 */ /* 0x0005e20000100800 */
[--C-:B------:R-:W-:Y:S01]  /*12320*/  @!P4 IMAD.IADD R9, R9, 0x1, -R252.reuse ;  /* 0x000000010909c824 */ /* 0x100fe200078e0afc */
[----:B------:R-:W-:Y:S01]  /*12330*/  ISETP.GT.U32.AND P4, PT, R252, R8, PT ;  /* 0x00000008fc00720c */ /* 0x000fe20003f84070 */
[----:B------:R-:W-:Y:S01]  /*12340*/  @!P5 IMAD.IADD R12, R12, 0x1, -R252 ;  /* 0x000000010c0cd824 */ /* 0x000fe200078e0afc */
[----:B------:R-:W-:Y:S01]  /*12350*/  ISETP.GE.AND P5, PT, R0, RZ, PT ;  /* 0x000000ff0000720c */ /* 0x000fe20003fa6270 */
[----:B------:R-:W-:Y:S01]  /*12360*/  IMAD R0, R252, R10, R16 ;  /* 0x0000000afc007224 */ /* 0x000fe200078e0210 */
[C---:B-1----:R-:W-:Y:S01]  /*12370*/  IADD3 R15, R2.reuse, 0x17f, RZ ;  /* 0x0000017f020f7810 */ /* 0x042fe20007ffe0ff */
[----:B------:R-:W-:Y:S01]  /*12380*/  @!P3 IMAD.IADD R7, R7, 0x1, -R252 ;  /* 0x000000010707b824 */ /* 0x000fe200078e0afc */
[----:B------:R-:W-:Y:S01]  /*12390*/  IABS R13, R5 ;  /* 0x00000005000d7213 */ /* 0x000fe20000000000 */
[----:B------:R-:W-:Y:S01]  /*123a0*/  VIADD R10, R2, 0x180 ;  /* 0x00000180020a7836 */ /* 0x000fe20000000000 */
[----:B------:R-:W-:Y:S01]  /*123b0*/  IABS R16, R15 ;  /* 0x0000000f00107213 */ /* 0x000fe20000000000 */
[----:B--2---:R-:W-:Y:S01]  /*123c0*/  IMAD.MOV.U32 R6, RZ, RZ, R3 ;  /* 0x000000ffff067224 */ /* 0x004fe200078e0003 */
[----:B------:R-:W-:Y:S01]  /*123d0*/  ISETP.GT.U32.AND P3, PT, R252, R7, PT ;  /* 0x00000007fc00720c */ /* 0x000fe20003f64070 */
[----:B------:R-:W-:Y:S01]  /*123e0*/  VIADD R3, R2, 0x181 ;  /* 0x0000018102037836 */ /* 0x000fe20000000000 */
[----:B------:R-:W-:Y:S01]  /*123f0*/  IABS R17, R10 ;  /* 0x0000000a00117213 */ /* 0x000fe20000000000 */
[----:B------:R-:W-:Y:S01]  /*12400*/  IMAD.HI.U32 R18, R4, R16, RZ ;  /* 0x0000001004127227 */ /* 0x000fe200078e00ff */
[----:B------:R-:W-:-:S02]  /*12410*/  @!P0 IADD3 R6, -R6, RZ, RZ ;  /* 0x000000ff06068210 */ /* 0x000fc40007ffe1ff */
[----:B------:R-:W-:Y:S01]  /*12420*/  ISETP.GT.U32.AND P0, PT, R252, R9, PT ;  /* 0x00000009fc00720c */ /* 0x000fe20003f04070 */
[----:B------:R-:W-:Y:S01]  /*12430*/  IMAD.MOV R18, RZ, RZ, -R18 ;  /* 0x000000ffff127224 */ /* 0x000fe200078e0a12 */
[----:B------:R-:W-:Y:S01]  /*12440*/  IABS R14, R3 ;  /* 0x00000003000e7213 */ /* 0x000fe20000000000 */
[----:B------:R-:W-:Y:S01]  /*12450*/  @!P4 IMAD.IADD R8, R8, 0x1, -R252 ;  /* 0x000000010808c824 */ /* 0x000fe200078e0afc */
[----:B------:R-:W-:Y:S01]  /*12460*/  ISETP.GT.U32.AND P4, PT, R252, R0, PT ;  /* 0x00000000fc00720c */ /* 0x000fe20003f84070 */
[----:B------:R1:W-:Y:S01]  /*12470*/  STL [R1+0x444], R6 ;  /* 0x0004440601007387 */ /* 0x0003e20000100800 */
[----:B------:R-:W-:Y:S02]  /*12480*/  IMAD.MOV.U32 R226, RZ, RZ, R12 ;  /* 0x000000ffffe27224 */ /* 0x000fe400078e000c */
[----:B------:R-:W-:Y:S02]  /*12490*/  @!P3 IMAD.IADD R7, R7, 0x1, -R252 ;  /* 0x000000010707b824 */ /* 0x000fe400078e0afc */
[----:B------:R-:W-:-:S03]  /*124a0*/  IMAD.HI.U32 R235, R4, R14, RZ ;  /* 0x0000000e04eb7227 */ /* 0x000fc600078e00ff */
[----:B------:R-:W-:Y:S01]  /*124b0*/  @!P0 IADD3 R9, R9, -R252, RZ ;  /* 0x800000fc09098210 */ /* 0x000fe20007ffe0ff */
[----:B------:R-:W-:Y:S01]  /*124c0*/  IMAD.MOV R235, RZ, RZ, -R235 ;  /* 0x000000ffffeb7224 */ /* 0x000fe200078e0aeb */
[----:B------:R-:W-:Y:S01]  /*124d0*/  ISETP.GE.AND P0, PT, R11, RZ, PT ;  /* 0x000000ff0b00720c */ /* 0x000fe20003f06270 */
[----:B------:R-:W-:Y:S01]  /*124e0*/  IMAD R11, R252, R18, R16 ;  /* 0x00000012fc0b7224 */ /* 0x000fe200078e0210 */
[----:B-1----:R-:W-:Y:S01]  /*124f0*/  MOV R6, R8 ;  /* 0x0000000800067202 */ /* 0x002fe20000000f00 */
[----:B------:R-:W-:Y:S01]  /*12500*/  IMAD.HI.U32 R16, R4, R17, RZ ;  /* 0x0000001104107227 */ /* 0x000fe200078e00ff */
[----:B------:R-:W-:Y:S02]  /*12510*/  @!P4 IADD3 R0, R0, -R252, RZ ;  /* 0x800000fc0000c210 */ /* 0x000fe40007ffe0ff */
[C---:B------:R-:W-:Y:S01]  /*12520*/  ISETP.GT.U32.AND P3, PT, R252.reuse, R11, PT ;  /* 0x0000000bfc00720c */ /* 0x040fe20003f64070 */
[----:B------:R-:W-:Y:S01]  /*12530*/  @!P2 IMAD.MOV R226, RZ, RZ, -R226 ;  /* 0x000000ffffe2a224 */ /* 0x000fe200078e0ae2 */
[C---:B------:R-:W-:Y:S01]  /*12540*/  ISETP.GT.U32.AND P2, PT, R252.reuse, R0, PT ;  /* 0x00000000fc00720c */ /* 0x040fe20003f44070 */
[----:B------:R-:W-:Y:S01]  /*12550*/  IMAD R14, R252, R235, R14 ;  /* 0x000000ebfc0e7224 */ /* 0x000fe200078e020e */
[----:B------:R-:W-:Y:S01]  /*12560*/  ISETP.GE.AND P4, PT, R15, RZ, PT ;  /* 0x000000ff0f00720c */ /* 0x000fe20003f86270 */
[----:B------:R-:W-:Y:S01]  /*12570*/  @!P1 IMAD.MOV R6, RZ, RZ, -R6 ;  /* 0x000000ffff069224 */ /* 0x000fe200078e0a06 */
[----:B------:R-:W-:Y:S01]  /*12580*/  STL [R1+0x400], R226 ;  /* 0x000400e201007387 */ /* 0x000fe20000100800 */
[----:B------:R-:W-:-:S02]  /*12590*/  IMAD.MOV R16, RZ, RZ, -R16 ;  /* 0x000000ffff107224 */ /* 0x000fc400078e0a10 */
[----:B------:R-:W-:Y:S01]  /*125a0*/  @!P6 IMAD.MOV R9, RZ, RZ, -R9 ;  /* 0x000000ffff09e224 */ /* 0x000fe200078e0a09 */
[----:B------:R1:W-:Y:S01]  /*125b0*/  STL [R1+0x3fc], R6 ;  /* 0x0003fc0601007387 */ /* 0x0003e20000100800 */
[C---:B------:R-:W-:Y:S01]  /*125c0*/  ISETP.GT.U32.AND P6, PT, R252.reuse, R14, PT ;  /* 0x0000000efc00720c */ /* 0x040fe20003fc4070 */
[----:B------:R-:W-:Y:S02]  /*125d0*/  IMAD R16, R252, R16, R17 ;  /* 0x00000010fc107224 */ /* 0x000fe400078e0211 */
[----:B------:R-:W-:Y:S01]  /*125e0*/  @!P3 IMAD.IADD R11, R11, 0x1, -R252 ;  /* 0x000000010b0bb824 */ /* 0x000fe200078e0afc */
[----:B------:R-:W-:Y:S01]  /*125f0*/  STL [R1+0x3e4], R9 ;  /* 0x0003e40901007387 */ /* 0x000fe20000100800 */
[----:B------:R-:W-:Y:S01]  /*12600*/  IMAD.HI.U32 R18, R4, R13, RZ ;  /* 0x0000000d04127227 */ /* 0x000fe200078e00ff */
[C---:B------:R-:W-:Y:S02]  /*12610*/  ISETP.GT.U32.AND P1, PT, R252.reuse, R16, PT ;  /* 0x00000010fc00720c */ /* 0x040fe40003f24070 */
[----:B------:R-:W-:Y:S01]  /*12620*/  ISETP.GT.U32.AND P3, PT, R252, R11, PT ;  /* 0x0000000bfc00720c */ /* 0x000fe20003f64070 */
[----:B-1----:R-:W-:-:S02]  /*12630*/  IMAD.MOV.U32 R6, RZ, RZ, R7 ;  /* 0x000000ffff067224 */ /* 0x002fc400078e0007 */
[----:B------:R-:W-:Y:S02]  /*12640*/  VIADD R15, R2, 0x183 ;  /* 0x00000183020f7836 */ /* 0x000fe40000000000 */
[----:B------:R-:W-:Y:S01]  /*12650*/  IMAD.MOV R18, RZ, RZ, -R18 ;  /* 0x000000ffff127224 */ /* 0x000fe200078e0a12 */
[----:B------:R-:W-:Y:S01]  /*12660*/  @!P5 IADD3 R6, -R6, RZ, RZ ;  /* 0x000000ff0606d210 */ /* 0x000fe20007ffe1ff */
[----:B------:R-:W-:Y:S01]  /*12670*/  VIADD R17, R2, 0x184 ;  /* 0x0000018402117836 */ /* 0x000fe20000000000 */
[----:B------:R-:W-:Y:S01]  /*12680*/  IABS R12, R15 ;  /* 0x0000000f000c7213 */ /* 0x000fe20000000000 */
[----:B------:R-:W-:Y:S01]  /*12690*/  @!P2 IMAD.IADD R0, R0, 0x1, -R252 ;  /* 0x000000010000a824 */ /* 0x000fe200078e0afc */
[----:B------:R-:W-:Y:S01]  /*126a0*/  @!P6 IADD3 R14, R14, -R252, RZ ;  /* 0x800000fc0e0ee210 */ /* 0x000fe20007ffe0ff */
[----:B------:R-:W-:Y:S01]  /*126b0*/  IMAD R13, R252, R18, R13 ;  /* 0x00000012fc0d7224 */ /* 0x000fe200078e020d */
[----:B------:R1:W-:Y:S01]  /*126c0*/  STL [R1+0x3d0], R6 ;  /* 0x0003d00601007387 */ /* 0x0003e20000100800 */
[----:B------:R-:W-:Y:S01]  /*126d0*/  IABS R8, R17 ;  /* 0x0000001100087213 */ /* 0x000fe20000000000 */
[----:B------:R-:W-:Y:S01]  /*126e0*/  IMAD.HI.U32 R7, R4, R12, RZ ;  /* 0x0000000c04077227 */ /* 0x000fe200078e00ff */
[----:B------:R-:W-:-:S02]  /*126f0*/  ISETP.GE.AND P5, PT, R10, RZ, PT ;  /* 0x000000ff0a00720c */ /* 0x000fc40003fa6270 */
[----:B------:R-:W-:Y:S01]  /*12700*/  ISETP.GT.U32.AND P2, PT, R252, R13, PT ;  /* 0x0000000dfc00720c */ /* 0x000fe20003f44070 */
[----:B------:R-:W-:Y:S01]  /*12710*/  @!P3 IMAD.IADD R11, R11, 0x1, -R252 ;  /* 0x000000010b0bb824 */ /* 0x000fe200078e0afc */
[----:B------:R-:W-:Y:S01]  /*12720*/  ISETP.GE.AND P3, PT, R3, RZ, PT ;  /* 0x000000ff0300720c */ /* 0x000fe20003f66270 */
[----:B------:R-:W-:Y:S01]  /*12730*/  IMAD.MOV R7, RZ, RZ, -R7 ;  /* 0x000000ffff077224 */ /* 0x000fe200078e0a07 */
[----:B------:R-:W-:Y:S01]  /*12740*/  IADD3 R10, R2, 0x185, RZ ;  /* 0x00000185020a7810 */ /* 0x000fe20007ffe0ff */
[----:B-1----:R-:W-:Y:S02]  /*12750*/  IMAD.MOV.U32 R6, RZ, RZ, R0 ;  /* 0x000000ffff067224 */ /* 0x002fe400078e0000 */
[----:B------:R-:W-:-:S04]  /*12760*/  IMAD.HI.U32 R3, R4, R8, RZ ;  /* 0x0000000804037227 */ /* 0x000fc800078e00ff */
[----:B------:R-:W-:Y:S01]  /*12770*/  @!P0 IMAD.MOV R6, RZ, RZ, -R6 ;  /* 0x000000ffff068224 */ /* 0x000fe200078e0a06 */
[----:B------:R-:W-:Y:S01]  /*12780*/  ISETP.GT.U32.AND P0, PT, R252, R14, PT ;  /* 0x0000000efc00720c */ /* 0x000fe20003f04070 */
[----:B------:R-:W-:Y:S01]  /*12790*/  @!P1 IMAD.IADD R16, R16, 0x1, -R252 ;  /* 0x0000000110109824 */ /* 0x000fe200078e0afc */
[----:B------:R-:W-:Y:S01]  /*127a0*/  ISETP.GE.AND P1, PT, R5, RZ, PT ;  /* 0x000000ff0500720c */ /* 0x000fe20003f26270 */
[C---:B------:R-:W-:Y:S01]  /*127b0*/  IMAD R7, R252.reuse, R7, R12 ;  /* 0x00000007fc077224 */ /* 0x040fe200078e020c */
[----:B------:R1:W-:Y:S01]  /*127c0*/  STL [R1+0x3c4], R6 ;  /* 0x0003c40601007387 */ /* 0x0003e20000100800 */
[----:B------:R-:W-:Y:S01]  /*127d0*/  IMAD.MOV R3, RZ, RZ, -R3 ;  /* 0x000000ffff037224 */ /* 0x000fe200078e0a03 */
[C---:B------:R-:W-:Y:S01]  /*127e0*/  ISETP.GT.U32.AND P6, PT, R252.reuse, R16, PT ;  /* 0x00000010fc00720c */ /* 0x040fe20003fc4070 */
[----:B------:R-:W-:Y:S01]  /*127f0*/  @!P2 IMAD.IADD R13, R13, 0x1, -R252 ;  /* 0x000000010d0da824 */ /* 0x000fe200078e0afc */
[----:B------:R-:W-:Y:S01]  /*12800*/  IABS R5, R10 ;  /* 0x0000000a00057213 */ /* 0x000fe20000000000 */
[----:B------:R-:W-:-:S02]  /*12810*/  IMAD R0, R252, R3, R8 ;  /* 0x00000003fc007224 */ /* 0x000fc400078e0208 */
[----:B------:R-:W-:Y:S01]  /*12820*/  VIADD R8, R2, 0x186 ;  /* 0x0000018602087836 */ /* 0x000fe20000000000 */
[----:B------:R-:W-:Y:S01]  /*12830*/  ISETP.GT.U32.AND P2, PT, R252, R13, PT ;  /* 0x0000000dfc00720c */ /* 0x000fe20003f44070 */
[----:B------:R-:W-:Y:S01]  /*12840*/  IMAD.HI.U32 R12, R4, R5, RZ ;  /* 0x00000005040c7227 */ /* 0x000fe200078e00ff */
[----:B------:R-:W-:Y:S02]  /*12850*/  @!P0 IADD3 R14, R14, -R252, RZ ;  /* 0x800000fc0e0e8210 */ /* 0x000fe40007ffe0ff */
[----:B------:R-:W-:Y:S01]  /*12860*/  ISETP.GT.U32.AND P0, PT, R252, R0, PT ;  /* 0x00000000fc00720c */ /* 0x000fe20003f04070 */
[----:B-1----:R-:W-:Y:S01]  /*12870*/  IMAD.MOV.U32 R6, RZ, RZ, R11 ;  /* 0x000000ffff067224 */ /* 0x002fe200078e000b */
[----:B------:R-:W-:Y:S01]  /*12880*/  IABS R3, R8 ;  /* 0x0000000800037213 */ /* 0x000fe20000000000 */
[----:B------:R-:W-:Y:S01]  /*12890*/  @!P6 IMAD.IADD R16, R16, 0x1, -R252 ;  /* 0x000000011010e824 */ /* 0x000fe200078e0afc */
[----:B------:R-:W-:Y:S01]  /*128a0*/  IADD3 R12, -R12, RZ, RZ ;  /* 0x000000ff0c0c7210 */ /* 0x000fe20007ffe1ff */
[----:B------:R-:W-:Y:S01]  /*128b0*/  @!P4 IMAD.MOV R6, RZ, RZ, -R6 ;  /* 0x000000ffff06c224 */ /* 0x000fe200078e0a06 */
[----:B------:R-:W-:Y:S01]  /*128c0*/  ISETP.GT.U32.AND P4, PT, R252, R7, PT ;  /* 0x00000007fc00720c */ /* 0x000fe20003f84070 */
[----:B------:R-:W-:Y:S01]  /*128d0*/  IMAD.HI.U32 R11, R4, R3, RZ ;  /* 0x00000003040b7227 */ /* 0x000fe200078e00ff */
[----:B------:R-:W-:-:S02]  /*128e0*/  ISETP.GE.AND P6, PT, R15, RZ, PT ;  /* 0x000000ff0f00720c */ /* 0x000fc40003fc6270 */
[----:B------:R1:W-:Y:S01]  /*128f0*/  STL [R1+0x390], R6 ;  /* 0x0003900601007387 */ /* 0x0003e20000100800 */
[----:B------:R-:W-:Y:S02]  /*12900*/  VIADD R9, R2, 0x187 ;  /* 0x0000018702097836 */ /* 0x000fe40000000000 */
[--C-:B------:R-:W-:Y:S02]  /*12910*/  @!P0 IMAD.IADD R0, R0, 0x1, -R252.reuse ;  /* 0x0000000100008824 */ /* 0x100fe400078e0afc */
[--C-:B------:R-:W-:Y:S01]  /*12920*/  @!P2 IMAD.IADD R13, R13, 0x1, -R252.reuse ;  /* 0x000000010d0da824 */ /* 0x100fe200078e0afc */
[----:B------:R-:W-:Y:S01]  /*12930*/  IABS R18, R9 ;  /* 0x0000000900127213 */ /* 0x000fe20000000000 */
[----:B------:R-:W-:Y:S01]  /*12940*/  IMAD R5, R252, R12, R5 ;  /* 0x0000000cfc057224 */ /* 0x000fe200078e0205 */
[----:B------:R-:W-:Y:S01]  /*12950*/  ISETP.GE.AND P2, PT, R17, RZ, PT ;  /* 0x000000ff1100720c */ /* 0x000fe20003f46270 */
[----:B------:R-:W-:Y:S01]  /*12960*/  @!P4 IMAD.IADD R7, R7, 0x1, -R252 ;  /* 0x000000010707c824 */ /* 0x000fe200078e0afc */
[----:B------:R-:W-:Y:S01]  /*12970*/  ISETP.GE.AND P4, PT, R10, RZ, PT ;  /* 0x000000ff0a00720c */ /* 0x000fe20003f86270 */
[----:B-1----:R-:W-:-:S02]  /*12980*/  IMAD.MOV.U32 R6, RZ, RZ, R16 ;  /* 0x000000ffff067224 */ /* 0x002fc400078e0010 */
[----:B------:R-:W-:Y:S01]  /*12990*/  IMAD.MOV R10, RZ, RZ, -R11 ;  /* 0x000000ffff0a7224 */ /* 0x000fe200078e0a0b */
[C---:B------:R-:W-:Y:S01]  /*129a0*/  ISETP.GT.U32.AND P0, PT, R252.reuse, R7, PT ;  /* 0x00000007fc00720c */ /* 0x040fe20003f04070 */
[----:B------:R-:W-:Y:S01]  /*129b0*/  @!P5 IMAD.MOV R6, RZ, RZ, -R6 ;  /* 0x000000ffff06d224 */ /* 0x000fe200078e0a06 */
[C---:B------:R-:W-:Y:S01]  /*129c0*/  ISETP.GT.U32.AND P5, PT, R252.reuse, R0, PT ;  /* 0x00000000fc00720c */ /* 0x040fe20003fa4070 */
[----:B------:R-:W-:Y:S02]  /*129d0*/  IMAD.MOV.U32 R11, RZ, RZ, R14 ;  /* 0x000000ffff0b7224 */ /* 0x000fe400078e000e */
[C---:B------:R-:W-:Y:S01]  /*129e0*/  IMAD R3, R252.reuse, R10, R3 ;  /* 0x0000000afc037224 */ /* 0x040fe200078e0203 */
[----:B------:R1:W-:Y:S01]  /*129f0*/  STL [R1+0x384], R6 ;  /* 0x0003840601007387 */ /* 0x0003e20000100800 */
[----:B------:R-:W-:Y:S01]  /*12a00*/  @!P3 IMAD.MOV R11, RZ, RZ, -R11 ;  /* 0x000000ffff0bb224 */ /* 0x000fe200078e0a0b */
[----:B------:R-:W-:Y:S01]  /*12a10*/  ISETP.GT.U32.AND P3, PT, R252, R5, PT ;  /* 0x00000005fc00720c */ /* 0x000fe20003f64070 */
[----:B------:R-:W-:-:S03]  /*12a20*/  IMAD.HI.U32 R10, R4, R18, RZ ;  /* 0x00000012040a7227 */ /* 0x000fc600078e00ff */
[----:B------:R2:W-:Y:S01]  /*12a30*/  STL [R1+0x34c], R11 ;  /* 0x00034c0b01007387 */ /* 0x0005e20000100800 */
[----:B------:R-:W-:Y:S01]  /*12a40*/  @!P0 IMAD.IADD R7, R7, 0x1, -R252 ;  /* 0x0000000107078824 */ /* 0x000fe200078e0afc */
[----:B------:R-:W-:Y:S01]  /*12a50*/  ISETP.GT.U32.AND P0, PT, R252, R3, PT ;  /* 0x00000003fc00720c */ /* 0x000fe20003f04070 */
[----:B------:R-:W-:Y:S01]  /*12a60*/  VIADD R16, R2, 0x18d ;  /* 0x0000018d02107836 */ /* 0x000fe20000000000 */
[----:B-1----:R-:W-:Y:S01]  /*12a70*/  MOV R6, R13 ;  /* 0x0000000d00067202 */ /* 0x002fe20000000f00 */
[----:B------:R-:W-:Y:S01]  /*12a80*/  IMAD.MOV.U32 R14, RZ, RZ, R7 ;  /* 0x000000ffff0e7224 */ /* 0x000fe200078e0007 */
[----:B------:R-:W-:Y:S01]  /*12a90*/  @!P5 IADD3 R0, R0, -R252, RZ ;  /* 0x800000fc0000d210 */ /* 0x000fe20007ffe0ff */
[----:B------:R-:W-:Y:S01]  /*12aa0*/  VIADD R13, R2, 0x188 ;  /* 0x00000188020d7836 */ /* 0x000fe20000000000 */
[----:B------:R-:W-:Y:S01]  /*12ab0*/  ISETP.GE.AND P5, PT, R9, RZ, PT ;  /* 0x000000ff0900720c */ /* 0x000fe20003fa6270 */
[----:B------:R-:W-:Y:S01]  /*12ac0*/  @!P1 IMAD.MOV R6, RZ, RZ, -R6 ;  /* 0x000000ffff069224 */ /* 0x000fe200078e0a06 */
[----:B------:R-:W-:Y:S01]  /*12ad0*/  ISETP.GE.AND P1, PT, R8, RZ, PT ;  /* 0x000000ff0800720c */ /* 0x000fe20003f26270 */
[----:B------:R-:W-:Y:S01]  /*12ae0*/  IMAD.MOV R8, RZ, RZ, -R10 ;  /* 0x000000ffff087224 */ /* 0x000fe200078e0a0a */
[----:B------:R-:W-:Y:S01]  /*12af0*/  IABS R12, R13 ;  /* 0x0000000d000c7213 */ /* 0x000fe20000000000 */
[----:B------:R-:W-:Y:S01]  /*12b00*/  @!P3 IMAD.IADD R5, R5, 0x1, -R252 ;  /* 0x000000010505b824 */ /* 0x000fe200078e0afc */
[----:B------:R1:W-:Y:S01]  /*12b10*/  STL [R1+0x350], R6 ;  /* 0x0003500601007387 */ /* 0x0003e20000100800 */
[C---:B------:R-:W-:Y:S01]  /*12b20*/  IMAD R18, R252.reuse, R8, R18 ;  /* 0x00000008fc127224 */ /* 0x040fe200078e0212 */
[----:B------:R-:W-:Y:S01]  /*12b30*/  @!P0 IADD3 R3, R3, -R252, RZ ;  /* 0x800000fc03038210 */ /* 0x000fe20007ffe0ff */
[----:B------:R-:W-:Y:S01]  /*12b40*/  @!P6 IMAD.MOV R14, RZ, RZ, -R14 ;  /* 0x000000ffff0ee224 */ /* 0x000fe200078e0a0e */
[----:B------:R-:W-:Y:S01]  /*12b50*/  ISETP.GT.U32.AND P3, PT, R252, R5, PT ;  /* 0x00000005fc00720c */ /* 0x000fe20003f64070 */
[----:B--2---:R-:W-:Y:S01]  /*12b60*/  VIADD R11, R2, 0x189 ;  /* 0x00000189020b7836 */ /* 0x004fe20000000000 */
[----:B------:R-:W-:Y:S01]  /*12b70*/  ISETP.GT.U32.AND P6, PT, R252, R18, PT ;  /* 0x00000012fc00720c */ /* 0x000fe20003fc4070 */
[----:B------:R-:W-:Y:S01]  /*12b80*/  VIADD R10, R2, 0x18a ;  /* 0x0000018a020a7836 */ /* 0x000fe20000000000 */
[----:B------:R2:W-:Y:S01]  /*12b90*/  STL [R1+0x354], R14 ;  /* 0x0003540e01007387 */ /* 0x0005e20000100800 */
[----:B------:R-:W-:Y:S01]  /*12ba0*/  ISETP.GT.U32.AND P0, PT, R252, R3, PT ;  /* 0x00000003fc00720c */ /* 0x000fe20003f04070 */
[----:B-1----:R-:W-:Y:S01]  /*12bb0*/  IMAD.MOV.U32 R6, RZ, RZ, R0 ;  /* 0x000000ffff067224 */ /* 0x002fe200078e0000 */
[----:B------:R-:W-:-:S02]  /*12bc0*/  IABS R9, R11 ;  /* 0x0000000b00097213 */ /* 0x000fc40000000000 */
[----:B------:R-:W-:Y:S01]  /*12bd0*/  IABS R8, R10 ;  /* 0x0000000a00087213 */ /* 0x000fe20000000000 */
[----:B------:R-:W-:Y:S01]  /*12be0*/  @!P2 IMAD.MOV R6, RZ, RZ, -R6 ;  /* 0x000000ffff06a224 */ /* 0x000fe200078e0a06 */
[----:B------:R-:W-:Y:S01]  /*12bf0*/  ISETP.GE.AND P2, PT, R13, RZ, PT ;  /* 0x000000ff0d00720c */ /* 0x000fe20003f46270 */
[----:B------:R-:W-:Y:S01]  /*12c00*/  IMAD.HI.U32 R13, R4, R12, RZ ;  /* 0x0000000c040d7227 */ /* 0x000fe200078e00ff */
[-C--:B------:R-:W-:Y:S02]  /*12c10*/  @!P3 IADD3 R5, R5, -R252.reuse, RZ ;  /* 0x800000fc0505b210 */ /* 0x080fe40007ffe0ff */
[----:B------:R-:W-:Y:S01]  /*12c20*/  @!P6 IADD3 R18, R18, -R252, RZ ;  /* 0x800000fc1212e210 */ /* 0x000fe20007ffe0ff */
[----:B------:R-:W-:Y:S01]  /*12c30*/  IMAD.HI.U32 R7, R4, R9, RZ ;  /* 0x0000000904077227 */ /* 0x000fe200078e00ff */
[----:B------:R-:W-:Y:S01]  /*12c40*/  ISETP.GE.AND P3, PT, R11, RZ, PT ;  /* 0x000000ff0b00720c */ /* 0x000fe20003f66270 */
[----:B------:R1:W-:Y:S01]  /*12c50*/  STL [R1+0x360], R6 ;  /* 0x0003600601007387 */ /* 0x0003e20000100800 */
[----:B------:R-:W-:Y:S01]  /*12c60*/  ISETP.GT.U32.AND P6, PT, R252, R18, PT ;  /* 0x00000012fc00720c */ /* 0x000fe20003fc4070 */
[----:B------:R-:W-:Y:S01]  /*12c70*/  IMAD.MOV R11, RZ, RZ, -R13 ;  /* 0x000000ffff0b7224 */ /* 0x000fe200078e0a0d */
[----:B------:R-:W-:Y:S01]  /*12c80*/  IABS R13, R16 ;  /* 0x00000010000d7213 */ /* 0x000fe20000000000 */
[----:B--2---:R-:W-:-:S02]  /*12c90*/  IMAD.MOV.U32 R14, RZ, RZ, R5 ;  /* 0x000000ffff0e7224 */ /* 0x004fc400078e0005 */
[----:B------:R-:W-:Y:S02]  /*12ca0*/  IMAD R12, R252, R11, R12 ;  /* 0x0000000bfc0c7224 */ /* 0x000fe400078e020c */
[----:B------:R-:W-:Y:S01]  /*12cb0*/  IMAD.MOV R7, RZ, RZ, -R7 ;  /* 0x000000ffff077224 */ /* 0x000fe200078e0a07 */
[----:B------:R-:W-:Y:S01]  /*12cc0*/  @!P4 IADD3 R14, -R14, RZ, RZ ;  /* 0x000000ff0e0ec210 */ /* 0x000fe20007ffe1ff */
[--C-:B------:R-:W-:Y:S01]  /*12cd0*/  @!P0 IMAD.IADD R3, R3, 0x1, -R252.reuse ;  /* 0x0000000103038824 */ /* 0x100fe200078e0afc */
[C---:B------:R-:W-:Y:S01]  /*12ce0*/  ISETP.GT.U32.AND P4, PT, R252.reuse, R12, PT ;  /* 0x0000000cfc00720c */ /* 0x040fe20003f84070 */
[----:B------:R-:W-:Y:S01]  /*12cf0*/  IMAD R7, R252, R7, R9 ;  /* 0x00000007fc077224 */ /* 0x000fe200078e0209 */
[----:B------:R-:W-:Y:S01]  /*12d00*/  ISETP.GE.AND P0, PT, R10, RZ, PT ;  /* 0x000000ff0a00720c */ /* 0x000fe20003f06270 */
[----:B------:R-:W-:Y:S01]  /*12d10*/  @!P6 IMAD.IADD R18, R18, 0x1, -R252 ;  /* 0x000000011212e824 */ /* 0x000fe200078e0afc */
[----:B------:R-:W-:Y:S01]  /*12d20*/  STL [R1+0x35c], R14 ;  /* 0x00035c0e01007387 */ /* 0x000fe20000100800 */
[----:B------:R-:W-:Y:S01]  /*12d30*/  VIADD R11, R2, 0x18b ;  /* 0x0000018b020b7836 */ /* 0x000fe20000000000 */
[----:B------:R-:W-:Y:S01]  /*12d40*/  ISETP.GT.U32.AND P6, PT, R252, R7, PT ;  /* 0x00000007fc00720c */ /* 0x000fe20003fc4070 */
[----:B-1----:R-:W-:-:S02]  /*12d50*/  IMAD.MOV.U32 R6, RZ, RZ, R3 ;  /* 0x000000ffff067224 */ /* 0x002fc400078e0003 */
[----:B------:R-:W-:-:S04]  /*12d60*/  IMAD.HI.U32 R0, R4, R8, RZ ;  /* 0x0000000804007227 */ /* 0x000fc800078e00ff */
[----:B------:R-:W-:Y:S01]  /*12d70*/  @!P4 IADD3 R12, R12, -R252, RZ ;  /* 0x800000fc0c0cc210 */ /* 0x000fe20007ffe0ff */
[----:B------:R-:W-:Y:S01]  /*12d80*/  @!P1 IMAD.MOV R6, RZ, RZ, -R6 ;  /* 0x000000ffff069224 */ /* 0x000fe200078e0a06 */
[----:B------:R-:W-:Y:S01]  /*12d90*/  ISETP.GE.AND P1, PT, R11, RZ, PT ;  /* 0x000000ff0b00720c */ /* 0x000fe20003f26270 */
[----:B------:R-:W-:Y:S01]  /*12da0*/  IMAD.MOV R0, RZ, RZ, -R0 ;  /* 0x000000ffff007224 */ /* 0x000fe200078e0a00 */
[----:B------:R-:W-:Y:S01]  /*12db0*/  ISETP.GT.U32.AND P4, PT, R252, R12, PT ;  /* 0x0000000cfc00720c */ /* 0x000fe20003f84070 */
[----:B------:R-:W-:Y:S01]  /*12dc0*/  VIADD R5, R2, 0x18c ;  /* 0x0000018c02057836 */ /* 0x000fe20000000000 */
[----:B------:R-:W-:Y:S01]  /*12dd0*/  IABS R11, R11 ;  /* 0x0000000b000b7213 */ /* 0x000fe20000000000 */
[----:B------:R-:W-:Y:S01]  /*12de0*/  @!P6 IMAD.IADD R7, R7, 0x1, -R252 ;  /* 0x000000010707e824 */ /* 0x000fe200078e0afc */
[----:B------:R1:W-:Y:S01]  /*12df0*/  STL [R1+0x358], R6 ;  /* 0x0003580601007387 */ /* 0x0003e20000100800 */
[----:B------:R-:W-:Y:S01]  /*12e00*/  IMAD R0, R252, R0, R8 ;  /* 0x00000000fc007224 */ /* 0x000fe200078e0208 */
[----:B------:R-:W-:Y:S01]  /*12e10*/  IABS R3, R5 ;  /* 0x0000000500037213 */ /* 0x000fe20000000000 */
[----:B------:R-:W-:Y:S01]  /*12e20*/  IMAD.HI.U32 R17, R4, R11, RZ ;  /* 0x0000000b04117227 */ /* 0x000fe200078e00ff */
[----:B------:R-:W-:-:S03]  /*12e30*/  ISETP.GT.U32.AND P6, PT, R252, R7, PT ;  /* 0x00000007fc00720c */ /* 0x000fc60003fc4070 */
[----:B------:R-:W-:Y:S02]  /*12e40*/  IMAD.MOV R17, RZ, RZ, -R17 ;  /* 0x000000ffff117224 */ /* 0x000fe400078e0a11 */
[----:B------:R-:W-:-:S04]  /*12e50*/  IMAD.HI.U32 R10, R4, R3, RZ ;  /* 0x00000003040a7227 */ /* 0x000fc800078e00ff */
[----:B-1----:R-:W-:Y:S02]  /*12e60*/  IMAD.MOV.U32 R6, RZ, RZ, R18 ;  /* 0x000000ffff067224 */ /* 0x002fe400078e0012 */
[----:B------:R-:W-:Y:S01]  /*12e70*/  @!P4 IMAD.IADD R12, R12, 0x1, -R252 ;  /* 0x000000010c0cc824 */ /* 0x000fe200078e0afc */
[----:B------:R-:W-:Y:S01]  /*12e80*/  ISETP.GE.AND P4, PT, R5, RZ, PT ;  /* 0x000000ff0500720c */ /* 0x000fe20003f86270 */
[----:B------:R-:W-:Y:S01]  /*12e90*/  @!P5 IMAD.MOV R6, RZ, RZ, -R6 ;  /* 0x000000ffff06d224 */ /* 0x000fe200078e0a06 */
[C---:B------:R-:W-:Y:S01]  /*12ea0*/  ISETP.GT.U32.AND P5, PT, R252.reuse, R0, PT ;  /* 0x00000000fc00720c */ /* 0x040fe20003fa4070 */
[----:B------:R-:W-:Y:S01]  /*12eb0*/  IMAD R5, R252, R17, R11 ;  /* 0x00000011fc057224 */ /* 0x000fe200078e020b */
[----:B------:R-:W-:Y:S01]  /*12ec0*/  IADD3 R11, R2, 0x190, RZ ;  /* 0x00000190020b7810 */ /* 0x000fe20007ffe0ff */
[----:B------:R-:W-:Y:S01]  /*12ed0*/  IMAD.MOV R10, RZ, RZ, -R10 ;  /* 0x000000ffff0a7224 */ /* 0x000fe200078e0a0a */
[----:B------:R1:W-:Y:S01]  /*12ee0*/  STL [R1+0x344], R6 ;  /* 0x0003440601007387 */ /* 0x0003e20000100800 */
[----:B------:R-:W-:Y:S01]  /*12ef0*/  @!P6 IMAD.IADD R7, R7, 0x1, -R252 ;  /* 0x000000010707e824 */ /* 0x000fe200078e0afc */
[C---:B------:R-:W-:Y:S01]  /*12f00*/  ISETP.GT.U32.AND P6, PT, R252.reuse, R5, PT ;  /* 0x00000005fc00720c */ /* 0x040fe20003fc4070 */
[----:B------:R-:W-:Y:S01]  /*12f10*/  IMAD R3, R252, R10, R3 ;  /* 0x0000000afc037224 */ /* 0x000fe200078e0203 */
[----:B------:R-:W-:Y:S01]  /*12f20*/  IABS R17, R11 ;  /* 0x0000000b00117213 */ /* 0x000fe20000000000 */
[----:B------:R-:W-:-:S02]  /*12f30*/  VIADD R14, R2, 0x18e ;  /* 0x0000018e020e7836 */ /* 0x000fc40000000000 */
[----:B------:R-:W-:Y:S02]  /*12f40*/  VIADD R10, R2, 0x18f ;  /* 0x0000018f020a7836 */ /* 0x000fe40000000000 */
[----:B------:R-:W-:Y:S01]  /*12f50*/  @!P5 IMAD.IADD R0, R0, 0x1, -R252 ;  /* 0x000000010000d824 */ /* 0x000fe200078e0afc */
[----:B------:R-:W-:Y:S01]  /*12f60*/  ISETP.GT.U32.AND P5, PT, R252, R3, PT ;  /* 0x00000003fc00720c */ /* 0x000fe20003fa4070 */
[C---:B------:R-:W-:Y:S01]  /*12f70*/  IMAD.HI.U32 R9, R4.reuse, R13, RZ ;  /* 0x0000000d04097227 */ /* 0x040fe200078e00ff */
[----:B------:R-:W-:Y:S02]  /*12f80*/  IABS R15, R14 ;  /* 0x0000000e000f7213 */ /* 0x000fe40000000000 */
[----:B------:R-:W-:Y:S01]  /*12f90*/  IABS R236, R10 ;  /* 0x0000000a00ec7213 */ /* 0x000fe20000000000 */
[----:B-1----:R-:W-:Y:S01]  /*12fa0*/  IMAD.MOV.U32 R6, RZ, RZ, R12 ;  /* 0x000000ffff067224 */ /* 0x002fe200078e000c */
[----:B------:R-:W-:Y:S01]  /*12fb0*/  @!P6 IADD3 R5, R5, -R252, RZ ;  /* 0x800000fc0505e210 */ /* 0x000fe20007ffe0ff */
[----:B------:R-:W-:Y:S01]  /*12fc0*/  IMAD.HI.U32 R8, R4, R15, RZ ;  /* 0x0000000f04087227 */ /* 0x000fe200078e00ff */
[----:B------:R-:W-:-:S02]  /*12fd0*/  ISETP.GT.U32.AND P6, PT, R252, R0, PT ;  /* 0x00000000fc00720c */ /* 0x000fc40003fc4070 */
[----:B------:R-:W-:Y:S01]  /*12fe0*/  IADD3 R9, -R9, RZ, RZ ;  /* 0x000000ff09097210 */ /* 0x000fe20007ffe1ff */
[----:B------:R-:W-:Y:S02]  /*12ff0*/  IMAD.MOV R8, RZ, RZ, -R8 ;  /* 0x000000ffff087224 */ /* 0x000fe400078e0a08 */
[----:B------:R-:W-:Y:S01]  /*13000*/  @!P5 IMAD.IADD R3, R3, 0x1, -R252 ;  /* 0x000000010303d824 */ /* 0x000fe200078e0afc */
[----:B------:R-:W-:Y:S01]  /*13010*/  ISETP.GT.U32.AND P5, PT, R252, R5, PT ;  /* 0x00000005fc00720c */ /* 0x000fe20003fa4070 */
[----:B------:R-:W-:-:S04]  /*13020*/  IMAD.HI.U32 R12, R4, R236, RZ ;  /* 0x000000ec040c7227 */ /* 0x000fc800078e00ff */
[----:B------:R-:W-:Y:S01]  /*13030*/  @!P2 IMAD.MOV R6, RZ, RZ, -R6 ;  /* 0x000000ffff06a224 */ /* 0x000fe200078e0a06 */
[C---:B------:R-:W-:Y:S01]  /*13040*/  ISETP.GT.U32.AND P2, PT, R252.reuse, R3, PT ;  /* 0x00000003fc00720c */ /* 0x040fe20003f44070 */
[----:B------:R-:W-:Y:S01]  /*13050*/  IMAD R15, R252, R8, R15 ;  /* 0x00000008fc0f7224 */ /* 0x000fe200078e020f */
[----:B------:R-:W-:Y:S01]  /*13060*/  IADD3 R12, -R12, RZ, RZ ;  /* 0x000000ff0c0c7210 */ /* 0x000fe20007ffe1ff */
[----:B------:R-:W-:Y:S01]  /*13070*/  IMAD.HI.U32 R237, R4, R17, RZ ;  /* 0x0000001104ed7227 */ /* 0x000fe200078e00ff */
[----:B------:R1:W-:Y:S03]  /*13080*/  STL [R1+0x33c], R6 ;  /* 0x00033c0601007387 */ /* 0x0003e60000100800 */
[----:B------:R-:W-:Y:S02]  /*13090*/  IMAD R13, R252, R9, R13 ;  /* 0x00000009fc0d7224 */ /* 0x000fe400078e020d */
[----:B------:R-:W-:Y:S01]  /*130a0*/  @!P6 IMAD.IADD R0, R0, 0x1, -R252 ;  /* 0x000000010000e824 */ /* 0x000fe200078e0afc */
[C---:B------:R-:W-:Y:S01]  /*130b0*/  ISETP.GT.U32.AND P6, PT, R252.reuse, R15, PT ;  /* 0x0000000ffc00720c */ /* 0x040fe20003fc4070 */
[----:B------:R-:W-:-:S02]  /*130c0*/  IMAD R236, R252, R12, R236 ;  /* 0x0000000cfcec7224 */ /* 0x000fc400078e02ec */
[----:B------:R-:W-:Y:S02]  /*130d0*/  VIADD R8, R2, 0x191 ;  /* 0x0000019102087836 */ /* 0x000fe40000000000 */
[----:B-1----:R-:W-:Y:S02]  /*130e0*/  IMAD.MOV.U32 R6, RZ, RZ, R7 ;  /* 0x000000ffff067224 */ /* 0x002fe400078e0007 */
[----:B------:R-:W-:Y:S01]  /*130f0*/  IMAD.MOV R7, RZ, RZ, -R237 ;  /* 0x000000ffff077224 */ /* 0x000fe200078e0aed */
[----:B------:R-:W-:Y:S01]  /*13100*/  IABS R18, R8 ;  /* 0x0000000800127213 */ /* 0x000fe20000000000 */
[----:B------:R-:W-:Y:S01]  /*13110*/  @!P3 IMAD.MOV R6, RZ, RZ, -R6 ;  /* 0x000000ffff06b224 */ /* 0x000fe200078e0a06 */
[C---:B------:R-:W-:Y:S01]  /*13120*/  ISETP.GT.U32.AND P3, PT, R252.reuse, R13, PT ;  /* 0x0000000dfc00720c */ /* 0x040fe20003f64070 */
[C---:B------:R-:W-:Y:S02]  /*13130*/  IMAD R17, R252.reuse, R7, R17 ;  /* 0x00000007fc117224 */ /* 0x040fe400078e0211 */
[--C-:B------:R-:W-:Y:S01]  /*13140*/  @!P5 IMAD.IADD R5, R5, 0x1, -R252.reuse ;  /* 0x000000010505d824 */ /* 0x100fe200078e0afc */
[C---:B------:R-:W-:Y:S01]  /*13150*/  ISETP.GT.U32.AND P5, PT, R252.reuse, R236, PT ;  /* 0x000000ecfc00720c */ /* 0x040fe20003fa4070 */
[----:B------:R-:W-:Y:S01]  /*13160*/  @!P2 IMAD.IADD R3, R3, 0x1, -R252 ;  /* 0x000000010303a824 */ /* 0x000fe200078e0afc */
[----:B------:R-:W-:Y:S01]  /*13170*/  ISETP.GT.U32.AND P2, PT, R252, R17, PT ;  /* 0x00000011fc00720c */ /* 0x000fe20003f44070 */
[----:B------:R-:W-:Y:S01]  /*13180*/  VIADD R9, R2, 0x192 ;  /* 0x0000019202097836 */ /* 0x000fe20000000000 */
[----:B------:R1:W-:Y:S01]  /*13190*/  STL [R1+0x338], R6 ;  /* 0x0003380601007387 */ /* 0x0003e20000100800 */
[----:B------:R-:W-:-:S03]  /*131a0*/  IMAD.HI.U32 R12, R4, R18, RZ ;  /* 0x00000012040c7227 */ /* 0x000fc600078e00ff */
[----:B------:R-:W-:Y:S01]  /*131b0*/  IABS R235, R9 ;  /* 0x0000000900eb7213 */ /* 0x000fe20000000000 */
[----:B------:R-:W-:Y:S01]  /*131c0*/  @!P6 IMAD.IADD R15, R15, 0x1, -R252 ;  /* 0x000000010f0fe824 */ /* 0x000fe200078e0afc */
[----:B------:R-:W-:Y:S01]  /*131d0*/  IADD3 R12, -R12, RZ, RZ ;  /* 0x000000ff0c0c7210 */ /* 0x000fe20007ffe1ff */
[----:B------:R-:W-:Y:S01]  /*131e0*/  IMAD.MOV.U32 R226, RZ, RZ, R0 ;  /* 0x000000ffffe27224 */ /* 0x000fe200078e0000 */
[----:B------:R-:W-:Y:S01]  /*131f0*/  ISETP.GE.AND P6, PT, R14, RZ, PT ;  /* 0x000000ff0e00720c */ /* 0x000fe20003fc6270 */
[----:B------:R-:W-:Y:S01]  /*13200*/  @!P3 IMAD.IADD R13, R13, 0x1, -R252 ;  /* 0x000000010d0db824 */ /* 0x000fe200078e0afc */
[----:B------:R-:W-:Y:S01]  /*13210*/  ISETP.GE.AND P3, PT, R16, RZ, PT ;  /* 0x000000ff1000720c */ /* 0x000fe20003f66270 */
[----:B------:R-:W-:Y:S01]  /*13220*/  @!P0 IMAD.MOV R226, RZ, RZ, -R226 ;  /* 0x000000ffffe28224 */ /* 0x000fe200078e0ae2 */
[----:B------:R-:W-:Y:S01]  /*13230*/  ISETP.GT.U32.AND P0, PT, R252, R15, PT ;  /* 0x0000000ffc00720c */ /* 0x000fe20003f04070 */
[----:B------:R-:W-:Y:S01]  /*13240*/  IMAD.HI.U32 R237, R4, R235, RZ ;  /* 0x000000eb04ed7227 */ /* 0x000fe200078e00ff */
[----:B------:R-:W-:-:S02]  /*13250*/  @!P2 IADD3 R17, R17, -R252, RZ ;  /* 0x800000fc1111a210 */ /* 0x000fc40007ffe0ff */
[----:B------:R-:W-:Y:S01]  /*13260*/  IADD3 R16, R2, 0x193, RZ ;  /* 0x0000019302107810 */ /* 0x000fe20007ffe0ff */
[----:B------:R-:W-:Y:S01]  /*13270*/  @!P5 IMAD.IADD R236, R236, 0x1, -R252 ;  /* 0x00000001ececd824 */ /* 0x000fe200078e0afc */
[C---:B------:R-:W-:Y:S01]  /*13280*/  ISETP.GT.U32.AND P5, PT, R252.reuse, R13, PT ;  /* 0x0000000dfc00720c */ /* 0x040fe20003fa4070 */
[----:B-1----:R-:W-:Y:S01]  /*13290*/  IMAD.MOV.U32 R6, RZ, RZ, R5 ;  /* 0x000000ffff067224 */ /* 0x002fe200078e0005 */
[C---:B------:R-:W-:Y:S01]  /*132a0*/  ISETP.GT.U32.AND P2, PT, R252.reuse, R17, PT ;  /* 0x00000011fc00720c */ /* 0x040fe20003f44070 */
[----:B------:R-:W-:Y:S01]  /*132b0*/  IMAD.MOV R7, RZ, RZ, -R237 ;  /* 0x000000ffff077224 */ /* 0x000fe200078e0aed */
[----:B------:R-:W-:Y:S01]  /*132c0*/  STL [R1+0x324], R226 ;  /* 0x000324e201007387 */ /* 0x000fe20000100800 */
[C---:B------:R-:W-:Y:S02]  /*132d0*/  IMAD R12, R252.reuse, R12, R18 ;  /* 0x0000000cfc0c7224 */ /* 0x040fe400078e0212 */
[----:B------:R-:W-:Y:S01]  /*132e0*/  IMAD.MOV.U32 R5, RZ, RZ, R3 ;  /* 0x000000ffff057224 */ /* 0x000fe200078e0003 */
[----:B------:R-:W-:Y:S01]  /*132f0*/  IABS R3, R16 ;  /* 0x0000001000037213 */ /* 0x000fe20000000000 */
[----:B------:R-:W-:-:S02]  /*13300*/  IMAD R7, R252, R7, R235 ;  /* 0x00000007fc077224 */ /* 0x000fc400078e02eb */
[----:B------:R-:W-:Y:S01]  /*13310*/  @!P4 IMAD.MOV R5, RZ, RZ, -R5 ;  /* 0x000000ffff05c224 */ /* 0x000fe200078e0a05 */
[C---:B------:R-:W-:Y:S01]  /*13320*/  ISETP.GT.U32.AND P4, PT, R252.reuse, R12, PT ;  /* 0x0000000cfc00720c */ /* 0x040fe20003f84070 */
[----:B------:R-:W-:Y:S01]  /*13330*/  @!P1 IMAD.MOV R6, RZ, RZ, -R6 ;  /* 0x000000ffff069224 */ /* 0x000fe200078e0a06 */
[C---:B------:R-:W-:Y:S01]  /*13340*/  ISETP.GT.U32.AND P1, PT, R252.reuse, R236, PT ;  /* 0x000000ecfc00720c */ /* 0x040fe20003f24070 */
[--C-:B------:R-:W-:Y:S01]  /*13350*/  @!P0 IMAD.IADD R15, R15, 0x1, -R252.reuse ;  /* 0x000000010f0f8824 */ /* 0x100fe200078e0afc */
[----:B------:R-:W-:Y:S01]  /*13360*/  ISETP.GT.U32.AND P0, PT, R252, R7, PT ;  /* 0x00000007fc00720c */ /* 0x000fe20003f04070 */
[--C-:B------:R-:W-:Y:S01]  /*13370*/  @!P2 IMAD.IADD R17, R17, 0x1, -R252.reuse ;  /* 0x000000011111a824 */ /* 0x100fe200078e0afc */
[----:B------:R-:W-:Y:S01]  /*13380*/  @!P5 IADD3 R13, R13, -R252, RZ ;  /* 0x800000fc0d0dd210 */ /* 0x000fe20007ffe0ff */
[----:B------:R-:W-:Y:S01]  /*13390*/  VIADD R14, R2, 0x194 ;  /* 0x00000194020e7836 */ /* 0x000fe20000000000 */
[----:B------:R-:W-:Y:S01]  /*133a0*/  ISETP.GE.AND P5, PT, R10, RZ, PT ;  /* 0x000000ff0a00720c */ /* 0x000fe20003fa6270 */
[----:B------:R-:W-:Y:S01]  /*133b0*/  IMAD.HI.U32 R10, R4, R3, RZ ;  /* 0x00000003040a7227 */ /* 0x000fe200078e00ff */
[----:B------:R-:W-:Y:S01]  /*133c0*/  ISETP.GE.AND P2, PT, R8, RZ, PT ;  /* 0x000000ff0800720c */ /* 0x000fe20003f46270 */
[----:B------:R1:W-:Y:S01]  /*133d0*/  STL [R1+0x320], R6 ;  /* 0x0003200601007387 */ /* 0x0003e20000100800 */
[----:B------:R-:W-:Y:S01]  /*133e0*/  IABS R0, R14 ;  /* 0x0000000e00007213 */ /* 0x000fe20000000000 */
[--C-:B------:R-:W-:Y:S01]  /*133f0*/  @!P4 IMAD.IADD R12, R12, 0x1, -R252.reuse ;  /* 0x000000010c0cc824 */ /* 0x100fe200078e0afc */
[----:B------:R-:W-:Y:S01]  /*13400*/  IADD3 R8, -R10, RZ, RZ ;  /* 0x000000ff0a087210 */ /* 0x000fe20007ffe1ff */
[----:B------:R-:W-:Y:S01]  /*13410*/  IMAD.MOV.U32 R18, RZ, RZ, R13 ;  /* 0x000000ffff127224 */ /* 0x000fe200078e000d */
[----:B------:R-:W-:Y:S01]  /*13420*/  ISETP.GE.AND P4, PT, R9, RZ, PT ;  /* 0x000000ff0900720c */ /* 0x000fe20003f86270 */
[--C-:B------:R-:W-:Y:S01]  /*13430*/  @!P1 IMAD.IADD R236, R236, 0x1, -R252.reuse ;  /* 0x00000001ecec9824 */ /* 0x100fe200078e0afc */
[----:B------:R-:W-:Y:S01]  /*13440*/  ISETP.GE.AND P1, PT, R11, RZ, PT ;  /* 0x000000ff0b00720c */ /* 0x000fe20003f26270 */
[----:B------:R-:W-:Y:S01]  /*13450*/  @!P0 IMAD.IADD R7, R7, 0x1, -R252 ;  /* 0x0000000107078824 */ /* 0x000fe200078e0afc */
[----:B------:R-:W-:Y:S01]  /*13460*/  @!P3 IADD3 R18, -R18, RZ, RZ ;  /* 0x000000ff1212b210 */ /* 0x000fe20007ffe1ff */
[----:B-1----:R-:W-:Y:S01]  /*13470*/  IMAD.MOV.U32 R6, RZ, RZ, R15 ;  /* 0x000000ffff067224 */ /* 0x002fe200078e000f */
[C---:B------:R-:W-:Y:S01]  /*13480*/  ISETP.GT.U32.AND P0, PT, R252.reuse, R12, PT ;  /* 0x0000000cfc00720c */ /* 0x040fe20003f04070 */
[----:B------:R-:W-:Y:S01]  /*13490*/  IMAD R8, R252, R8, R3 ;  /* 0x00000008fc087224 */ /* 0x000fe200078e0203 */
[----:B------:R1:W-:Y:S01]  /*134a0*/  STL [R1+0x310], R5 ;  /* 0x0003100501007387 */ /* 0x0003e20000100800 */
[----:B------:R-:W-:Y:S01]  /*134b0*/  IMAD.MOV.U32 R9, RZ, RZ, R236 ;  /* 0x000000ffff097224 */ /* 0x000fe200078e00ec */
[----:B------:R-:W-:Y:S01]  /*134c0*/  ISETP.GE.AND P3, PT, R16, RZ, PT ;  /* 0x000000ff1000720c */ /* 0x000fe20003f66270 */
[----:B------:R-:W-:Y:S01]  /*134d0*/  @!P6 IMAD.MOV R6, RZ, RZ, -R6 ;  /* 0x000000ffff06e224 */ /* 0x000fe200078e0a06 */
[----:B------:R-:W-:Y:S01]  /*134e0*/  STL [R1+0x304], R18 ;  /* 0x0003041201007387 */ /* 0x000fe20000100800 */
[----:B------:R-:W-:Y:S01]  /*134f0*/  @!P5 IMAD.MOV R9, RZ, RZ, -R9 ;  /* 0x000000ffff09d224 */ /* 0x000fe200078e0a09 */
[----:B------:R-:W-:Y:S01]  /*13500*/  ISETP.GT.U32.AND P5, PT, R252, R8, PT ;  /* 0x00000008fc00720c */ /* 0x000fe20003fa4070 */
[----:B------:R-:W-:Y:S01]  /*13510*/  VIADD R3, R2, 0x196 ;  /* 0x0000019602037836 */ /* 0x000fe20000000000 */
[----:B------:R2:W-:Y:S01]  /*13520*/  STL [R1+0x2fc], R6 ;  /* 0x0002fc0601007387 */ /* 0x0005e20000100800 */
[----:B------:R-:W-:Y:S01]  /*13530*/  ISETP.GT.U32.AND P6, PT, R252, R7, PT ;  /* 0x00000007fc00720c */ /* 0x000fe20003fc4070 */
[----:B-1----:R-:W-:-:S02]  /*13540*/  IMAD.HI.U32 R5, R4, R0, RZ ;  /* 0x0000000004057227 */ /* 0x002fc400078e00ff */
[----:B------:R1:W-:Y:S02]  /*13550*/  STL [R1+0x2ec], R9 ;  /* 0x0002ec0901007387 */ /* 0x0003e40000100800 */
[----:B------:R-:W-:Y:S02]  /*13560*/  IMAD.MOV R5, RZ, RZ, -R5 ;  /* 0x000000ffff057224 */ /* 0x000fe400078e0a05 */
[----:B------:R-:W-:Y:S01]  /*13570*/  @!P0 IMAD.IADD R12, R12, 0x1, -R252 ;  /* 0x000000010c0c8824 */ /* 0x000fe200078e0afc */
[----:B------:R-:W-:Y:S01]  /*13580*/  ISETP.GE.AND P0, PT, R14, RZ, PT ;  /* 0x000000ff0e00720c */ /* 0x000fe20003f06270 */
[----:B--2---:R-:W-:Y:S02]  /*13590*/  IMAD.MOV.U32 R6, RZ, RZ, R17 ;  /* 0x000000ffff067224 */ /* 0x004fe400078e0011 */
[----:B------:R-:W-:Y:S01]  /*135a0*/  IMAD R0, R252, R5, R0 ;  /* 0x00000005fc007224 */ /* 0x000fe200078e0200 */
[----:B------:R-:W-:Y:S01]  /*135b0*/  IADD3 R5, R2, 0x195, RZ ;  /* 0x0000019502057810 */ /* 0x000fe20007ffe0ff */
[----:B------:R-:W-:Y:S01]  /*135c0*/  @!P1 IMAD.MOV R6, RZ, RZ, -R6 ;  /* 0x000000ffff069224 */ /* 0x000fe200078e0a06 */
[----:B-1----:R-:W-:Y:S01]  /*135d0*/  IABS R9, R3 ;  /* 0x0000000300097213 */ /* 0x002fe20000000000 */
[--C-:B------:R-:W-:Y:S01]  /*135e0*/  @!P5 IMAD.IADD R8, R8, 0x1, -R252.reuse ;  /* 0x000000010808d824 */ /* 0x100fe200078e0afc */
[----:B------:R-:W-:Y:S01]  /*135f0*/  ISETP.GT.U32.AND P1, PT, R252, R0, PT ;  /* 0x00000000fc00720c */ /* 0x000fe20003f24070 */
[----:B------:R-:W-:Y:S01]  /*13600*/  @!P6 IMAD.IADD R7, R7, 0x1, -R252 ;  /* 0x000000010707e824 */ /* 0x000fe200078e0afc */
[----:B------:R1:W-:Y:S01]  /*13610*/  STL [R1+0x2e0], R6 ;  /* 0x0002e00601007387 */ /* 0x0003e20000100800 */
[----:B------:R-:W-:Y:S01]  /*13620*/  IABS R13, R5 ;  /* 0x00000005000d7213 */ /* 0x000fe20000000000 */
[C---:B------:R-:W-:Y:S01]  /*13630*/  VIADD R11, R2.reuse, 0x199 ;  /* 0x00000199020b7836 */ /* 0x040fe20000000000 */
[----:B------:R-:W-:Y:S01]  /*13640*/  ISETP.GE.AND P6, PT, R5, RZ, PT ;  /* 0x000000ff0500720c */ /* 0x000fe20003fc6270 */
[----:B------:R-:W-:Y:S01]  /*13650*/  VIADD R18, R2, 0x19b ;  /* 0x0000019b02127836 */ /* 0x000fe20000000000 */
[----:B------:R-:W-:Y:S01]  /*13660*/  MOV R5, R9 ;  /* 0x0000000900057202 */ /* 0x000fe20000000f00 */
[----:B------:R-:W-:Y:S01]  /*13670*/  IMAD.HI.U32 R9, R4, R13, RZ ;  /* 0x0000000d04097227 */ /* 0x000fe200078e00ff */
[----:B------:R-:W-:-:S03]  /*13680*/  ISETP.GE.AND P5, PT, R3, RZ, PT ;  /* 0x000000ff0300720c */ /* 0x000fc60003fa6270 */
[----:B-1----:R-:W-:Y:S02]  /*13690*/  IMAD.MOV.U32 R6, RZ, RZ, R12 ;  /* 0x000000ffff067224 */ /* 0x002fe400078e000c */
[----:B------:R-:W-:Y:S02]  /*136a0*/  @!P1 IMAD.IADD R0, R0, 0x1, -R252 ;  /* 0x0000000100009824 */ /* 0x000fe400078e0afc */
[----:B------:R-:W-:Y:S01]  /*136b0*/  @!P2 IMAD.MOV R6, RZ, RZ, -R6 ;  /* 0x000000ffff06a224 */ /* 0x000fe200078e0a06 */
[----:B------:R-:W-:Y:S01]  /*136c0*/  ISETP.GT.U32.AND P2, PT, R252, R8, PT ;  /* 0x00000008fc00720c */ /* 0x000fe20003f44070 */
[----:B------:R-:W-:Y:S01]  /*136d0*/  IMAD.HI.U32 R3, R4, R5, RZ ;  /* 0x0000000504037227 */ /* 0x000fe200078e00ff */
[----:B------:R-:W-:Y:S02]  /*136e0*/  ISETP.GT.U32.AND P1, PT, R252, R0, PT ;  /* 0x00000000fc00720c */ /* 0x000fe40003f24070 */
[----:B------:R1:W-:Y:S01]  /*136f0*/  STL [R1+0x2dc], R6 ;  /* 0x0002dc0601007387 */ /* 0x0003e20000100800 */
[----:B------:R-:W-:-:S02]  /*13700*/  IMAD.MOV R3, RZ, RZ, -R3 ;  /* 0x000000ffff037224 */ /* 0x000fc400078e0a03 */
[----:B------:R-:W-:Y:S02]  /*13710*/  VIADD R12, R2, 0x197 ;  /* 0x00000197020c7836 */ /* 0x000fe40000000000 */
[----:B------:R-:W-:Y:S02]  /*13720*/  IMAD R5, R252, R3, R5 ;  /* 0x00000003fc057224 */ /* 0x000fe400078e0205 */
[----:B------:R-:W-:Y:S02]  /*13730*/  VIADD R3, R2, 0x19a ;  /* 0x0000019a02037836 */ /* 0x000fe40000000000 */
[--C-:B------:R-:W-:Y:S01]  /*13740*/  @!P2 IMAD.IADD R8, R8, 0x1, -R252.reuse ;  /* 0x000000010808a824 */ /* 0x100fe200078e0afc */
[----:B-1----:R-:W-:Y:S01]  /*13750*/  MOV R6, R7 ;  /* 0x0000000700067202 */ /* 0x002fe20000000f00 */
[----:B------:R-:W-:Y:S01]  /*13760*/  IMAD.MOV R7, RZ, RZ, -R9 ;  /* 0x000000ffff077224 */ /* 0x000fe200078e0a09 */
[----:B------:R-:W-:Y:S01]  /*13770*/  IADD3 R9, R2, 0x198, RZ ;  /* 0x0000019802097810 */ /* 0x000fe20007ffe0ff */
[----:B------:R-:W-:Y:S01]  /*13780*/  @!P1 IMAD.IADD R0, R0, 0x1, -R252 ;  /* 0x0000000100009824 */ /* 0x000fe200078e0afc */
[----:B------:R-:W-:Y:S01]  /*13790*/  MOV R10, R8 ;  /* 0x00000008000a7202 */ /* 0x000fe20000000f00 */
[----:B------:R-:W-:Y:S01]  /*137a0*/  IMAD R13, R252, R7, R13 ;  /* 0x00000007fc0d7224 */ /* 0x000fe200078e020d */
[----:B------:R-:W-:Y:S01]  /*137b0*/  ISETP.GE.AND P1, PT, R9, RZ, PT ;  /* 0x000000ff0900720c */ /* 0x000fe20003f26270 */
[----:B------:R-:W-:Y:S01]  /*137c0*/  @!P4 IMAD.MOV R6, RZ, RZ, -R6 ;  /* 0x000000ffff06c224 */ /* 0x000fe200078e0a06 */
[----:B------:R-:W-:Y:S01]  /*137d0*/  ISETP.GE.AND P4, PT, R12, RZ, PT ;  /* 0x000000ff0c00720c */ /* 0x000fe20003f86270 */
[----:B------:R-:W-:Y:S01]  /*137e0*/  @!P3 IMAD.MOV R10, RZ, RZ, -R10 ;  /* 0x000000ffff0ab224 */ /* 0x000fe200078e0a0a */
[----:B------:R-:W-:Y:S01]  /*137f0*/  ISETP.GT.U32.AND P2, PT, R252, R13, PT ;  /* 0x0000000dfc00720c */ /* 0x000fe20003f44070 */
[----:B------:R-:W-:Y:S01]  /*13800*/  VIADD R14, R2, 0x19c ;  /* 0x0000019c020e7836 */ /* 0x000fe20000000000 */
[----:B------:R-:W-:Y:S01]  /*13810*/  ISETP.GT.U32.AND P3, PT, R252, R5, PT ;  /* 0x00000005fc00720c */ /* 0x000fe20003f64070 */
[----:B------:R1:W-:Y:S01]  /*13820*/  STL [R1+0x2d8], R6 ;  /* 0x0002d80601007387 */ /* 0x0003e20000100800 */
[----:B------:R-:W-:Y:S01]  /*13830*/  IABS R12, R12 ;  /* 0x0000000c000c7213 */ /* 0x000fe20000000000 */
[----:B------:R-:W-:Y:S01]  /*13840*/  VIADD R235, R2, 0x1b8 ;  /* 0x000001b802eb7836 */ /* 0x000fe20000000000 */
[----:B------:R-:W-:Y:S01]  /*13850*/  IABS R9, R9 ;  /* 0x0000000900097213 */ /* 0x000fe20000000000 */
[----:B------:R2:W-:Y:S02]  /*13860*/  STL [R1+0x2d4], R10 ;  /* 0x0002d40a01007387 */ /* 0x0005e40000100800 */
[----:B------:R-:W-:-:S04]  /*13870*/  IMAD.HI.U32 R7, R4, R12, RZ ;  /* 0x0000000c04077227 */ /* 0x000fc800078e00ff */
[----:B------:R-:W-:Y:S02]  /*13880*/  @!P2 IMAD.IADD R13, R13, 0x1, -R252 ;  /* 0x000000010d0da824 */ /* 0x000fe400078e0afc */
[----:B-1----:R-:W-:Y:S02]  /*13890*/  IMAD.MOV.U32 R6, RZ, RZ, R0 ;  /* 0x000000ffff067224 */ /* 0x002fe400078e0000 */
[----:B------:R-:W-:Y:S01]  /*138a0*/  IMAD.MOV R7, RZ, RZ, -R7 ;  /* 0x000000ffff077224 */ /* 0x000fe200078e0a07 */
[----:B------:R-:W-:Y:S01]  /*138b0*/  ISETP.GT.U32.AND P2, PT, R252, R13, PT ;  /* 0x0000000dfc00720c */ /* 0x000fe20003f44070 */
[----:B------:R-:W-:Y:S01]  /*138c0*/  @!P3 IMAD.IADD R5, R5, 0x1, -R252 ;  /* 0x000000010505b824 */ /* 0x000fe200078e0afc */
[----:B------:R-:W-:Y:S01]  /*138d0*/  @!P0 IADD3 R6, -R6, RZ, RZ ;  /* 0x000000ff06068210 */ /* 0x000fe20007ffe1ff */
[----:B------:R-:W-:Y:S01]  /*138e0*/  IMAD R12, R252, R7, R12 ;  /* 0x00000007fc0c7224 */ /* 0x000fe200078e020c */
[----:B------:R-:W-:Y:S01]  /*138f0*/  ISETP.GE.AND P0, PT, R11, RZ, PT ;  /* 0x000000ff0b00720c */ /* 0x000fe20003f06270 */
[----:B------:R-:W-:Y:S01]  /*13900*/  IMAD.HI.U32 R0, R4, R9, RZ ;  /* 0x0000000904007227 */ /* 0x000fe200078e00ff */
[----:B------:R-:W-:Y:S01]  /*13910*/  IABS R11, R11 ;  /* 0x0000000b000b7213 */ /* 0x000fe20000000000 */
[----:B------:R1:W-:Y:S01]  /*13920*/  STL [R1+0x2d0], R6 ;  /* 0x0002d00601007387 */ /* 0x0003e20000100800 */
[----:B--2---:R-:W-:Y:S01]  /*13930*/  IABS R10, R3 ;  /* 0x00000003000a7213 */ /* 0x004fe20000000000 */
[----:B------:R-:W-:Y:S01]  /*13940*/  IMAD.MOV R0, RZ, RZ, -R0 ;  /* 0x000000ffff007224 */ /* 0x000fe200078e0a00 */
[----:B------:R-:W-:Y:S01]  /*13950*/  ISETP.GT.U32.AND P3, PT, R252, R5, PT ;  /* 0x00000005fc00720c */ /* 0x000fe20003f64070 */
[----:B------:R-:W-:-:S04]  /*13960*/  IMAD.HI.U32 R7, R4, R11, RZ ;  /* 0x0000000b04077227 */ /* 0x000fc800078e00ff */
[----:B------:R-:W-:Y:S01]  /*13970*/  @!P2 IMAD.IADD R13, R13, 0x1, -R252 ;  /* 0x000000010d0da824 */ /* 0x000fe200078e0afc */
[----:B------:R-:W-:Y:S01]  /*13980*/  IADD3 R7, -R7, RZ, RZ ;  /* 0x000000ff07077210 */ /* 0x000fe20007ffe1ff */
[----:B------:R-:W-:Y:S01]  /*13990*/  IMAD.HI.U32 R8, R4, R10, RZ ;  /* 0x0000000a04087227 */ /* 0x000fe200078e00ff */
[----:B------:R-:W-:-:S03]  /*139a0*/  ISETP.GT.U32.AND P2, PT, R252, R12, PT ;  /* 0x0000000cfc00720c */ /* 0x000fc60003f44070 */
[----:B------:R-:W-:Y:S02]  /*139b0*/  IMAD.MOV R8, RZ, RZ, -R8 ;  /* 0x000000ffff087224 */ /* 0x000fe400078e0a08 */
[C---:B------:R-:W-:Y:S02]  /*139c0*/  IMAD R11, R252.reuse, R7, R11 ;  /* 0x00000007fc0b7224 */ /* 0x040fe400078e020b */
[C---:B------:R-:W-:Y:S01]  /*139d0*/  IMAD R9, R252.reuse, R0, R9 ;  /* 0x00000000fc097224 */ /* 0x040fe200078e0209 */
[----:B------:R-:W-:Y:S01]  /*139e0*/  IABS R0, R18 ;  /* 0x0000001200007213 */ /* 0x000fe20000000000 */
[----:B-1----:R-:W-:Y:S01]  /*139f0*/  IMAD.MOV.U32 R6, RZ, RZ, R13 ;  /* 0x000000ffff067224 */ /* 0x002fe200078e000d */
[----:B------:R-:W-:Y:S01]  /*13a00*/  IABS R13, R14 ;  /* 0x0000000e000d7213 */ /* 0x000fe20000000000 */
[C---:B------:R-:W-:Y:S02]  /*13a10*/  IMAD R10, R252.reuse, R8, R10 ;  /* 0x00000008fc0a7224 */ /* 0x040fe400078e020a */
[----:B------:R-:W-:Y:S01]  /*13a20*/  @!P3 IMAD.IADD R5, R5, 0x1, -R252 ;  /* 0x000000010505b824 */ /* 0x000fe200078e0afc */
[C---:B------:R-:W-:Y:S01]  /*13a30*/  ISETP.GT.U32.AND P3, PT, R252.reuse, R11, PT ;  /* 0x0000000bfc00720c */ /* 0x040fe20003f64070 */
[----:B------:R-:W-:Y:S01]  /*13a40*/  @!P6 IMAD.MOV R6, RZ, RZ, -R6 ;  /* 0x000000ffff06e224 */ /* 0x000fe200078e0a06 */
[----:B------:R-:W-:Y:S01]  /*13a50*/  ISETP.GT.U32.AND P6, PT, R252, R9, PT ;  /* 0x00000009fc00720c */ /* 0x000fe20003fc4070 */
[----:B------:R-:W-:Y:S01]  /*13a60*/  @!P2 IMAD.IADD R12, R12, 0x1, -R252 ;  /* 0x000000010c0ca824 */ /* 0x000fe200078e0afc */
[----:B------:R-:W-:Y:S01]  /*13a70*/  ISETP.GT.U32.AND P2, PT, R252, R10, PT ;  /* 0x0000000afc00720c */ /* 0x000fe20003f44070 */
[----:B------:R-:W-:Y:S01]  /*13a80*/  IMAD.HI.U32 R7, R4, R0, RZ ;  /* 0x0000000004077227 */ /* 0x000fe200078e00ff */
[----:B------:R1:W-:Y:S03]  /*13a90*/  STL [R1+0x2cc], R6 ;  /* 0x0002cc0601007387 */ /* 0x0003e60000100800 */
[----:B------:R-:W-:Y:S01]  /*13aa0*/  VIADD R8, R2, 0x19d ;  /* 0x0000019d02087836 */ /* 0x000fe20000000000 */
[----:B------:R-:W-:-:S03]  /*13ab0*/  IADD3 R7, -R7, RZ, RZ ;  /* 0x000000ff07077210 */ /* 0x000fc60007ffe1ff */
[----:B------:R-:W-:Y:S01]  /*13ac0*/  @!P3 IMAD.IADD R11, R11, 0x1, -R252 ;  /* 0x000000010b0bb824 */ /* 0x000fe200078e0afc */
[----:B------:R-:W-:Y:S01]  /*13ad0*/  IABS R17, R8 ;  /* 0x0000000800117213 */ /* 0x000fe20000000000 */
[C---:B------:R-:W-:Y:S01]  /*13ae0*/  IMAD R0, R252.reuse, R7, R0 ;  /* 0x00000007fc007224 */ /* 0x040fe200078e0200 */
[----:B------:R-:W-:Y:S01]  /*13af0*/  @!P6 IADD3 R9, R9, -R252, RZ ;  /* 0x800000fc0909e210 */ /* 0x000fe20007ffe0ff */
[----:B-1----:R-:W-:Y:S01]  /*13b00*/  IMAD.MOV.U32 R6, RZ, RZ, R5 ;  /* 0x000000ffff067224 */ /* 0x002fe200078e0005 */
[----:B------:R-:W-:Y:S01]  /*13b10*/  ISETP.GT.U32.AND P6, PT, R252, R12, PT ;  /* 0x0000000cfc00720c */ /* 0x000fe20003fc4070 */
[----:B------:R-:W-:Y:S01]  /*13b20*/  IMAD.HI.U32 R5, R4, R13, RZ ;  /* 0x0000000d04057227 */ /* 0x000fe200078e00ff */
[----:B------:R-:W-:-:S03]  /*13b30*/  ISETP.GT.U32.AND P3, PT, R252, R9, PT ;  /* 0x00000009fc00720c */ /* 0x000fc60003f64070 */
[----:B------:R-:W-:Y:S01]  /*13b40*/  @!P2 IMAD.IADD R10, R10, 0x1, -R252 ;  /* 0x000000010a0aa824 */ /* 0x000fe200078e0afc */
[----:B------:R-:W-:Y:S01]  /*13b50*/  ISETP.GT.U32.AND P2, PT, R252, R11, PT ;  /* 0x0000000bfc00720c */ /* 0x000fe20003f44070 */
[----:B------:R-:W-:Y:S01]  /*13b60*/  @!P5 IMAD.MOV R6, RZ, RZ, -R6 ;  /* 0x000000ffff06d224 */ /* 0x000fe200078e0a06 */
[----:B------:R-:W-:Y:S01]  /*13b70*/  IADD3 R5, -R5, RZ, RZ ;  /* 0x000000ff05057210 */ /* 0x000fe20007ffe1ff */
[----:B------:R-:W-:Y:S01]  /*13b80*/  VIADD R7, R2, 0x19e ;  /* 0x0000019e02077836 */ /* 0x000fe20000000000 */
[----:B------:R-:W-:Y:S01]  /*13b90*/  ISETP.GT.U32.AND P5, PT, R252, R10, PT ;  /* 0x0000000afc00720c */ /* 0x000fe20003fa4070 */
[----:B------:R-:W-:Y:S01]  /*13ba0*/  IMAD.HI.U32 R15, R4, R17, RZ ;  /* 0x00000011040f7227 */ /* 0x000fe200078e00ff */
[----:B------:R1:W-:Y:S02]  /*13bb0*/  STL [R1+0x2b4], R6 ;  /* 0x0002b40601007387 */ /* 0x0003e40000100800 */
[----:B------:R-:W-:Y:S01]  /*13bc0*/  IABS R16, R7 ;  /* 0x0000000700107213 */ /* 0x000fe20000000000 */
[----:B------:R-:W-:-:S02]  /*13bd0*/  IMAD R13, R252, R5, R13 ;  /* 0x00000005fc0d7224 */ /* 0x000fc400078e020d */
[--C-:B------:R-:W-:Y:S01]  /*13be0*/  @!P6 IMAD.IADD R12, R12, 0x1, -R252.reuse ;  /* 0x000000010c0ce824 */ /* 0x100fe200078e0afc */
[C---:B------:R-:W-:Y:S01]  /*13bf0*/  ISETP.GT.U32.AND P6, PT, R252.reuse, R0, PT ;  /* 0x00000000fc00720c */ /* 0x040fe20003fc4070 */
[--C-:B------:R-:W-:Y:S01]  /*13c00*/  @!P2 IMAD.IADD R11, R11, 0x1, -R252.reuse ;  /* 0x000000010b0ba824 */ /* 0x100fe200078e0afc */
[----:B------:R-:W-:Y:S01]  /*13c10*/  ISETP.GT.U32.AND P2, PT, R252, R13, PT ;  /* 0x0000000dfc00720c */ /* 0x000fe20003f44070 */
[----:B------:R-:W-:Y:S01]  /*13c20*/  @!P3 IMAD.IADD R9, R9, 0x1, -R252 ;  /* 0x000000010909b824 */ /* 0x000fe200078e0afc */
[----:B------:R-:W-:Y:S01]  /*13c30*/  ISETP.GE.AND P3, PT, R3, RZ, PT ;  /* 0x000000ff0300720c */ /* 0x000fe20003f66270 */
[----:B------:R-:W-:Y:S01]  /*13c40*/  VIADD R3, R2, 0x19f ;  /* 0x0000019f02037836 */ /* 0x000fe20000000000 */
[----:B------:R-:W-:Y:S01]  /*13c50*/  @!P5 IADD3 R10, R10, -R252, RZ ;  /* 0x800000fc0a0ad210 */ /* 0x000fe20007ffe0ff */
[----:B------:R-:W-:Y:S01]  /*13c60*/  IMAD.MOV.U32 R226, RZ, RZ, R12 ;  /* 0x000000ffffe27224 */ /* 0x000fe200078e000c */
[----:B------:R-:W-:Y:S01]  /*13c70*/  ISETP.GE.AND P5, PT, R18, RZ, PT ;  /* 0x000000ff1200720c */ /* 0x000fe20003fa6270 */
[----:B-1----:R-:W-:Y:S01]  /*13c80*/  IMAD.MOV.U32 R6, RZ, RZ, R9 ;  /* 0x000000ffff067224 */ /* 0x002fe200078e0009 */
[----:B------:R-:W-:Y:S01]  /*13c90*/  IABS R18, R3 ;  /* 0x0000000300127213 */ /* 0x000fe20000000000 */
[----:B------:R-:W-:-:S04]  /*13ca0*/  IMAD.HI.U32 R5, R4, R16, RZ ;  /* 0x0000001004057227 */ /* 0x000fc800078e00ff */
[----:B------:R-:W-:Y:S01]  /*13cb0*/  @!P6 IMAD.IADD R0, R0, 0x1, -R252 ;  /* 0x000000010000e824 */ /* 0x000fe200078e0afc */
[----:B------:R-:W-:Y:S01]  /*13cc0*/  ISETP.GE.AND P6, PT, R14, RZ, PT ;  /* 0x000000ff0e00720c */ /* 0x000fe20003fc6270 */
[----:B------:R-:W-:Y:S02]  /*13cd0*/  IMAD.MOV.U32 R14, RZ, RZ, R18 ;  /* 0x000000ffff0e7224 */ /* 0x000fe400078e0012 */
[----:B------:R-:W-:Y:S01]  /*13ce0*/  @!P2 IMAD.IADD R13, R13, 0x1, -R252 ;  /* 0x000000010d0da824 */ /* 0x000fe200078e0afc */
[C---:B------:R-:W-:Y:S01]  /*13cf0*/  ISETP.GT.U32.AND P2, PT, R252.reuse, R0, PT ;  /* 0x00000000fc00720c */ /* 0x040fe20003f44070 */
[----:B------:R-:W-:Y:S02]  /*13d00*/  @!P4 IMAD.MOV R226, RZ, RZ, -R226 ;  /* 0x000000ffffe2c224 */ /* 0x000fe400078e0ae2 */
[----:B------:R-:W-:Y:S01]  /*13d10*/  @!P1 IMAD.MOV R6, RZ, RZ, -R6 ;  /* 0x000000ffff069224 */ /* 0x000fe200078e0a06 */
[----:B------:R-:W-:Y:S01]  /*13d20*/  ISETP.GT.U32.AND P4, PT, R252, R13, PT ;  /* 0x0000000dfc00720c */ /* 0x000fe20003f84070 */
[----:B------:R-:W-:Y:S01]  /*13d30*/  IMAD.MOV R5, RZ, RZ, -R5 ;  /* 0x000000ffff057224 */ /* 0x000fe200078e0a05 */
[----:B------:R-:W-:Y:S01]  /*13d40*/  STL [R1+0x2b0], R226 ;  /* 0x0002b0e201007387 */ /* 0x000fe20000100800 */
[----:B------:R-:W-:-:S03]  /*13d50*/  IMAD.HI.U32 R12, R4, R14, RZ ;  /* 0x0000000e040c7227 */ /* 0x000fc600078e00ff */
[----:B------:R1:W-:Y:S01]  /*13d60*/  STL [R1+0x2ac], R6 ;  /* 0x0002ac0601007387 */ /* 0x0003e20000100800 */
[----:B------:R-:W-:Y:S01]  /*13d70*/  IMAD R16, R252, R5, R16 ;  /* 0x00000005fc107224 */ /* 0x000fe200078e0210 */
[----:B------:R-:W-:Y:S01]  /*13d80*/  IADD3 R9, -R12, RZ, RZ ;  /* 0x000000ff0c097210 */ /* 0x000fe20007ffe1ff */
[----:B------:R-:W-:Y:S01]  /*13d90*/  IMAD.MOV R15, RZ, RZ, -R15 ;  /* 0x000000ffff0f7224 */ /* 0x000fe200078e0a0f */
[----:B------:R-:W-:Y:S01]  /*13da0*/  @!P2 IADD3 R0, R0, -R252, RZ ;  /* 0x800000fc0000a210 */ /* 0x000fe20007ffe0ff */
[----:B------:R-:W-:Y:S01]  /*13db0*/  @!P0 IMAD.MOV R11, RZ, RZ, -R11 ;  /* 0x000000ffff0b8224 */ /* 0x000fe200078e0a0b */
[----:B------:R-:W-:Y:S01]  /*13dc0*/  ISETP.GE.AND P2, PT, R7, RZ, PT ;  /* 0x000000ff0700720c */ /* 0x000fe20003f46270 */
[----:B------:R-:W-:Y:S01]  /*13dd0*/  IMAD R14, R252, R9, R14 ;  /* 0x00000009fc0e7224 */ /* 0x000fe200078e020e */
[----:B------:R-:W-:Y:S01]  /*13de0*/  IADD3 R5, R2, 0x1a0, RZ ;  /* 0x000001a002057810 */ /* 0x000fe20007ffe0ff */
[C---:B------:R-:W-:Y:S01]  /*13df0*/  IMAD R17, R252.reuse, R15, R17 ;  /* 0x0000000ffc117224 */ /* 0x040fe200078e0211 */
[----:B------:R-:W-:Y:S01]  /*13e00*/  STL [R1+0x2a4], R11 ;  /* 0x0002a40b01007387 */ /* 0x000fe20000100800 */
[----:B-1----:R-:W-:Y:S01]  /*13e10*/  IMAD.MOV.U32 R6, RZ, RZ, R10 ;  /* 0x000000ffff067224 */ /* 0x002fe200078e000a */
[----:B------:R-:W-:Y:S01]  /*13e20*/  IABS R12, R5 ;  /* 0x00000005000c7213 */ /* 0x000fe20000000000 */
[----:B------:R-:W-:Y:S01]  /*13e30*/  @!P4 IMAD.IADD R13, R13, 0x1, -R252 ;  /* 0x000000010d0dc824 */ /* 0x000fe200078e0afc */
[C---:B------:R-:W-:Y:S01]  /*13e40*/  ISETP.GT.U32.AND P4, PT, R252.reuse, R14, PT ;  /* 0x0000000efc00720c */ /* 0x040fe20003f84070 */
[----:B------:R-:W-:Y:S01]  /*13e50*/  @!P3 IMAD.MOV R6, RZ, RZ, -R6 ;  /* 0x000000ffff06b224 */ /* 0x000fe200078e0a06 */
[----:B------:R-:W-:Y:S01]  /*13e60*/  ISETP.GT.U32.AND P3, PT, R252, R16, PT ;  /* 0x00000010fc00720c */ /* 0x000fe20003f64070 */
[----:B------:R-:W-:Y:S01]  /*13e70*/  VIADD R7, R2, 0x1a1 ;  /* 0x000001a102077836 */ /* 0x000fe20000000000 */
[----:B------:R-:W-:-:S02]  /*13e80*/  ISETP.GT.U32.AND P1, PT, R252, R17, PT ;  /* 0x00000011fc00720c */ /* 0x000fc40003f24070 */
[----:B------:R1:W-:Y:S01]  /*13e90*/  STL [R1+0x2a0], R6 ;  /* 0x0002a00601007387 */ /* 0x0003e20000100800 */
[----:B------:R-:W-:Y:S01]  /*13ea0*/  ISETP.GE.AND P0, PT, R8, RZ, PT ;  /* 0x000000ff0800720c */ /* 0x000fe20003f06270 */
[----:B------:R-:W-:Y:S01]  /*13eb0*/  VIADD R8, R2, 0x1a2 ;  /* 0x000001a202087836 */ /* 0x000fe20000000000 */
[----:B------:R-:W-:Y:S02]  /*13ec0*/  IABS R9, R7 ;  /* 0x0000000700097213 */ /* 0x000fe40000000000 */
[----:B------:R-:W-:Y:S02]  /*13ed0*/  MOV R226, R13 ;  /* 0x0000000d00e27202 */ /* 0x000fe40000000f00 */
[----:B------:R-:W-:Y:S01]  /*13ee0*/  @!P4 IADD3 R14, R14, -R252, RZ ;  /* 0x800000fc0e0ec210 */ /* 0x000fe20007ffe0ff */
[----:B------:R-:W-:Y:S01]  /*13ef0*/  IMAD.HI.U32 R10, R4, R9, RZ ;  /* 0x00000009040a7227 */ /* 0x000fe200078e00ff */
[----:B------:R-:W-:Y:S02]  /*13f00*/  IABS R15, R8 ;  /* 0x00000008000f7213 */ /* 0x000fe40000000000 */
[----:B-1----:R-:W-:Y:S01]  /*13f10*/  MOV R6, R0 ;  /* 0x0000000000067202 */ /* 0x002fe20000000f00 */
[--C-:B------:R-:W-:Y:S01]  /*13f20*/  @!P3 IMAD.IADD R16, R16, 0x1, -R252.reuse ;  /* 0x000000011010b824 */ /* 0x100fe200078e0afc */
[C---:B------:R-:W-:Y:S01]  /*13f30*/  ISETP.GT.U32.AND P4, PT, R252.reuse, R14, PT ;  /* 0x0000000efc00720c */ /* 0x040fe20003f84070 */
[----:B------:R-:W-:Y:S01]  /*13f40*/  @!P1 IMAD.IADD R17, R17, 0x1, -R252 ;  /* 0x0000000111119824 */ /* 0x000fe200078e0afc */
[----:B------:R-:W-:Y:S01]  /*13f50*/  ISETP.GE.AND P1, PT, R3, RZ, PT ;  /* 0x000000ff0300720c */ /* 0x000fe20003f26270 */
[----:B------:R-:W-:Y:S01]  /*13f60*/  @!P5 IMAD.MOV R6, RZ, RZ, -R6 ;  /* 0x000000ffff06d224 */ /* 0x000fe200078e0a06 */
[C---:B------:R-:W-:Y:S01]  /*13f70*/  ISETP.GT.U32.AND P3, PT, R252.reuse, R16, PT ;  /* 0x00000010fc00720c */ /* 0x040fe20003f64070 */
[----:B------:R-:W-:Y:S01]  /*13f80*/  IMAD.MOV R10, RZ, RZ, -R10 ;  /* 0x000000ffff0a7224 */ /* 0x000fe200078e0a0a */
[----:B------:R-:W-:Y:S01]  /*13f90*/  ISETP.GT.U32.AND P5, PT, R252, R17, PT ;  /* 0x00000011fc00720c */ /* 0x000fe20003fa4070 */
[----:B------:R-:W-:Y:S01]  /*13fa0*/  IMAD.HI.U32 R3, R4, R12, RZ ;  /* 0x0000000c04037227 */ /* 0x000fe200078e00ff */
[----:B------:R1:W-:Y:S03]  /*13fb0*/  STL [R1+0x284], R6 ;  /* 0x0002840601007387 */ /* 0x0003e60000100800 */
[----:B------:R-:W-:-:S02]  /*13fc0*/  IMAD.MOV R3, RZ, RZ, -R3 ;  /* 0x000000ffff037224 */ /* 0x000fc400078e0a03 */
[----:B------:R-:W-:Y:S01]  /*13fd0*/  @!P4 IADD3 R14, R14, -R252, RZ ;  /* 0x800000fc0e0ec210 */ /* 0x000fe20007ffe0ff */
[----:B------:R-:W-:Y:S02]  /*13fe0*/  VIADD R0, R2, 0x1a3 ;  /* 0x000001a302007836 */ /* 0x000fe40000000000 */
[----:B------:R-:W-:Y:S02]  /*13ff0*/  IMAD R12, R252, R3, R12 ;  /* 0x00000003fc0c7224 */ /* 0x000fe400078e020c */
[--C-:B------:R-:W-:Y:S01]  /*14000*/  @!P3 IMAD.IADD R16, R16, 0x1, -R252.reuse ;  /* 0x000000011010b824 */ /* 0x100fe200078e0afc */
[----:B------:R-:W-:Y:S01]  /*14010*/  ISETP.GE.AND P3, PT, R5, RZ, PT ;  /* 0x000000ff0500720c */ /* 0x000fe20003f66270 */
[C---:B------:R-:W-:Y:S01]  /*14020*/  IMAD R5, R252.reuse, R10, R9 ;  /* 0x0000000afc057224 */ /* 0x040fe200078e0209 */
[----:B------:R-:W-:Y:S01]  /*14030*/  IABS R3, R0 ;  /* 0x0000000000037213 */ /* 0x000fe20000000000 */
[----:B------:R-:W-:Y:S01]  /*14040*/  @!P5 IMAD.IADD R17, R17, 0x1, -R252 ;  /* 0x000000011111d824 */ /* 0x000fe200078e0afc */
[----:B------:R-:W-:Y:S01]  /*14050*/  ISETP.GT.U32.AND P5, PT, R252, R12, PT ;  /* 0x0000000cfc00720c */ /* 0x000fe20003fa4070 */
[----:B------:R-:W-:Y:S01]  /*14060*/  VIADD R10, R2, 0x1a4 ;  /* 0x000001a4020a7836 */ /* 0x000fe20000000000 */
[----:B------:R-:W-:Y:S01]  /*14070*/  ISETP.GT.U32.AND P4, PT, R252, R5, PT ;  /* 0x00000005fc00720c */ /* 0x000fe20003f84070 */
[----:B------:R-:W-:-:S02]  /*14080*/  @!P6 IMAD.MOV R226, RZ, RZ, -R226 ;  /* 0x000000ffffe2e224 */ /* 0x000fc400078e0ae2 */
[----:B-1----:R-:W-:Y:S01]  /*14090*/  IMAD.MOV.U32 R6, RZ, RZ, R17 ;  /* 0x000000ffff067224 */ /* 0x002fe200078e0011 */
[----:B------:R-:W-:Y:S01]  /*140a0*/  IABS R11, R10 ;  /* 0x0000000a000b7213 */ /* 0x000fe20000000000 */
[----:B------:R-:W-:Y:S01]  /*140b0*/  IMAD.HI.U32 R18, R4, R15, RZ ;  /* 0x0000000f04127227 */ /* 0x000fe200078e00ff */
[----:B------:R-:W-:Y:S02]  /*140c0*/  STL [R1+0x280], R226 ;  /* 0x000280e201007387 */ /* 0x000fe40000100800 */
[----:B------:R-:W-:Y:S01]  /*140d0*/  @!P0 IADD3 R6, -R6, RZ, RZ ;  /* 0x000000ff06068210 */ /* 0x000fe20007ffe1ff */
[----:B------:R-:W-:-:S04]  /*140e0*/  IMAD.HI.U32 R13, R4, R11, RZ ;  /* 0x0000000b040d7227 */ /* 0x000fc800078e00ff */
[--C-:B------:R-:W-:Y:S01]  /*140f0*/  @!P4 IMAD.IADD R5, R5, 0x1, -R252.reuse ;  /* 0x000000010505c824 */ /* 0x100fe200078e0afc */
[----:B------:R1:W-:Y:S01]  /*14100*/  STL [R1+0x27c], R6 ;  /* 0x00027c0601007387 */ /* 0x0003e20000100800 */
[----:B------:R-:W-:Y:S01]  /*14110*/  @!P5 IMAD.IADD R12, R12, 0x1, -R252 ;  /* 0x000000010c0cd824 */ /* 0x000fe200078e0afc */
[----:B------:R-:W-:Y:S01]  /*14120*/  ISETP.GE.AND P5, PT, R7, RZ, PT ;  /* 0x000000ff0700720c */ /* 0x000fe20003fa6270 */
[----:B------:R-:W-:Y:S01]  /*14130*/  IMAD.MOV R13, RZ, RZ, -R13 ;  /* 0x000000ffff0d7224 */ /* 0x000fe200078e0a0d */
[----:B------:R-:W-:Y:S01]  /*14140*/  ISETP.GT.U32.AND P6, PT, R252, R5, PT ;  /* 0x00000005fc00720c */ /* 0x000fe20003fc4070 */
[----:B------:R-:W-:Y:S01]  /*14150*/  IMAD.HI.U32 R9, R4, R3, RZ ;  /* 0x0000000304097227 */ /* 0x000fe200078e00ff */
[----:B------:R-:W-:-:S03]  /*14160*/  ISETP.GT.U32.AND P4, PT, R252, R12, PT ;  /* 0x0000000cfc00720c */ /* 0x000fc60003f84070 */
[----:B------:R-:W-:Y:S02]  /*14170*/  IMAD.MOV R18, RZ, RZ, -R18 ;  /* 0x000000ffff127224 */ /* 0x000fe400078e0a12 */
[C---:B------:R-:W-:Y:S02]  /*14180*/  IMAD R11, R252.reuse, R13, R11 ;  /* 0x0000000dfc0b7224 */ /* 0x040fe400078e020b */
[----:B------:R-:W-:Y:S02]  /*14190*/  IMAD.MOV R9, RZ, RZ, -R9 ;  /* 0x000000ffff097224 */ /* 0x000fe400078e0a09 */
[C---:B------:R-:W-:Y:S02]  /*141a0*/  IMAD R15, R252.reuse, R18, R15 ;  /* 0x00000012fc0f7224 */ /* 0x040fe400078e020f */
[----:B-1----:R-:W-:Y:S02]  /*141b0*/  IMAD.MOV.U32 R6, RZ, RZ, R14 ;  /* 0x000000ffff067224 */ /* 0x002fe400078e000e */
[----:B------:R-:W-:Y:S01]  /*141c0*/  @!P6 IMAD.IADD R5, R5, 0x1, -R252 ;  /* 0x000000010505e824 */ /* 0x000fe200078e0afc */
[C---:B------:R-:W-:Y:S01]  /*141d0*/  ISETP.GT.U32.AND P6, PT, R252.reuse, R11, PT ;  /* 0x0000000bfc00720c */ /* 0x040fe20003fc4070 */
[C---:B------:R-:W-:Y:S01]  /*141e0*/  IMAD R3, R252.reuse, R9, R3 ;  /* 0x00000009fc037224 */ /* 0x040fe200078e0203 */
[----:B------:R-:W-:Y:S01]  /*141f0*/  ISETP.GT.U32.AND P0, PT, R252, R15, PT ;  /* 0x0000000ffc00720c */ /* 0x000fe20003f04070 */
[----:B------:R-:W-:Y:S01]  /*14200*/  @!P2 IMAD.MOV R16, RZ, RZ, -R16 ;  /* 0x000000ffff10a224 */ /* 0x000fe200078e0a10 */
[----:B------:R-:W-:Y:S01]  /*14210*/  ISETP.GE.AND P2, PT, R8, RZ, PT ;  /* 0x000000ff0800720c */ /* 0x000fe20003f46270 */
[----:B------:R-:W-:Y:S01]  /*14220*/  @!P1 IMAD.MOV R6, RZ, RZ, -R6 ;  /* 0x000000ffff069224 */ /* 0x000fe200078e0a06 */
[----:B------:R-:W-:Y:S01]  /*14230*/  ISETP.GT.U32.AND P1, PT, R252, R3, PT ;  /* 0x00000003fc00720c */ /* 0x000fe20003f24070 */
[--C-:B------:R-:W-:Y:S01]  /*14240*/  @!P4 IMAD.IADD R12, R12, 0x1, -R252.reuse ;  /* 0x000000010c0cc824 */ /* 0x100fe200078e0afc */
[----:B------:R-:W-:Y:S01]  /*14250*/  STL [R1+0x26c], R16 ;  /* 0x00026c1001007387 */ /* 0x000fe20000100800 */
[----:B------:R-:W-:Y:S01]  /*14260*/  ISETP.GE.AND P4, PT, R0, RZ, PT ;  /* 0x000000ff0000720c */ /* 0x000fe20003f86270 */
[C---:B------:R-:W-:Y:S01]  /*14270*/  VIADD R7, R2.reuse, 0x1a5 ;  /* 0x000001a502077836 */ /* 0x040fe20000000000 */
[----:B------:R-:W-:Y:S01]  /*14280*/  IADD3 R0, R2, 0x1a6, RZ ;  /* 0x000001a602007810 */ /* 0x000fe20007ffe0ff */
[----:B------:R1:W-:Y:S01]  /*14290*/  STL [R1+0x264], R6 ;  /* 0x0002640601007387 */ /* 0x0003e20000100800 */
[----:B------:R-:W-:-:S02]  /*142a0*/  @!P6 IMAD.IADD R11, R11, 0x1, -R252 ;  /* 0x000000010b0be824 */ /* 0x000fc400078e0afc */
[----:B------:R-:W-:Y:S01]  /*142b0*/  IABS R13, R0 ;  /* 0x00000000000d7213 */ /* 0x000fe20000000000 */
[--C-:B------:R-:W-:Y:S01]  /*142c0*/  @!P0 IMAD.IADD R15, R15, 0x1, -R252.reuse ;  /* 0x000000010f0f8824 */ /* 0x100fe200078e0afc */
[----:B------:R-:W-:Y:S01]  /*142d0*/  IABS R9, R7 ;  /* 0x0000000700097213 */ /* 0x000fe20000000000 */
[----:B------:R-:W-:Y:S01]  /*142e0*/  VIADD R18, R2, 0x1bb ;  /* 0x000001bb02127836 */ /* 0x000fe20000000000 */
[C---:B------:R-:W-:Y:S01]  /*142f0*/  ISETP.GT.U32.AND P6, PT, R252.reuse, R11, PT ;  /* 0x0000000bfc00720c */ /* 0x040fe20003fc4070 */
[----:B------:R-:W-:Y:S01]  /*14300*/  @!P1 IMAD.IADD R3, R3, 0x1, -R252 ;  /* 0x0000000103039824 */ /* 0x000fe200078e0afc */
[----:B------:R-:W-:Y:S01]  /*14310*/  ISETP.GT.U32.AND P1, PT, R252, R15, PT ;  /* 0x0000000ffc00720c */ /* 0x000fe20003f24070 */
[----:B-1----:R-:W-:Y:S01]  /*14320*/  IMAD.MOV.U32 R6, RZ, RZ, R12 ;  /* 0x000000ffff067224 */ /* 0x002fe200078e000c */
[----:B------:R-:W-:Y:S01]  /*14330*/  ISETP.GE.AND P0, PT, R10, RZ, PT ;  /* 0x000000ff0a00720c */ /* 0x000fe20003f06270 */
[----:B------:R-:W-:-:S04]  /*14340*/  IMAD.HI.U32 R8, R4, R9, RZ ;  /* 0x0000000904087227 */ /* 0x000fc800078e00ff */
[----:B------:R-:W-:Y:S01]  /*14350*/  @!P3 IMAD.MOV R6, RZ, RZ, -R6 ;  /* 0x000000ffff06b224 */ /* 0x000fe200078e0a06 */
[----:B------:R-:W-:Y:S01]  /*14360*/  IADD3 R8, -R8, RZ, RZ ;  /* 0x000000ff08087210 */ /* 0x000fe20007ffe1ff */
[----:B------:R-:W-:Y:S01]  /*14370*/  VIADD R10, R2, 0x1a7 ;  /* 0x000001a7020a7836 */ /* 0x000fe20000000000 */
[C---:B------:R-:W-:Y:S01]  /*14380*/  ISETP.GT.U32.AND P3, PT, R252.reuse, R3, PT ;  /* 0x00000003fc00720c */ /* 0x040fe20003f64070 */
[--C-:B------:R-:W-:Y:S01]  /*14390*/  @!P6 IMAD.IADD R11, R11, 0x1, -R252.reuse ;  /* 0x000000010b0be824 */ /* 0x100fe200078e0afc */
[----:B------:R1:W-:Y:S01]  /*143a0*/  STL [R1+0x260], R6 ;  /* 0x0002600601007387 */ /* 0x0003e20000100800 */
[----:B------:R-:W-:Y:S01]  /*143b0*/  IMAD R9, R252, R8, R9 ;  /* 0x00000008fc097224 */ /* 0x000fe200078e0209 */
[----:B------:R-:W-:Y:S01]  /*143c0*/  IABS R12, R10 ;  /* 0x0000000a000c7213 */ /* 0x000fe20000000000 */
[----:B------:R-:W-:-:S03]  /*143d0*/  @!P1 IMAD.IADD R15, R15, 0x1, -R252 ;  /* 0x000000010f0f9824 */ /* 0x000fc600078e0afc */
[----:B------:R-:W-:Y:S01]  /*143e0*/  ISETP.GT.U32.AND P1, PT, R252, R9, PT ;  /* 0x00000009fc00720c */ /* 0x000fe20003f24070 */
[----:B------:R-:W-:-:S04]  /*143f0*/  IMAD.HI.U32 R14, R4, R12, RZ ;  /* 0x0000000c040e7227 */ /* 0x000fc800078e00ff */
[----:B-1----:R-:W-:Y:S02]  /*14400*/  IMAD.MOV.U32 R6, RZ, RZ, R5 ;  /* 0x000000ffff067224 */ /* 0x002fe400078e0005 */
[----:B------:R-:W-:-:S03]  /*14410*/  IMAD.HI.U32 R5, R4, R13, RZ ;  /* 0x0000000d04057227 */ /* 0x000fc600078e00ff */
[----:B------:R-:W-:Y:S01]  /*14420*/  @!P5 IADD3 R6, -R6, RZ, RZ ;  /* 0x000000ff0606d210 */ /* 0x000fe20007ffe1ff */
[----:B------:R-:W-:Y:S01]  /*14430*/  IMAD.MOV R5, RZ, RZ, -R5 ;  /* 0x000000ffff057224 */ /* 0x000fe200078e0a05 */
[----:B------:R-:W-:Y:S01]  /*14440*/  ISETP.GE.AND P5, PT, R7, RZ, PT ;  /* 0x000000ff0700720c */ /* 0x000fe20003fa6270 */
[----:B------:R-:W-:Y:S01]  /*14450*/  @!P3 IMAD.IADD R3, R3, 0x1, -R252 ;  /* 0x000000010303b824 */ /* 0x000fe200078e0afc */
[----:B------:R-:W-:Y:S01]  /*14460*/  ISETP.GE.AND P3, PT, R0, RZ, PT ;  /* 0x000000ff0000720c */ /* 0x000fe20003f66270 */
[----:B------:R-:W-:Y:S01]  /*14470*/  IMAD R13, R252, R5, R13 ;  /* 0x00000005fc0d7224 */ /* 0x000fe200078e020d */
[----:B------:R1:W-:Y:S01]  /*14480*/  STL [R1+0x250], R6 ;  /* 0x0002500601007387 */ /* 0x0003e20000100800 */
[C---:B------:R-:W-:Y:S01]  /*14490*/  VIADD R5, R2.reuse, 0x1a8 ;  /* 0x000001a802057836 */ /* 0x040fe20000000000 */
[----:B------:R-:W-:Y:S01]  /*144a0*/  IADD3 R7, R2, 0x1a9, RZ ;  /* 0x000001a902077810 */ /* 0x000fe20007ffe0ff */
[----:B------:R-:W-:Y:S01]  /*144b0*/  IMAD.MOV R14, RZ, RZ, -R14 ;  /* 0x000000ffff0e7224 */ /* 0x000fe200078e0a0e */
[C---:B------:R-:W-:Y:S01]  /*144c0*/  ISETP.GT.U32.AND P6, PT, R252.reuse, R13, PT ;  /* 0x0000000dfc00720c */ /* 0x040fe20003fc4070 */
[----:B------:R-:W-:Y:S01]  /*144d0*/  @!P1 IMAD.IADD R9, R9, 0x1, -R252 ;  /* 0x0000000109099824 */ /* 0x000fe200078e0afc */
[----:B------:R-:W-:Y:S01]  /*144e0*/  IABS R0, R5 ;  /* 0x0000000500007213 */ /* 0x000fe20000000000 */
[C---:B------:R-:W-:Y:S01]  /*144f0*/  IMAD R12, R252.reuse, R14, R12 ;  /* 0x0000000efc0c7224 */ /* 0x040fe200078e020c */
[----:B------:R-:W-:Y:S01]  /*14500*/  IABS R8, R7 ;  /* 0x0000000700087213 */ /* 0x000fe20000000000 */
[----:B-1----:R-:W-:Y:S01]  /*14510*/  IMAD.MOV.U32 R6, RZ, RZ, R15 ;  /* 0x000000ffff067224 */ /* 0x002fe200078e000f */
[----:B------:R-:W-:Y:S01]  /*14520*/  ISETP.GT.U32.AND P1, PT, R252, R9, PT ;  /* 0x00000009fc00720c */ /* 0x000fe20003f24070 */
[----:B------:R-:W-:-:S02]  /*14530*/  IMAD.MOV.U32 R15, RZ, RZ, R3 ;  /* 0x000000ffff0f7224 */ /* 0x000fc400078e0003 */
[----:B------:R-:W-:Y:S01]  /*14540*/  IMAD.HI.U32 R3, R4, R8, RZ ;  /* 0x0000000804037227 */ /* 0x000fe200078e00ff */
[----:B------:R-:W-:Y:S02]  /*14550*/  @!P2 IADD3 R6, -R6, RZ, RZ ;  /* 0x000000ff0606a210 */ /* 0x000fe40007ffe1ff */
[----:B------:R-:W-:Y:S01]  /*14560*/  ISETP.GE.AND P2, PT, R10, RZ, PT ;  /* 0x000000ff0a00720c */ /* 0x000fe20003f46270 */
[----:B------:R-:W-:Y:S02]  /*14570*/  @!P6 IMAD.IADD R13, R13, 0x1, -R252 ;  /* 0x000000010d0de824 */ /* 0x000fe400078e0afc */
[----:B------:R1:W-:Y:S01]  /*14580*/  STL [R1+0x24c], R6 ;  /* 0x00024c0601007387 */ /* 0x0003e20000100800 */
[----:B------:R-:W-:Y:S02]  /*14590*/  IMAD.HI.U32 R10, R4, R0, RZ ;  /* 0x00000000040a7227 */ /* 0x000fe400078e00ff */
[C---:B------:R-:W-:Y:S02]  /*145a0*/  ISETP.GT.U32.AND P6, PT, R252.reuse, R13, PT ;  /* 0x0000000dfc00720c */ /* 0x040fe40003fc4070 */
[----:B------:R-:W-:Y:S01]  /*145b0*/  @!P4 IMAD.MOV R15, RZ, RZ, -R15 ;  /* 0x000000ffff0fc224 */ /* 0x000fe200078e0a0f */
[----:B------:R-:W-:Y:S01]  /*145c0*/  ISETP.GT.U32.AND P4, PT, R252, R12, PT ;  /* 0x0000000cfc00720c */ /* 0x000fe20003f84070 */
[----:B------:R-:W-:-:S02]  /*145d0*/  IMAD.MOV R3, RZ, RZ, -R3 ;  /* 0x000000ffff037224 */ /* 0x000fc400078e0a03 */
[----:B------:R-:W-:Y:S01]  /*145e0*/  @!P1 IMAD.IADD R9, R9, 0x1, -R252 ;  /* 0x0000000109099824 */ /* 0x000fe200078e0afc */
[----:B------:R-:W-:Y:S01]  /*145f0*/  STL [R1+0x248], R15 ;  /* 0x0002480f01007387 */ /* 0x000fe20000100800 */
[----:B-1----:R-:W-:Y:S01]  /*14600*/  IMAD.MOV.U32 R6, RZ, RZ, R11 ;  /* 0x000000ffff067224 */ /* 0x002fe200078e000b */
[----:B------:R-:W-:Y:S01]  /*14610*/  ISETP.GE.AND P1, PT, R7, RZ, PT ;  /* 0x000000ff0700720c */ /* 0x000fe20003f26270 */
[----:B------:R-:W-:Y:S02]  /*14620*/  IMAD R8, R252, R3, R8 ;  /* 0x00000003fc087224 */ /* 0x000fe400078e0208 */
[----:B------:R-:W-:Y:S01]  /*14630*/  IMAD.MOV.U32 R14, RZ, RZ, R9 ;  /* 0x000000ffff0e7224 */ /* 0x000fe200078e0009 */
[----:B------:R-:W-:Y:S01]  /*14640*/  @!P0 IADD3 R6, -R6, RZ, RZ ;  /* 0x000000ff06068210 */ /* 0x000fe20007ffe1ff */
[----:B------:R-:W-:Y:S01]  /*14650*/  @!P6 IMAD.IADD R13, R13, 0x1, -R252 ;  /* 0x000000010d0de824 */ /* 0x000fe200078e0afc */
[----:B------:R-:W-:Y:S01]  /*14660*/  ISETP.GE.AND P0, PT, R5, RZ, PT ;  /* 0x000000ff0500720c */ /* 0x000fe20003f06270 */
[----:B------:R-:W-:-:S02]  /*14670*/  IMAD.MOV R5, RZ, RZ, -R10 ;  /* 0x000000ffff057224 */ /* 0x000fc400078e0a0a */
[----:B------:R-:W-:Y:S01]  /*14680*/  @!P4 IMAD.IADD R12, R12, 0x1, -R252 ;  /* 0x000000010c0cc824 */ /* 0x000fe200078e0afc */
[----:B------:R1:W-:Y:S01]  /*14690*/  STL [R1+0x244], R6 ;  /* 0x0002440601007387 */ /* 0x0003e20000100800 */
[----:B------:R-:W-:Y:S01]  /*146a0*/  IMAD R0, R252, R5, R0 ;  /* 0x00000005fc007224 */ /* 0x000fe200078e0200 */
[----:B------:R-:W-:Y:S01]  /*146b0*/  IADD3 R5, R2, 0x1ab, RZ ;  /* 0x000001ab02057810 */ /* 0x000fe20007ffe0ff */
[----:B------:R-:W-:Y:S01]  /*146c0*/  @!P5 IMAD.MOV R14, RZ, RZ, -R14 ;  /* 0x000000ffff0ed224 */ /* 0x000fe200078e0a0e */
[----:B------:R-:W-:Y:S01]  /*146d0*/  ISETP.GT.U32.AND P4, PT, R252, R12, PT ;  /* 0x0000000cfc00720c */ /* 0x000fe20003f84070 */
[----:B------:R-:W-:Y:S01]  /*146e0*/  VIADD R10, R2, 0x1aa ;  /* 0x000001aa020a7836 */ /* 0x000fe20000000000 */
[----:B------:R-:W-:Y:S01]  /*146f0*/  ISETP.GT.U32.AND P6, PT, R252, R0, PT ;  /* 0x00000000fc00720c */ /* 0x000fe20003fc4070 */
[----:B------:R-:W-:Y:S01]  /*14700*/  VIADD R3, R2, 0x1ac ;  /* 0x000001ac02037836 */ /* 0x000fe20000000000 */
[----:B------:R-:W-:Y:S01]  /*14710*/  ISETP.GT.U32.AND P5, PT, R252, R8, PT ;  /* 0x00000008fc00720c */ /* 0x000fe20003fa4070 */
[----:B------:R-:W-:Y:S01]  /*14720*/  STL [R1+0x240], R14 ;  /* 0x0002400e01007387 */ /* 0x000fe20000100800 */
[----:B-1----:R-:W-:Y:S01]  /*14730*/  MOV R6, R13 ;  /* 0x0000000d00067202 */ /* 0x002fe20000000f00 */
[----:B------:R-:W-:Y:S01]  /*14740*/  VIADD R15, R2, 0x1ad ;  /* 0x000001ad020f7836 */ /* 0x000fe20000000000 */
[----:B------:R-:W-:-:S02]  /*14750*/  IABS R11, R5 ;  /* 0x00000005000b7213 */ /* 0x000fc40000000000 */
[----:B------:R-:W-:Y:S01]  /*14760*/  IABS R7, R10 ;  /* 0x0000000a00077213 */ /* 0x000fe20000000000 */
[----:B------:R-:W-:Y:S01]  /*14770*/  @!P3 IMAD.MOV R6, RZ, RZ, -R6 ;  /* 0x000000ffff06b224 */ /* 0x000fe200078e0a06 */
[----:B------:R-:W-:Y:S01]  /*14780*/  ISETP.GE.AND P3, PT, R10, RZ, PT ;  /* 0x000000ff0a00720c */ /* 0x000fe20003f66270 */
[--C-:B------:R-:W-:Y:S01]  /*14790*/  @!P4 IMAD.IADD R12, R12, 0x1, -R252.reuse ;  /* 0x000000010c0cc824 */ /* 0x100fe200078e0afc */
[----:B------:R-:W-:Y:S01]  /*147a0*/  ISETP.GE.AND P4, PT, R5, RZ, PT ;  /* 0x000000ff0500720c */ /* 0x000fe20003f86270 */
[----:B------:R-:W-:Y:S01]  /*147b0*/  @!P6 IMAD.IADD R0, R0, 0x1, -R252 ;  /* 0x000000010000e824 */ /* 0x000fe200078e0afc */
[----:B------:R1:W-:Y:S01]  /*147c0*/  STL [R1+0x238], R6 ;  /* 0x0002380601007387 */ /* 0x0003e20000100800 */
[----:B------:R-:W-:Y:S01]  /*147d0*/  IMAD.MOV.U32 R10, RZ, RZ, R11 ;  /* 0x000000ffff0a7224 */ /* 0x000fe200078e000b */
[----:B------:R-:W-:Y:S01]  /*147e0*/  IABS R9, R3 ;  /* 0x0000000300097213 */ /* 0x000fe20000000000 */
[----:B------:R-:W-:Y:S01]  /*147f0*/  IMAD.HI.U32 R13, R4, R7, RZ ;  /* 0x00000007040d7227 */ /* 0x000fe200078e00ff */
[----:B------:R-:W-:-:S03]  /*14800*/  ISETP.GT.U32.AND P6, PT, R252, R0, PT ;  /* 0x00000000fc00720c */ /* 0x000fc60003fc4070 */
[----:B------:R-:W-:Y:S01]  /*14810*/  @!P5 IMAD.IADD R8, R8, 0x1, -R252 ;  /* 0x000000010808d824 */ /* 0x000fe200078e0afc */
[----:B------:R-:W-:Y:S01]  /*14820*/  IADD3 R13, -R13, RZ, RZ ;  /* 0x000000ff0d0d7210 */ /* 0x000fe20007ffe1ff */
[----:B------:R-:W-:-:S03]  /*14830*/  IMAD.HI.U32 R5, R4, R10, RZ ;  /* 0x0000000a04057227 */ /* 0x000fc600078e00ff */
[----:B------:R-:W-:Y:S01]  /*14840*/  ISETP.GT.U32.AND P5, PT, R252, R8, PT ;  /* 0x00000008fc00720c */ /* 0x000fe20003fa4070 */
[----:B-1----:R-:W-:Y:S02]  /*14850*/  IMAD.MOV.U32 R6, RZ, RZ, R12 ;  /* 0x000000ffff067224 */ /* 0x002fe400078e000c */
[----:B------:R-:W-:Y:S02]  /*14860*/  IMAD.MOV R5, RZ, RZ, -R5 ;  /* 0x000000ffff057224 */ /* 0x000fe400078e0a05 */
[----:B------:R-:W-:Y:S01]  /*14870*/  @!P2 IMAD.MOV R6, RZ, RZ, -R6 ;  /* 0x000000ffff06a224 */ /* 0x000fe200078e0a06 */
[----:B------:R-:W-:Y:S01]  /*14880*/  ISETP.GE.AND P2, PT, R3, RZ, PT ;  /* 0x000000ff0300720c */ /* 0x000fe20003f46270 */
[----:B------:R-:W-:Y:S02]  /*14890*/  @!P6 IMAD.IADD R0, R0, 0x1, -R252 ;  /* 0x000000010000e824 */ /* 0x000fe400078e0afc */
[C---:B------:R-:W-:Y:S01]  /*148a0*/  IMAD R7, R252.reuse, R13, R7 ;  /* 0x0000000dfc077224 */ /* 0x040fe200078e0207 */
[----:B------:R1:W-:Y:S01]  /*148b0*/  STL [R1+0x21c], R6 ;  /* 0x00021c0601007387 */ /* 0x0003e20000100800 */
[----:B------:R-:W-:Y:S01]  /*148c0*/  IMAD R10, R252, R5, R10 ;  /* 0x00000005fc0a7224 */ /* 0x000fe200078e020a */
[----:B------:R-:W-:Y:S01]  /*148d0*/  IADD3 R13, R2, 0x1ae, RZ ;  /* 0x000001ae020d7810 */ /* 0x000fe20007ffe0ff */
[----:B------:R-:W-:Y:S01]  /*148e0*/  IMAD.HI.U32 R11, R4, R9, RZ ;  /* 0x00000009040b7227 */ /* 0x000fe200078e00ff */
[----:B------:R-:W-:-:S02]  /*148f0*/  ISETP.GT.U32.AND P6, PT, R252, R7, PT ;  /* 0x00000007fc00720c */ /* 0x000fc40003fc4070 */
[----:B------:R-:W-:Y:S01]  /*14900*/  IABS R14, R13 ;  /* 0x0000000d000e7213 */ /* 0x000fe20000000000 */
[----:B------:R-:W-:Y:S01]  /*14910*/  @!P5 IMAD.IADD R8, R8, 0x1, -R252 ;  /* 0x000000010808d824 */ /* 0x000fe200078e0afc */
[----:B------:R-:W-:Y:S01]  /*14920*/  IADD3 R11, -R11, RZ, RZ ;  /* 0x000000ff0b0b7210 */ /* 0x000fe20007ffe1ff */
[----:B------:R-:W-:Y:S01]  /*14930*/  VIADD R3, R2, 0x1af ;  /* 0x000001af02037836 */ /* 0x000fe20000000000 */
[----:B------:R-:W-:Y:S01]  /*14940*/  ISETP.GE.AND P5, PT, R15, RZ, PT ;  /* 0x000000ff0f00720c */ /* 0x000fe20003fa6270 */
[----:B-1----:R-:W-:Y:S01]  /*14950*/  IMAD.MOV.U32 R6, RZ, RZ, R0 ;  /* 0x000000ffff067224 */ /* 0x002fe200078e0000 */
[----:B------:R-:W-:Y:S01]  /*14960*/  IABS R15, R15 ;  /* 0x0000000f000f7213 */ /* 0x000fe20000000000 */
[C---:B------:R-:W-:Y:S01]  /*14970*/  IMAD R9, R252.reuse, R11, R9 ;  /* 0x0000000bfc097224 */ /* 0x040fe200078e0209 */
[----:B------:R-:W-:Y:S01]  /*14980*/  IABS R5, R3 ;  /* 0x0000000300057213 */ /* 0x000fe20000000000 */
[----:B------:R-:W-:Y:S01]  /*14990*/  @!P0 IMAD.MOV R6, RZ, RZ, -R6 ;  /* 0x000000ffff068224 */ /* 0x000fe200078e0a06 */
[----:B------:R-:W-:Y:S01]  /*149a0*/  ISETP.GT.U32.AND P0, PT, R252, R10, PT ;  /* 0x0000000afc00720c */ /* 0x000fe20003f04070 */
[----:B------:R-:W-:Y:S01]  /*149b0*/  IMAD.HI.U32 R16, R4, R15, RZ ;  /* 0x0000000f04107227 */ /* 0x000fe200078e00ff */
[----:B------:R-:W-:-:S02]  /*149c0*/  @!P6 IADD3 R7, R7, -R252, RZ ;  /* 0x800000fc0707e210 */ /* 0x000fc40007ffe0ff */
[----:B------:R1:W-:Y:S01]  /*149d0*/  STL [R1+0x218], R6 ;  /* 0x0002180601007387 */ /* 0x0003e20000100800 */
[----:B------:R-:W-:Y:S01]  /*149e0*/  IMAD.HI.U32 R11, R4, R14, RZ ;  /* 0x0000000e040b7227 */ /* 0x000fe200078e00ff */
[----:B------:R-:W-:-:S03]  /*149f0*/  ISETP.GT.U32.AND P6, PT, R252, R7, PT ;  /* 0x00000007fc00720c */ /* 0x000fc60003fc4070 */
[----:B------:R-:W-:Y:S01]  /*14a00*/  VIADD R12, R2, 0x1b0 ;  /* 0x000001b0020c7836 */ /* 0x000fe20000000000 */
[----:B------:R-:W-:Y:S01]  /*14a10*/  IADD3 R11, -R11, RZ, RZ ;  /* 0x000000ff0b0b7210 */ /* 0x000fe20007ffe1ff */
[----:B------:R-:W-:Y:S02]  /*14a20*/  IMAD.MOV R16, RZ, RZ, -R16 ;  /* 0x000000ffff107224 */ /* 0x000fe400078e0a10 */
[----:B------:R-:W-:Y:S01]  /*14a30*/  @!P0 IMAD.IADD R10, R10, 0x1, -R252 ;  /* 0x000000010a0a8824 */ /* 0x000fe200078e0afc */
[----:B------:R-:W-:Y:S01]  /*14a40*/  IABS R0, R12 ;  /* 0x0000000c00007213 */ /* 0x000fe20000000000 */
[----:B-1----:R-:W-:Y:S02]  /*14a50*/  IMAD.MOV.U32 R6, RZ, RZ, R8 ;  /* 0x000000ffff067224 */ /* 0x002fe400078e0008 */
[----:B------:R-:W-:Y:S01]  /*14a60*/  IMAD.HI.U32 R8, R4, R5, RZ ;  /* 0x0000000504087227 */ /* 0x000fe200078e00ff */
[----:B------:R-:W-:-:S03]  /*14a70*/  ISETP.GT.U32.AND P0, PT, R252, R10, PT ;  /* 0x0000000afc00720c */ /* 0x000fc60003f04070 */
[----:B------:R-:W-:Y:S01]  /*14a80*/  @!P1 IMAD.MOV R6, RZ, RZ, -R6 ;  /* 0x000000ffff069224 */ /* 0x000fe200078e0a06 */
[C---:B------:R-:W-:Y:S01]  /*14a90*/  ISETP.GT.U32.AND P1, PT, R252.reuse, R9, PT ;  /* 0x00000009fc00720c */ /* 0x040fe20003f24070 */
[----:B------:R-:W-:Y:S01]  /*14aa0*/  @!P6 IMAD.IADD R7, R7, 0x1, -R252 ;  /* 0x000000010707e824 */ /* 0x000fe200078e0afc */
[----:B------:R-:W-:Y:S01]  /*14ab0*/  ISETP.GE.AND P6, PT, R13, RZ, PT ;  /* 0x000000ff0d00720c */ /* 0x000fe20003fc6270 */
[C---:B------:R-:W-:Y:S01]  /*14ac0*/  IMAD R13, R252.reuse, R16, R15 ;  /* 0x00000010fc0d7224 */ /* 0x040fe200078e020f */
[----:B------:R1:W-:Y:S01]  /*14ad0*/  STL [R1+0x1fc], R6 ;  /* 0x0001fc0601007387 */ /* 0x0003e20000100800 */
[----:B------:R-:W-:Y:S01]  /*14ae0*/  IMAD R14, R252, R11, R14 ;  /* 0x0000000bfc0e7224 */ /* 0x000fe200078e020e */
[----:B------:R-:W-:Y:S01]  /*14af0*/  MOV R17, R7 ;  /* 0x0000000700117202 */ /* 0x000fe20000000f00 */
[----:B------:R-:W-:Y:S02]  /*14b00*/  IMAD.MOV R8, RZ, RZ, -R8 ;  /* 0x000000ffff087224 */ /* 0x000fe400078e0a08 */
[----:B------:R-:W-:Y:S01]  /*14b10*/  @!P0 IMAD.IADD R10, R10, 0x1, -R252 ;  /* 0x000000010a0a8824 */ /* 0x000fe200078e0afc */
[----:B------:R-:W-:Y:S01]  /*14b20*/  ISETP.GT.U32.AND P0, PT, R252, R13, PT ;  /* 0x0000000dfc00720c */ /* 0x000fe20003f04070 */
[----:B------:R-:W-:-:S04]  /*14b30*/  IMAD.HI.U32 R11, R4, R0, RZ ;  /* 0x00000000040b7227 */ /* 0x000fc800078e00ff */
[----:B------:R-:W-:Y:S02]  /*14b40*/  @!P1 IMAD.IADD R9, R9, 0x1, -R252 ;  /* 0x0000000109099824 */ /* 0x000fe400078e0afc */
[----:B-1----:R-:W-:Y:S02]  /*14b50*/  IMAD.MOV.U32 R6, RZ, RZ, R10 ;  /* 0x000000ffff067224 */ /* 0x002fe400078e000a */
[----:B------:R-:W-:Y:S01]  /*14b60*/  @!P3 IMAD.MOV R17, RZ, RZ, -R17 ;  /* 0x000000ffff11b224 */ /* 0x000fe200078e0a11 */
[C---:B------:R-:W-:Y:S01]  /*14b70*/  ISETP.GT.U32.AND P1, PT, R252.reuse, R9, PT ;  /* 0x00000009fc00720c */ /* 0x040fe20003f24070 */
[----:B------:R-:W-:Y:S01]  /*14b80*/  @!P4 IMAD.MOV R6, RZ, RZ, -R6 ;  /* 0x000000ffff06c224 */ /* 0x000fe200078e0a06 */
[----:B------:R-:W-:Y:S01]  /*14b90*/  ISETP.GE.AND P4, PT, R3, RZ, PT ;  /* 0x000000ff0300720c */ /* 0x000fe20003f86270 */
[C---:B------:R-:W-:Y:S01]  /*14ba0*/  IMAD R3, R252.reuse, R8, R5 ;  /* 0x00000008fc037224 */ /* 0x040fe200078e0205 */
[----:B------:R-:W-:Y:S01]  /*14bb0*/  STL [R1+0x1f8], R17 ;  /* 0x0001f81101007387 */ /* 0x000fe20000100800 */
[----:B------:R-:W-:Y:S01]  /*14bc0*/  IMAD.MOV R7, RZ, RZ, -R11 ;  /* 0x000000ffff077224 */ /* 0x000fe200078e0a0b */
[C---:B------:R-:W-:Y:S01]  /*14bd0*/  ISETP.GT.U32.AND P3, PT, R252.reuse, R14, PT ;  /* 0x0000000efc00720c */ /* 0x040fe20003f64070 */
[----:B------:R-:W-:Y:S01]  /*14be0*/  @!P0 IMAD.IADD R13, R13, 0x1, -R252 ;  /* 0x000000010d0d8824 */ /* 0x000fe200078e0afc */
[----:B------:R1:W-:Y:S01]  /*14bf0*/  STL [R1+0x1f4], R6 ;  /* 0x0001f40601007387 */ /* 0x0003e20000100800 */
[----:B------:R-:W-:Y:S01]  /*14c00*/  IMAD R0, R252, R7, R0 ;  /* 0x00000007fc007224 */ /* 0x000fe200078e0200 */
[C---:B------:R-:W-:Y:S01]  /*14c10*/  IADD3 R5, R2.reuse, 0x1b1, RZ ;  /* 0x000001b102057810 */ /* 0x040fe20007ffe0ff */
[----:B------:R-:W-:Y:S01]  /*14c20*/  VIADD R7, R2, 0x1b2 ;  /* 0x000001b202077836 */ /* 0x000fe20000000000 */
[C---:B------:R-:W-:Y:S01]  /*14c30*/  ISETP.GT.U32.AND P0, PT, R252.reuse, R13, PT ;  /* 0x0000000dfc00720c */ /* 0x040fe20003f04070 */
[----:B------:R-:W-:Y:S01]  /*14c40*/  @!P1 IMAD.IADD R9, R9, 0x1, -R252 ;  /* 0x0000000109099824 */ /* 0x000fe200078e0afc */
[----:B------:R-:W-:Y:S01]  /*14c50*/  ISETP.GT.U32.AND P1, PT, R252, R3, PT ;  /* 0x00000003fc00720c */ /* 0x000fe20003f24070 */
[----:B------:R-:W-:Y:S01]  /*14c60*/  VIADD R8, R2, 0x1b3 ;  /* 0x000001b302087836 */ /* 0x000fe20000000000 */
[----:B------:R-:W-:Y:S01]  /*14c70*/  IABS R10, R5 ;  /* 0x00000005000a7213 */ /* 0x000fe20000000000 */
[----:B-1----:R-:W-:-:S02]  /*14c80*/  IMAD.MOV.U32 R6, RZ, RZ, R9 ;  /* 0x000000ffff067224 */ /* 0x002fc400078e0009 */
[----:B------:R-:W-:Y:S02]  /*14c90*/  @!P3 IADD3 R14, R14, -R252, RZ ;  /* 0x800000fc0e0eb210 */ /* 0x000fe40007ffe0ff */
[----:B------:R-:W-:Y:S01]  /*14ca0*/  IABS R9, R7 ;  /* 0x0000000700097213 */ /* 0x000fe20000000000 */
[----:B------:R-:W-:Y:S01]  /*14cb0*/  @!P2 IMAD.MOV R6, RZ, RZ, -R6 ;  /* 0x000000ffff06a224 */ /* 0x000fe200078e0a06 */
[----:B------:R-:W-:Y:S01]  /*14cc0*/  ISETP.GT.U32.AND P2, PT, R252, R0, PT ;  /* 0x00000000fc00720c */ /* 0x000fe20003f44070 */
[----:B------:R-:W-:Y:S01]  /*14cd0*/  IMAD.HI.U32 R15, R4, R10, RZ ;  /* 0x0000000a040f7227 */ /* 0x000fe200078e00ff */
[----:B------:R-:W-:Y:S02]  /*14ce0*/  ISETP.GT.U32.AND P3, PT, R252, R14, PT ;  /* 0x0000000efc00720c */ /* 0x000fe40003f64070 */
[----:B------:R-:W-:Y:S01]  /*14cf0*/  @!P1 IADD3 R3, R3, -R252, RZ ;  /* 0x800000fc03039210 */ /* 0x000fe20007ffe0ff */
[--C-:B------:R-:W-:Y:S01]  /*14d00*/  @!P0 IMAD.IADD R13, R13, 0x1, -R252.reuse ;  /* 0x000000010d0d8824 */ /* 0x100fe200078e0afc */
[----:B------:R-:W-:Y:S01]  /*14d10*/  ISETP.GE.AND P0, PT, R12, RZ, PT ;  /* 0x000000ff0c00720c */ /* 0x000fe20003f06270 */
[----:B------:R-:W-:Y:S01]  /*14d20*/  IMAD.MOV R15, RZ, RZ, -R15 ;  /* 0x000000ffff0f7224 */ /* 0x000fe200078e0a0f */
[----:B------:R-:W-:Y:S01]  /*14d30*/  ISETP.GT.U32.AND P1, PT, R252, R3, PT ;  /* 0x00000003fc00720c */ /* 0x000fe20003f24070 */
[----:B------:R-:W-:Y:S01]  /*14d40*/  IMAD.HI.U32 R12, R4, R9, RZ ;  /* 0x00000009040c7227 */ /* 0x000fe200078e00ff */
[----:B------:R-:W-:Y:S01]  /*14d50*/  IABS R11, R8 ;  /* 0x00000008000b7213 */ /* 0x000fe20000000000 */
[----:B------:R1:W-:Y:S02]  /*14d60*/  STL [R1+0x1dc], R6 ;  /* 0x0001dc0601007387 */ /* 0x0003e40000100800 */
[----:B------:R-:W-:-:S02]  /*14d70*/  @!P2 IMAD.IADD R0, R0, 0x1, -R252 ;  /* 0x000000010000a824 */ /* 0x000fc400078e0afc */
[C---:B------:R-:W-:Y:S02]  /*14d80*/  IMAD R10, R252.reuse, R15, R10 ;  /* 0x0000000ffc0a7224 */ /* 0x040fe400078e020a */
[----:B------:R-:W-:Y:S01]  /*14d90*/  IMAD.MOV R12, RZ, RZ, -R12 ;  /* 0x000000ffff0c7224 */ /* 0x000fe200078e0a0c */
[----:B------:R-:W-:Y:S01]  /*14da0*/  ISETP.GT.U32.AND P2, PT, R252, R0, PT ;  /* 0x00000000fc00720c */ /* 0x000fe20003f44070 */
[--C-:B------:R-:W-:Y:S01]  /*14db0*/  @!P3 IMAD.IADD R14, R14, 0x1, -R252.reuse ;  /* 0x000000010e0eb824 */ /* 0x100fe200078e0afc */
[----:B------:R-:W-:Y:S01]  /*14dc0*/  ISETP.GT.U32.AND P3, PT, R252, R10, PT ;  /* 0x0000000afc00720c */ /* 0x000fe20003f64070 */
[----:B------:R-:W-:Y:S01]  /*14dd0*/  @!P1 IMAD.IADD R3, R3, 0x1, -R252 ;  /* 0x0000000103039824 */ /* 0x000fe200078e0afc */
[----:B------:R-:W-:Y:S01]  /*14de0*/  ISETP.GE.AND P1, PT, R8, RZ, PT ;  /* 0x000000ff0800720c */ /* 0x000fe20003f26270 */
[----:B------:R-:W-:Y:S02]  /*14df0*/  IMAD R8, R252, R12, R9 ;  /* 0x0000000cfc087224 */ /* 0x000fe400078e0209 */
[----:B------:R-:W-:-:S02]  /*14e00*/  IMAD.MOV.U32 R16, RZ, RZ, R13 ;  /* 0x000000ffff107224 */ /* 0x000fc400078e000d */
[----:B------:R-:W-:-:S03]  /*14e10*/  IMAD.HI.U32 R13, R4, R11, RZ ;  /* 0x0000000b040d7227 */ /* 0x000fc600078e00ff */
[----:B------:R-:W-:Y:S01]  /*14e20*/  @!P5 IADD3 R16, -R16, RZ, RZ ;  /* 0x000000ff1010d210 */ /* 0x000fe20007ffe1ff */
[----:B------:R-:W-:Y:S01]  /*14e30*/  @!P2 IMAD.IADD R0, R0, 0x1, -R252 ;  /* 0x000000010000a824 */ /* 0x000fe200078e0afc */
[----:B------:R-:W-:Y:S01]  /*14e40*/  ISETP.GT.U32.AND P2, PT, R252, R8, PT ;  /* 0x00000008fc00720c */ /* 0x000fe20003f44070 */
[----:B------:R-:W-:Y:S01]  /*14e50*/  IMAD.MOV R13, RZ, RZ, -R13 ;  /* 0x000000ffff0d7224 */ /* 0x000fe200078e0a0d */
[----:B------:R-:W-:Y:S01]  /*14e60*/  ISETP.GE.AND P5, PT, R5, RZ, PT ;  /* 0x000000ff0500720c */ /* 0x000fe20003fa6270 */
[----:B------:R-:W-:Y:S01]  /*14e70*/  VIADD R5, R2, 0x1b4 ;  /* 0x000001b402057836 */ /* 0x000fe20000000000 */
[----:B------:R-:W-:Y:S01]  /*14e80*/  @!P3 IADD3 R10, R10, -R252, RZ ;  /* 0x800000fc0a0ab210 */ /* 0x000fe20007ffe0ff */
[----:B-1----:R-:W-:Y:S01]  /*14e90*/  IMAD.MOV.U32 R6, RZ, RZ, R14 ;  /* 0x000000ffff067224 */ /* 0x002fe200078e000e */
[----:B------:R1:W-:Y:S01]  /*14ea0*/  STL [R1+0x1d8], R16 ;  /* 0x0001d81001007387 */ /* 0x0003e20000100800 */
[----:B------:R-:W-:Y:S01]  /*14eb0*/  IMAD.MOV.U32 R14, RZ, RZ, R3 ;  /* 0x000000ffff0e7224 */ /* 0x000fe200078e0003 */
[C---:B------:R-:W-:Y:S01]  /*14ec0*/  ISETP.GT.U32.AND P3, PT, R252.reuse, R10, PT ;  /* 0x0000000afc00720c */ /* 0x040fe20003f64070 */
[----:B------:R-:W-:Y:S01]  /*14ed0*/  IMAD R11, R252, R13, R11 ;  /* 0x0000000dfc0b7224 */ /* 0x000fe200078e020b */
[----:B------:R-:W-:Y:S01]  /*14ee0*/  IABS R13, R5 ;  /* 0x00000005000d7213 */ /* 0x000fe20000000000 */
[----:B------:R-:W-:-:S02]  /*14ef0*/  VIADD R3, R2, 0x1b5 ;  /* 0x000001b502037836 */ /* 0x000fc40000000000 */
[----:B------:R-:W-:Y:S01]  /*14f00*/  @!P2 IADD3 R8, R8, -R252, RZ ;  /* 0x800000fc0808a210 */ /* 0x000fe20007ffe0ff */
[----:B------:R-:W-:Y:S01]  /*14f10*/  @!P6 IMAD.MOV R6, RZ, RZ, -R6 ;  /* 0x000000ffff06e224 */ /* 0x000fe200078e0a06 */
[----:B------:R-:W-:Y:S01]  /*14f20*/  ISETP.GE.AND P6, PT, R7, RZ, PT ;  /* 0x000000ff0700720c */ /* 0x000fe20003fc6270 */
[----:B------:R-:W-:Y:S01]  /*14f30*/  IMAD.HI.U32 R7, R4, R13, RZ ;  /* 0x0000000d04077227 */ /* 0x000fe200078e00ff */
[----:B------:R-:W-:Y:S02]  /*14f40*/  IABS R17, R3 ;  /* 0x0000000300117213 */ /* 0x000fe40000000000 */
[----:B------:R-:W-:Y:S01]  /*14f50*/  ISETP.GT.U32.AND P2, PT, R252, R8, PT ;  /* 0x00000008fc00720c */ /* 0x000fe20003f44070 */
[----:B------:R2:W-:Y:S01]  /*14f60*/  STL [R1+0x1d4], R6 ;  /* 0x0001d40601007387 */ /* 0x0005e20000100800 */
[----:B------:R-:W-:Y:S01]  /*14f70*/  IMAD.MOV R7, RZ, RZ, -R7 ;  /* 0x000000ffff077224 */ /* 0x000fe200078e0a07 */
[----:B-1----:R-:W-:Y:S01]  /*14f80*/  IADD3 R16, R2, 0x1b9, RZ ;  /* 0x000001b902107810 */ /* 0x002fe20007ffe0ff */
[----:B------:R-:W-:Y:S01]  /*14f90*/  @!P3 IMAD.IADD R10, R10, 0x1, -R252 ;  /* 0x000000010a0ab824 */ /* 0x000fe200078e0afc */
[C---:B------:R-:W-:Y:S01]  /*14fa0*/  ISETP.GT.U32.AND P3, PT, R252.reuse, R11, PT ;  /* 0x0000000bfc00720c */ /* 0x040fe20003f64070 */
[----:B------:R-:W-:-:S02]  /*14fb0*/  IMAD R13, R252, R7, R13 ;  /* 0x00000007fc0d7224 */ /* 0x000fc400078e020d */
[----:B------:R-:W-:Y:S02]  /*14fc0*/  IMAD.MOV.U32 R12, RZ, RZ, R10 ;  /* 0x000000ffff0c7224 */ /* 0x000fe400078e000a */
[----:B------:R-:W-:Y:S01]  /*14fd0*/  @!P4 IMAD.MOV R14, RZ, RZ, -R14 ;  /* 0x000000ffff0ec224 */ /* 0x000fe200078e0a0e */
[----:B--2---:R-:W-:Y:S01]  /*14fe0*/  MOV R6, R0 ;  /* 0x0000000000067202 */ /* 0x004fe20000000f00 */
[----:B------:R-:W-:Y:S01]  /*14ff0*/  IMAD.HI.U32 R0, R4, R17, RZ ;  /* 0x0000001104007227 */ /* 0x000fe200078e00ff */
[----:B------:R-:W-:Y:S02]  /*15000*/  @!P2 IADD3 R8, R8, -R252, RZ ;  /* 0x800000fc0808a210 */ /* 0x000fe40007ffe0ff */
[----:B------:R-:W-:Y:S01]  /*15010*/  ISETP.GT.U32.AND P2, PT, R252, R13, PT ;  /* 0x0000000dfc00720c */ /* 0x000fe20003f44070 */
[----:B------:R-:W-:Y:S01]  /*15020*/  IMAD.MOV R0, RZ, RZ, -R0 ;  /* 0x000000ffff007224 */ /* 0x000fe200078e0a00 */
[----:B------:R-:W-:Y:S01]  /*15030*/  @!P5 IADD3 R12, -R12, RZ, RZ ;  /* 0x000000ff0c0cd210 */ /* 0x000fe20007ffe1ff */
[----:B------:R-:W-:Y:S01]  /*15040*/  @!P0 IMAD.MOV R6, RZ, RZ, -R6 ;  /* 0x000000ffff068224 */ /* 0x000fe200078e0a06 */
[----:B------:R-:W-:Y:S01]  /*15050*/  ISETP.GE.AND P0, PT, R3, RZ, PT ;  /* 0x000000ff0300720c */ /* 0x000fe20003f06270 */
[----:B------:R-:W-:Y:S01]  /*15060*/  IMAD R17, R252, R0, R17 ;  /* 0x00000000fc117224 */ /* 0x000fe200078e0211 */
[----:B------:R-:W-:Y:S01]  /*15070*/  ISETP.GE.AND P4, PT, R5, RZ, PT ;  /* 0x000000ff0500720c */ /* 0x000fe20003f86270 */
[C---:B------:R-:W-:Y:S01]  /*15080*/  VIADD R3, R2.reuse, 0x1b6 ;  /* 0x000001b602037836 */ /* 0x040fe20000000000 */
[----:B------:R1:W-:Y:S01]  /*15090*/  STL [R1+0x1d0], R14 ;  /* 0x0001d00e01007387 */ /* 0x0003e20000100800 */
[----:B------:R-:W-:Y:S01]  /*150a0*/  VIADD R5, R2, 0x1b7 ;  /* 0x000001b702057836 */ /* 0x000fe20000000000 */
[----:B------:R-:W-:Y:S01]  /*150b0*/  ISETP.GT.U32.AND P5, PT, R252, R17, PT ;  /* 0x00000011fc00720c */ /* 0x000fe20003fa4070 */
[--C-:B------:R-:W-:Y:S01]  /*150c0*/  @!P3 IMAD.IADD R11, R11, 0x1, -R252.reuse ;  /* 0x000000010b0bb824 */ /* 0x100fe200078e0afc */
[----:B------:R2:W-:Y:S01]  /*150d0*/  STL [R1+0x1cc], R6 ;  /* 0x0001cc0601007387 */ /* 0x0005e20000100800 */
[----:B------:R-:W-:Y:S01]  /*150e0*/  @!P2 IMAD.IADD R13, R13, 0x1, -R252 ;  /* 0x000000010d0da824 */ /* 0x000fe200078e0afc */
[----:B------:R-:W-:Y:S01]  /*150f0*/  IABS R9, R5 ;  /* 0x0000000500097213 */ /* 0x000fe20000000000 */
[----:B------:R-:W-:Y:S01]  /*15100*/  VIADD R15, R2, 0x1ba ;  /* 0x000001ba020f7836 */ /* 0x000fe20000000000 */
[----:B------:R-:W-:Y:S01]  /*15110*/  ISETP.GT.U32.AND P3, PT, R252, R11, PT ;  /* 0x0000000bfc00720c */ /* 0x000fe20003f64070 */
[----:B------:R-:W-:Y:S01]  /*15120*/  STL [R1+0x1c8], R12 ;  /* 0x0001c80c01007387 */ /* 0x000fe20000100800 */
[----:B-1----:R-:W-:Y:S01]  /*15130*/  IABS R14, R3 ;  /* 0x00000003000e7213 */ /* 0x002fe20000000000 */
[----:B------:R-:W-:Y:S01]  /*15140*/  IMAD.HI.U32 R0, R4, R9, RZ ;  /* 0x0000000904007227 */ /* 0x000fe200078e00ff */
[----:B------:R-:W-:-:S02]  /*15150*/  ISETP.GT.U32.AND P2, PT, R252, R13, PT ;  /* 0x0000000dfc00720c */ /* 0x000fc40003f44070 */
[----:B------:R-:W-:Y:S01]  /*15160*/  IABS R10, R15 ;  /* 0x0000000f000a7213 */ /* 0x000fe20000000000 */
[----:B------:R-:W-:Y:S02]  /*15170*/  @!P5 IMAD.IADD R17, R17, 0x1, -R252 ;  /* 0x000000011111d824 */ /* 0x000fe400078e0afc */
[----:B------:R-:W-:-:S03]  /*15180*/  IMAD.HI.U32 R7, R4, R14, RZ ;  /* 0x0000000e04077227 */ /* 0x000fc600078e00ff */
[C---:B------:R-:W-:Y:S01]  /*15190*/  ISETP.GT.U32.AND P5, PT, R252.reuse, R17, PT ;  /* 0x00000011fc00720c */ /* 0x040fe20003fa4070 */
[----:B--2---:R-:W-:Y:S02]  /*151a0*/  IMAD.MOV.U32 R6, RZ, RZ, R8 ;  /* 0x000000ffff067224 */ /* 0x004fe400078e0008 */
[----:B------:R-:W-:Y:S02]  /*151b0*/  IMAD.MOV R7, RZ, RZ, -R7 ;  /* 0x000000ffff077224 */ /* 0x000fe400078e0a07 */
[----:B------:R-:W-:Y:S01]  /*151c0*/  @!P6 IMAD.MOV R6, RZ, RZ, -R6 ;  /* 0x000000ffff06e224 */ /* 0x000fe200078e0a06 */
[----:B------:R-:W-:Y:S01]  /*151d0*/  ISETP.GE.AND P6, PT, R3, RZ, PT ;  /* 0x000000ff0300720c */ /* 0x000fe20003fc6270 */
[----:B------:R-:W-:Y:S01]  /*151e0*/  IMAD.MOV R0, RZ, RZ, -R0 ;  /* 0x000000ffff007224 */ /* 0x000fe200078e0a00 */
[----:B------:R-:W-:Y:S01]  /*151f0*/  IABS R3, R235 ;  /* 0x000000eb00037213 */ /* 0x000fe20000000000 */
[C---:B------:R-:W-:Y:S01]  /*15200*/  IMAD R14, R252.reuse, R7, R14 ;  /* 0x00000007fc0e7224 */ /* 0x040fe200078e020e */
[----:B------:R-:W-:Y:S01]  /*15210*/  @!P2 IADD3 R13, R13, -R252, RZ ;  /* 0x800000fc0d0da210 */ /* 0x000fe20007ffe0ff */
[----:B------:R-:W-:Y:S01]  /*15220*/  IMAD R9, R252, R0, R9 ;  /* 0x00000000fc097224 */ /* 0x000fe200078e0209 */
[----:B------:R-:W-:Y:S01]  /*15230*/  IABS R0, R16 ;  /* 0x0000001000007213 */ /* 0x000fe20000000000 */
[----:B------:R-:W-:Y:S01]  /*15240*/  IMAD.HI.U32 R7, R4, R3, RZ ;  /* 0x0000000304077227 */ /* 0x000fe200078e00ff */
[C---:B------:R-:W-:Y:S01]  /*15250*/  ISETP.GT.U32.AND P2, PT, R252.reuse, R14, PT ;  /* 0x0000000efc00720c */ /* 0x040fe20003f44070 */
[----:B------:R1:W-:Y:S02]  /*15260*/  STL [R1+0x1c4], R6 ;  /* 0x0001c40601007387 */ /* 0x0003e40000100800 */
[----:B------:R-:W-:Y:S01]  /*15270*/  @!P5 IMAD.IADD R17, R17, 0x1, -R252 ;  /* 0x000000011111d824 */ /* 0x000fe200078e0afc */
[----:B------:R-:W-:Y:S01]  /*15280*/  ISETP.GT.U32.AND P5, PT, R252, R9, PT ;  /* 0x00000009fc00720c */ /* 0x000fe20003fa4070 */
[----:B------:R-:W-:-:S02]  /*15290*/  IMAD.MOV R7, RZ, RZ, -R7 ;  /* 0x000000ffff077224 */ /* 0x000fc400078e0a07 */
[----:B------:R-:W-:-:S04]  /*152a0*/  IMAD.HI.U32 R236, R4, R0, RZ ;  /* 0x0000000004ec7227 */ /* 0x000fc800078e00ff */
[----:B------:R-:W-:Y:S02]  /*152b0*/  IMAD R3, R252, R7, R3 ;  /* 0x00000007fc037224 */ /* 0x000fe400078e0203 */
[----:B------:R-:W-:Y:S01]  /*152c0*/  IMAD.MOV R236, RZ, RZ, -R236 ;  /* 0x000000ffffec7224 */ /* 0x000fe200078e0aec */
[----:B------:R-:W-:Y:S01]  /*152d0*/  @!P2 IADD3 R14, R14, -R252, RZ ;  /* 0x800000fc0e0ea210 */ /* 0x000fe20007ffe0ff */
[----:B------:R-:W-:Y:S01]  /*152e0*/  @!P3 IMAD.IADD R11, R11, 0x1, -R252 ;  /* 0x000000010b0bb824 */ /* 0x000fe200078e0afc */
[C---:B------:R-:W-:Y:S01]  /*152f0*/  ISETP.GT.U32.AND P2, PT, R252.reuse, R3, PT ;  /* 0x00000003fc00720c */ /* 0x040fe20003f44070 */
[----:B------:R-:W-:Y:S01]  /*15300*/  IMAD R0, R252, R236, R0 ;  /* 0x000000ecfc007224 */ /* 0x000fe200078e0200 */
[----:B------:R-:W-:Y:S01]  /*15310*/  ISETP.GE.AND P3, PT, R5, RZ, PT ;  /* 0x000000ff0500720c */ /* 0x000fe20003f66270 */
[----:B------:R-:W-:Y:S01]  /*15320*/  @!P5 IMAD.IADD R9, R9, 0x1, -R252 ;  /* 0x000000010909d824 */ /* 0x000fe200078e0afc */
[----:B-1----:R-:W-:Y:S01]  /*15330*/  MOV R6, R11 ;  /* 0x0000000b00067202 */ /* 0x002fe20000000f00 */
[----:B------:R-:W-:Y:S01]  /*15340*/  VIADD R8, R2, 0x1bc ;  /* 0x000001bc02087836 */ /* 0x000fe20000000000 */
[----:B------:R-:W-:Y:S01]  /*15350*/  ISETP.GT.U32.AND P5, PT, R252, R0, PT ;  /* 0x00000000fc00720c */ /* 0x000fe20003fa4070 */
[----:B------:R-:W-:Y:S01]  /*15360*/  IMAD.HI.U32 R237, R4, R10, RZ ;  /* 0x0000000a04ed7227 */ /* 0x000fe200078e00ff */
[----:B------:R-:W-:-:S02]  /*15370*/  IABS R5, R18 ;  /* 0x0000001200057213 */ /* 0x000fc40000000000 */
[----:B------:R-:W-:Y:S01]  /*15380*/  IABS R12, R8 ;  /* 0x00000008000c7213 */ /* 0x000fe20000000000 */
[----:B------:R-:W-:Y:S01]  /*15390*/  @!P1 IMAD.MOV R6, RZ, RZ, -R6 ;  /* 0x000000ffff069224 */ /* 0x000fe200078e0a06 */
[C---:B------:R-:W-:Y:S01]  /*153a0*/  ISETP.GT.U32.AND P1, PT, R252.reuse, R14, PT ;  /* 0x0000000efc00720c */ /* 0x040fe20003f24070 */
[----:B------:R-:W-:Y:S01]  /*153b0*/  @!P2 IMAD.IADD R3, R3, 0x1, -R252 ;  /* 0x000000010303a824 */ /* 0x000fe200078e0afc */
[----:B------:R-:W-:Y:S01]  /*153c0*/  ISETP.GT.U32.AND P2, PT, R252, R9, PT ;  /* 0x00000009fc00720c */ /* 0x000fe20003f44070 */
[----:B------:R-:W-:Y:S01]  /*153d0*/  IMAD.HI.U32 R7, R4, R5, RZ ;  /* 0x0000000504077227 */ /* 0x000fe200078e00ff */
[----:B------:R1:W-:Y:S03]  /*153e0*/  STL [R1+0x1b0], R6 ;  /* 0x0001b00601007387 */ /* 0x0003e60000100800 */
[----:B------:R-:W-:Y:S01]  /*153f0*/  @!P5 IADD3 R0, R0, -R252, RZ ;  /* 0x800000fc0000d210 */ /* 0x000fe20007ffe0ff */
[----:B------:R-:W-:Y:S01]  /*15400*/  IMAD.HI.U32 R238, R4, R12, RZ ;  /* 0x0000000c04ee7227 */ /* 0x000fe200078e00ff */
[----:B------:R-:W-:-:S03]  /*15410*/  ISETP.GT.U32.AND P5, PT, R252, R3, PT ;  /* 0x00000003fc00720c */ /* 0x000fc60003fa4070 */
[----:B------:R-:W-:Y:S01]  /*15420*/  IMAD.MOV R237, RZ, RZ, -R237 ;  /* 0x000000ffffed7224 */ /* 0x000fe200078e0aed */
[----:B------:R-:W-:Y:S01]  /*15430*/  @!P1 IADD3 R14, R14, -R252, RZ ;  /* 0x800000fc0e0e9210 */ /* 0x000fe20007ffe0ff */
[----:B-1----:R-:W-:Y:S02]  /*15440*/  IMAD.MOV.U32 R6, RZ, RZ, R13 ;  /* 0x000000ffff067224 */ /* 0x002fe400078e000d */
[----:B------:R-:W-:Y:S02]  /*15450*/  IMAD.MOV R7, RZ, RZ, -R7 ;  /* 0x000000ffff077224 */ /* 0x000fe400078e0a07 */
[----:B------:R-:W-:Y:S01]  /*15460*/  @!P4 IMAD.MOV R6, RZ, RZ, -R6 ;  /* 0x000000ffff06c224 */ /* 0x000fe200078e0a06 */
[C---:B------:R-:W-:Y:S01]  /*15470*/  ISETP.GT.U32.AND P4, PT, R252.reuse, R0, PT ;  /* 0x00000000fc00720c */ /* 0x040fe20003f84070 */
[C---:B------:R-:W-:Y:S02]  /*15480*/  IMAD R10, R252.reuse, R237, R10 ;  /* 0x000000edfc0a7224 */ /* 0x040fe400078e020a */
[----:B------:R-:W-:Y:S01]  /*15490*/  IMAD.MOV R236, RZ, RZ, -R238 ;  /* 0x000000ffffec7224 */ /* 0x000fe200078e0aee */
[----:B------:R1:W-:Y:S01]  /*154a0*/  STL [R1+0x1a8], R6 ;  /* 0x0001a80601007387 */ /* 0x0003e20000100800 */
[----:B------:R-:W-:-:S02]  /*154b0*/  IMAD R5, R252, R7, R5 ;  /* 0x00000007fc057224 */ /* 0x000fc400078e0205 */
[----:B------:R-:W-:Y:S02]  /*154c0*/  IMAD R12, R252, R236, R12 ;  /* 0x000000ecfc0c7224 */ /* 0x000fe400078e020c */
[----:B------:R-:W-:Y:S01]  /*154d0*/  VIADD R7, R2, 0x1bd ;  /* 0x000001bd02077836 */ /* 0x000fe20000000000 */
[C---:B------:R-:W-:Y:S01]  /*154e0*/  ISETP.GT.U32.AND P1, PT, R252.reuse, R5, PT ;  /* 0x00000005fc00720c */ /* 0x040fe20003f24070 */
[--C-:B------:R-:W-:Y:S01]  /*154f0*/  @!P5 IMAD.IADD R3, R3, 0x1, -R252.reuse ;  /* 0x000000010303d824 */ /* 0x100fe200078e0afc */
[----:B------:R-:W-:Y:S01]  /*15500*/  ISETP.GT.U32.AND P5, PT, R252, R12, PT ;  /* 0x0000000cfc00720c */ /* 0x000fe20003fa4070 */
[----:B------:R-:W-:Y:S01]  /*15510*/  VIADD R11, R2, 0x1be ;  /* 0x000001be020b7836 */ /* 0x000fe20000000000 */
[----:B------:R-:W-:Y:S01]  /*15520*/  IABS R236, R7 ;  /* 0x0000000700ec7213 */ /* 0x000fe20000000000 */
[----:B-1----:R-:W-:Y:S02]  /*15530*/  IMAD.MOV.U32 R6, RZ, RZ, R17 ;  /* 0x000000ffff067224 */ /* 0x002fe400078e0011 */
[----:B------:R-:W-:Y:S01]  /*15540*/  @!P2 IMAD.IADD R9, R9, 0x1, -R252 ;  /* 0x000000010909a824 */ /* 0x000fe200078e0afc */
[----:B------:R-:W-:Y:S01]  /*15550*/  IABS R13, R11 ;  /* 0x0000000b000d7213 */ /* 0x000fe20000000000 */
[----:B------:R-:W-:Y:S01]  /*15560*/  @!P0 IMAD.MOV R6, RZ, RZ, -R6 ;  /* 0x000000ffff068224 */ /* 0x000fe200078e0a06 */
[----:B------:R-:W-:Y:S01]  /*15570*/  ISETP.GT.U32.AND P0, PT, R252, R10, PT ;  /* 0x0000000afc00720c */ /* 0x000fe20003f04070 */
[----:B------:R-:W-:Y:S01]  /*15580*/  IMAD.MOV.U32 R17, RZ, RZ, R236 ;  /* 0x000000ffff117224 */ /* 0x000fe200078e00ec */
[----:B------:R-:W-:Y:S01]  /*15590*/  ISETP.GE.AND P2, PT, R235, RZ, PT ;  /* 0x000000ffeb00720c */ /* 0x000fe20003f46270 */
[----:B------:R-:W-:Y:S01]  /*155a0*/  IMAD.MOV.U32 R226, RZ, RZ, R14 ;  /* 0x000000ffffe27224 */ /* 0x000fe200078e000e */
[----:B------:R1:W-:Y:S01]  /*155b0*/  STL [R1+0x1a4], R6 ;  /* 0x0001a40601007387 */ /* 0x0003e20000100800 */
[----:B------:R-:W-:Y:S01]  /*155c0*/  @!P1 IMAD.IADD R5, R5, 0x1, -R252 ;  /* 0x0000000105059824 */ /* 0x000fe200078e0afc */
[----:B------:R-:W-:Y:S01]  /*155d0*/  ISETP.GE.AND P1, PT, R18, RZ, PT ;  /* 0x000000ff1200720c */ /* 0x000fe20003f26270 */
[----:B------:R-:W-:-:S04]  /*155e0*/  IMAD.HI.U32 R236, R4, R17, RZ ;  /* 0x0000001104ec7227 */ /* 0x000fc800078e00ff */
[----:B------:R-:W-:Y:S01]  /*155f0*/  IMAD.HI.U32 R235, R4, R13, RZ ;  /* 0x0000000d04eb7227 */ /* 0x000fe200078e00ff */
[----:B-1----:R-:W-:-:S03]  /*15600*/  MOV R6, R9 ;  /* 0x0000000900067202 */ /* 0x002fc60000000f00 */
[--C-:B------:R-:W-:Y:S01]  /*15610*/  @!P0 IMAD.IADD R10, R10, 0x1, -R252.reuse ;  /* 0x000000010a0a8824 */ /* 0x100fe200078e0afc */
[----:B------:R-:W-:Y:S01]  /*15620*/  IADD3 R235, -R235, RZ, RZ ;  /* 0x000000ffebeb7210 */ /* 0x000fe20007ffe1ff */
[----:B------:R-:W-:Y:S01]  /*15630*/  @!P5 IMAD.IADD R12, R12, 0x1, -R252 ;  /* 0x000000010c0cd824 */ /* 0x000fe200078e0afc */
[----:B------:R-:W-:Y:S01]  /*15640*/  ISETP.GE.AND P0, PT, R15, RZ, PT ;  /* 0x000000ff0f00720c */ /* 0x000fe20003f06270 */
[----:B------:R-:W-:Y:S01]  /*15650*/  @!P6 IMAD.MOV R226, RZ, RZ, -R226 ;  /* 0x000000ffffe2e224 */ /* 0x000fe200078e0ae2 */
[C---:B------:R-:W-:Y:S01]  /*15660*/  ISETP.GT.U32.AND P5, PT, R252.reuse, R10, PT ;  /* 0x0000000afc00720c */ /* 0x040fe20003fa4070 */
[----:B------:R-:W-:Y:S01]  /*15670*/  @!P3 IMAD.MOV R6, RZ, RZ, -R6 ;  /* 0x000000ffff06b224 */ /* 0x000fe200078e0a06 */
[----:B------:R-:W-:Y:S01]  /*15680*/  ISETP.GT.U32.AND P3, PT, R252, R5, PT ;  /* 0x00000005fc00720c */ /* 0x000fe20003f64070 */
[----:B------:R-:W-:Y:S01]  /*15690*/  @!P4 IMAD.IADD R0, R0, 0x1, -R252 ;  /* 0x000000010000c824 */ /* 0x000fe200078e0afc */
[----:B------:R-:W-:Y:S01]  /*156a0*/  ISETP.GE.AND P4, PT, R16, RZ, PT ;  /* 0x000000ff1000720c */ /* 0x000fe20003f86270 */
[----:B------:R-:W-:Y:S01]  /*156b0*/  IMAD.MOV R236, RZ, RZ, -R236 ;  /* 0x000000ffffec7224 */ /* 0x000fe200078e0aec */
[----:B------:R-:W-:Y:S01]  /*156c0*/  STL [R1+0x188], R226 ;  /* 0x000188e201007387 */ /* 0x000fe20000100800 */
[----:B------:R-:W-:Y:S01]  /*156d0*/  VIADD R14, R2, 0x1bf ;  /* 0x000001bf020e7836 */ /* 0x000fe20000000000 */
[C---:B------:R-:W-:Y:S01]  /*156e0*/  ISETP.GT.U32.AND P6, PT, R252.reuse, R12, PT ;  /* 0x0000000cfc00720c */ /* 0x040fe20003fc4070 */
[C---:B------:R-:W-:Y:S01]  /*156f0*/  IMAD R17, R252.reuse, R236, R17 ;  /* 0x000000ecfc117224 */ /* 0x040fe200078e0211 */
[----:B------:R1:W-:Y:S01]  /*15700*/  STL [R1+0x17c], R6 ;  /* 0x00017c0601007387 */ /* 0x0003e20000100800 */
[----:B------:R-:W-:Y:S01]  /*15710*/  IMAD R13, R252, R235, R13 ;  /* 0x000000ebfc0d7224 */ /* 0x000fe200078e020d */
[----:B------:R-:W-:Y:S01]  /*15720*/  IABS R16, R14 ;  /* 0x0000000e00107213 */ /* 0x000fe20000000000 */
[----:B------:R-:W-:-:S02]  /*15730*/  @!P5 IMAD.IADD R10, R10, 0x1, -R252 ;  /* 0x000000010a0ad824 */ /* 0x000fc400078e0afc */
[----:B------:R-:W-:Y:S01]  /*15740*/  @!P3 IMAD.IADD R5, R5, 0x1, -R252 ;  /* 0x000000010505b824 */ /* 0x000fe200078e0afc */
[----:B------:R-:W-:Y:S01]  /*15750*/  ISETP.GT.U32.AND P5, PT, R252, R13, PT ;  /* 0x0000000dfc00720c */ /* 0x000fe20003fa4070 */
[----:B------:R-:W-:Y:S01]  /*15760*/  @!P4 IMAD.MOV R0, RZ, RZ, -R0 ;  /* 0x000000ffff00c224 */ /* 0x000fe200078e0a00 */
[----:B------:R-:W-:Y:S01]  /*15770*/  ISETP.GE.AND P4, PT, R8, RZ, PT ;  /* 0x000000ff0800720c */ /* 0x000fe20003f86270 */
[----:B------:R-:W-:Y:S01]  /*15780*/  IMAD.MOV.U32 R9, RZ, RZ, R10 ;  /* 0x000000ffff097224 */ /* 0x000fe200078e000a */
[----:B------:R-:W-:Y:S01]  /*15790*/  ISETP.GE.AND P3, PT, R7, RZ, PT ;  /* 0x000000ff0700720c */ /* 0x000fe20003f66270 */
[----:B-1----:R-:W-:Y:S01]  /*157a0*/  IMAD.MOV.U32 R6, RZ, RZ, R3 ;  /* 0x000000ffff067224 */ /* 0x002fe200078e0003 */
[----:B------:R-:W-:Y:S01]  /*157b0*/  @!P6 IADD3 R12, R12, -R252, RZ ;  /* 0x800000fc0c0ce210 */ /* 0x000fe20007ffe0ff */
[----:B------:R-:W-:Y:S01]  /*157c0*/  IMAD.HI.U32 R7, R4, R16, RZ ;  /* 0x0000001004077227 */ /* 0x000fe200078e00ff */
[----:B------:R-:W-:Y:S02]  /*157d0*/  IADD3 R3, R2, 0x1c0, RZ ;  /* 0x000001c002037810 */ /* 0x000fe40007ffe0ff */
[----:B------:R-:W-:Y:S01]  /*157e0*/  ISETP.GE.AND P6, PT, R11, RZ, PT ;  /* 0x000000ff0b00720c */ /* 0x000fe20003fc6270 */
[----:B------:R-:W-:Y:S01]  /*157f0*/  @!P2 IMAD.MOV R6, RZ, RZ, -R6 ;  /* 0x000000ffff06a224 */ /* 0x000fe200078e0a06 */
[C---:B------:R-:W-:Y:S01]  /*15800*/  ISETP.GT.U32.AND P2, PT, R252.reuse, R17, PT ;  /* 0x00000011fc00720c */ /* 0x040fe20003f44070 */
[----:B------:R-:W-:Y:S01]  /*15810*/  IMAD.MOV R7, RZ, RZ, -R7 ;  /* 0x000000ffff077224 */ /* 0x000fe200078e0a07 */
[----:B------:R-:W-:Y:S01]  /*15820*/  IABS R15, R3 ;  /* 0x00000003000f7213 */ /* 0x000fe20000000000 */
[----:B------:R-:W-:Y:S01]  /*15830*/  @!P5 IMAD.IADD R13, R13, 0x1, -R252 ;  /* 0x000000010d0dd824 */ /* 0x000fe200078e0afc */
[----:B------:R1:W-:Y:S01]  /*15840*/  STL [R1+0x174], R6 ;  /* 0x0001740601007387 */ /* 0x0003e20000100800 */
[----:B------:R-:W-:-:S02]  /*15850*/  IMAD R16, R252, R7, R16 ;  /* 0x00000007fc107224 */ /* 0x000fc400078e0210 */
[----:B------:R-:W-:Y:S01]  /*15860*/  @!P0 IMAD.MOV R9, RZ, RZ, -R9 ;  /* 0x000000ffff098224 */ /* 0x000fe200078e0a09 */
[----:B------:R2:W-:Y:S01]  /*15870*/  STL [R1+0x164], R0 ;  /* 0x0001640001007387 */ /* 0x0005e20000100800 */
[----:B------:R-:W-:Y:S01]  /*15880*/  ISETP.GT.U32.AND P5, PT, R252, R13, PT ;  /* 0x0000000dfc00720c */ /* 0x000fe20003fa4070 */
[----:B------:R-:W-:Y:S02]  /*15890*/  VIADD R7, R2, 0x1c2 ;  /* 0x000001c202077836 */ /* 0x000fe40000000000 */
[----:B------:R3:W-:Y:S01]  /*158a0*/  STL [R1+0x15c], R9 ;  /* 0x00015c0901007387 */ /* 0x0007e20000100800 */
[----:B------:R-:W-:Y:S01]  /*158b0*/  @!P2 IMAD.IADD R17, R17, 0x1, -R252 ;  /* 0x000000011111a824 */ /* 0x000fe200078e0afc */
[----:B-1----:R-:W-:Y:S01]  /*158c0*/  MOV R6, R5 ;  /* 0x0000000500067202 */ /* 0x002fe20000000f00 */
[----:B------:R-:W-:Y:S01]  /*158d0*/  IMAD.MOV.U32 R5, RZ, RZ, R12 ;  /* 0x000000ffff057224 */ /* 0x000fe200078e000c */
[----:B------:R-:W-:Y:S01]  /*158e0*/  ISETP.GE.AND P2, PT, R14, RZ, PT ;  /* 0x000000ff0e00720c */ /* 0x000fe20003f46270 */
[----:B------:R-:W-:Y:S01]  /*158f0*/  VIADD R14, R2, 0x1c5 ;  /* 0x000001c5020e7836 */ /* 0x000fe20000000000 */
[C---:B------:R-:W-:Y:S01]  /*15900*/  ISETP.GT.U32.AND P0, PT, R252.reuse, R17, PT ;  /* 0x00000011fc00720c */ /* 0x040fe20003f04070 */
[----:B------:R-:W-:Y:S01]  /*15910*/  @!P4 IMAD.MOV R5, RZ, RZ, -R5 ;  /* 0x000000ffff05c224 */ /* 0x000fe200078e0a05 */
[----:B------:R-:W-:Y:S01]  /*15920*/  ISETP.GT.U32.AND P4, PT, R252, R16, PT ;  /* 0x00000010fc00720c */ /* 0x000fe20003f84070 */
[----:B--2---:R-:W-:Y:S01]  /*15930*/  IMAD.HI.U32 R0, R4, R15, RZ ;  /* 0x0000000f04007227 */ /* 0x004fe200078e00ff */
[----:B------:R-:W-:-:S02]  /*15940*/  @!P5 IADD3 R13, R13, -R252, RZ ;  /* 0x800000fc0d0dd210 */ /* 0x000fc40007ffe0ff */
[----:B------:R-:W-:Y:S01]  /*15950*/  IABS R12, R14 ;  /* 0x0000000e000c7213 */ /* 0x000fe20000000000 */
[----:B------:R-:W-:Y:S02]  /*15960*/  IMAD.MOV R0, RZ, RZ, -R0 ;  /* 0x000000ffff007224 */ /* 0x000fe400078e0a00 */
[----:B------:R-:W-:Y:S01]  /*15970*/  @!P1 IMAD.MOV R6, RZ, RZ, -R6 ;  /* 0x000000ffff069224 */ /* 0x000fe200078e0a06 */
[----:B------:R-:W-:Y:S01]  /*15980*/  ISETP.GE.AND P1, PT, R3, RZ, PT ;  /* 0x000000ff0300720c */ /* 0x000fe20003f26270 */
[----:B------:R-:W-:Y:S01]  /*15990*/  IMAD R15, R252, R0, R15 ;  /* 0x00000000fc0f7224 */ /* 0x000fe200078e020f */
[----:B------:R-:W-:Y:S01]  /*159a0*/  IADD3 R3, R2, 0x1c1, RZ ;  /* 0x000001c102037810 */ /* 0x000fe20007ffe0ff */
[--C-:B------:R-:W-:Y:S01]  /*159b0*/  @!P0 IMAD.IADD R17, R17, 0x1, -R252.reuse ;  /* 0x0000000111118824 */ /* 0x100fe200078e0afc */
[----:B------:R1:W-:Y:S01]  /*159c0*/  STL [R1+0x158], R6 ;  /* 0x0001580601007387 */ /* 0x0003e20000100800 */
[----:B------:R-:W-:Y:S01]  /*159d0*/  @!P4 IMAD.IADD R16, R16, 0x1, -R252 ;  /* 0x000000011010c824 */ /* 0x000fe200078e0afc */
[----:B------:R-:W-:Y:S01]  /*159e0*/  ISETP.GE.AND P0, PT, R3, RZ, PT ;  /* 0x000000ff0300720c */ /* 0x000fe20003f06270 */
[----:B------:R-:W-:Y:S01]  /*159f0*/  VIADD R0, R2, 0x1c3 ;  /* 0x000001c302007836 */ /* 0x000fe20000000000 */
[----:B------:R-:W-:Y:S01]  /*15a00*/  IABS R3, R3 ;  /* 0x0000000300037213 */ /* 0x000fe20000000000 */
[----:B------:R2:W-:Y:S01]  /*15a10*/  STL [R1+0x154], R5 ;  /* 0x0001540501007387 */ /* 0x0005e20000100800 */
[----:B------:R-:W-:-:S02]  /*15a20*/  ISETP.GT.U32.AND P5, PT, R252, R15, PT ;  /* 0x0000000ffc00720c */ /* 0x000fc40003fa4070 */
[----:B------:R-:W-:Y:S01]  /*15a30*/  ISETP.GT.U32.AND P4, PT, R252, R16, PT ;  /* 0x00000010fc00720c */ /* 0x000fe20003f84070 */
[----:B---3--:R-:W-:Y:S01]  /*15a40*/  IMAD.HI.U32 R9, R4, R3, RZ ;  /* 0x0000000304097227 */ /* 0x008fe200078e00ff */
[----:B------:R-:W-:-:S03]  /*15a50*/  IABS R11, R0 ;  /* 0x00000000000b7213 */ /* 0x000fc60000000000 */
[----:B-1----:R-:W-:Y:S02]  /*15a60*/  IMAD.MOV.U32 R6, RZ, RZ, R17 ;  /* 0x000000ffff067224 */ /* 0x002fe400078e0011 */
[----:B------:R-:W-:Y:S01]  /*15a70*/  IMAD.MOV R9, RZ, RZ, -R9 ;  /* 0x000000ffff097224 */ /* 0x000fe200078e0a09 */
[----:B--2---:R-:W-:Y:S01]  /*15a80*/  IABS R5, R7 ;  /* 0x0000000700057213 */ /* 0x004fe20000000000 */
[----:B------:R-:W-:Y:S01]  /*15a90*/  @!P3 IMAD.MOV R6, RZ, RZ, -R6 ;  /* 0x000000ffff06b224 */ /* 0x000fe200078e0a06 */
[----:B------:R-:W-:Y:S01]  /*15aa0*/  ISETP.GE.AND P3, PT, R7, RZ, PT ;  /* 0x000000ff0700720c */ /* 0x000fe20003f66270 */
[--C-:B------:R-:W-:Y:S02]  /*15ab0*/  @!P5 IMAD.IADD R15, R15, 0x1, -R252.reuse ;  /* 0x000000010f0fd824 */ /* 0x100fe400078e0afc */
[----:B------:R-:W-:Y:S01]  /*15ac0*/  @!P4 IMAD.IADD R16, R16, 0x1, -R252 ;  /* 0x000000011010c824 */ /* 0x000fe200078e0afc */
[----:B------:R1:W-:Y:S01]  /*15ad0*/  STL [R1+0x148], R6 ;  /* 0x0001480601007387 */ /* 0x0003e20000100800 */
[----:B------:R-:W-:Y:S01]  /*15ae0*/  IMAD.HI.U32 R7, R4, R11, RZ ;  /* 0x0000000b04077227 */ /* 0x000fe200078e00ff */
[----:B------:R-:W-:-:S03]  /*15af0*/  ISETP.GT.U32.AND P5, PT, R252, R15, PT ;  /* 0x0000000ffc00720c */ /* 0x000fc60003fa4070 */
[----:B------:R-:W-:-:S04]  /*15b00*/  IMAD.HI.U32 R8, R4, R5, RZ ;  /* 0x0000000504087227 */ /* 0x000fc800078e00ff */
[----:B------:R-:W-:Y:S01]  /*15b10*/  IMAD.MOV R7, RZ, RZ, -R7 ;  /* 0x000000ffff077224 */ /* 0x000fe200078e0a07 */
[----:B-1----:R-:W-:Y:S01]  /*15b20*/  MOV R6, R13 ;  /* 0x0000000d00067202 */ /* 0x002fe20000000f00 */
[----:B------:R-:W-:Y:S01]  /*15b30*/  IMAD R13, R252, R9, R3 ;  /* 0x00000009fc0d7224 */ /* 0x000fe200078e0203 */
[----:B------:R-:W-:Y:S01]  /*15b40*/  IADD3 R3, R2, 0x1c7, RZ ;  /* 0x000001c702037810 */ /* 0x000fe20007ffe0ff */
[----:B------:R-:W-:Y:S02]  /*15b50*/  IMAD.MOV R8, RZ, RZ, -R8 ;  /* 0x000000ffff087224 */ /* 0x000fe400078e0a08 */
[----:B------:R-:W-:Y:S01]  /*15b60*/  @!P6 IMAD.MOV R6, RZ, RZ, -R6 ;  /* 0x000000ffff06e224 */ /* 0x000fe200078e0a06 */
[C---:B------:R-:W-:Y:S01]  /*15b70*/  ISETP.GT.U32.AND P4, PT, R252.reuse, R13, PT ;  /* 0x0000000dfc00720c */ /* 0x040fe20003f84070 */
[----:B------:R-:W-:Y:S01]  /*15b80*/  IMAD R11, R252, R7, R11 ;  /* 0x00000007fc0b7224 */ /* 0x000fe200078e020b */
[----:B------:R-:W-:Y:S01]  /*15b90*/  ISETP.GE.AND P6, PT, R0, RZ, PT ;  /* 0x000000ff0000720c */ /* 0x000fe20003fc6270 */
[----:B------:R-:W-:Y:S01]  /*15ba0*/  IMAD R5, R252, R8, R5 ;  /* 0x00000008fc057224 */ /* 0x000fe200078e0205 */
[----:B------:R1:W-:Y:S01]  /*15bb0*/  STL [R1+0x130], R6 ;  /* 0x0001300601007387 */ /* 0x0003e20000100800 */
[C---:B------:R-:W-:Y:S01]  /*15bc0*/  IADD3 R0, R2.reuse, 0x1c4, RZ ;  /* 0x000001c402007810 */ /* 0x040fe20007ffe0ff */
[----:B------:R-:W-:Y:S01]  /*15bd0*/  @!P5 IMAD.IADD R15, R15, 0x1, -R252 ;  /* 0x000000010f0fd824 */ /* 0x000fe200078e0afc */
[----:B------:R-:W-:Y:S01]  /*15be0*/  IABS R8, R3 ;  /* 0x0000000300087213 */ /* 0x000fe20000000000 */
[----:B------:R-:W-:Y:S01]  /*15bf0*/  VIADD R9, R2, 0x1c6 ;  /* 0x000001c602097836 */ /* 0x000fe20000000000 */
[----:B------:R-:W-:-:S02]  /*15c00*/  IABS R7, R0 ;  /* 0x0000000000077213 */ /* 0x000fc40000000000 */
[C---:B------:R-:W-:Y:S02]  /*15c10*/  ISETP.GT.U32.AND P5, PT, R252.reuse, R5, PT ;  /* 0x00000005fc00720c */ /* 0x040fe40003fa4070 */
[----:B------:R-:W-:Y:S01]  /*15c20*/  @!P4 IMAD.IADD R13, R13, 0x1, -R252 ;  /* 0x000000010d0dc824 */ /* 0x000fe200078e0afc */
[----:B------:R-:W-:Y:S01]  /*15c30*/  IABS R10, R9 ;  /* 0x00000009000a7213 */ /* 0x000fe20000000000 */
[----:B-1----:R-:W-:Y:S02]  /*15c40*/  IMAD.MOV.U32 R6, RZ, RZ, R16 ;  /* 0x000000ffff067224 */ /* 0x002fe400078e0010 */
[----:B------:R-:W-:Y:S01]  /*15c50*/  IMAD.MOV.U32 R16, RZ, RZ, R12 ;  /* 0x000000ffff107224 */ /* 0x000fe200078e000c */
[C---:B------:R-:W-:Y:S01]  /*15c60*/  ISETP.GT.U32.AND P4, PT, R252.reuse, R13, PT ;  /* 0x0000000dfc00720c */ /* 0x040fe20003f84070 */
[----:B------:R-:W-:Y:S01]  /*15c70*/  @!P2 IMAD.MOV R6, RZ, RZ, -R6 ;  /* 0x000000ffff06a224 */ /* 0x000fe200078e0a06 */
[----:B------:R-:W-:Y:S01]  /*15c80*/  ISETP.GT.U32.AND P2, PT, R252, R11, PT ;  /* 0x0000000bfc00720c */ /* 0x000fe20003f44070 */
[----:B------:R-:W-:-:S03]  /*15c90*/  IMAD.HI.U32 R12, R4, R7, RZ ;  /* 0x00000007040c7227 */ /* 0x000fc600078e00ff */
[----:B------:R1:W-:Y:S01]  /*15ca0*/  STL [R1+0x12c], R6 ;  /* 0x00012c0601007387 */ /* 0x0003e20000100800 */
[----:B------:R-:W-:Y:S01]  /*15cb0*/  IMAD.MOV R12, RZ, RZ, -R12 ;  /* 0x000000ffff0c7224 */ /* 0x000fe200078e0a0c */
[----:B------:R-:W-:-:S04]  /*15cc0*/  @!P5 IADD3 R5, R5, -R252, RZ ;  /* 0x800000fc0505d210 */ /* 0x000fc80007ffe0ff */
[----:B------:R-:W-:Y:S01]  /*15cd0*/  ISETP.GT.U32.AND P5, PT, R252, R5, PT ;  /* 0x00000005fc00720c */ /* 0x000fe20003fa4070 */
[----:B------:R-:W-:Y:S02]  /*15ce0*/  @!P4 IMAD.IADD R13, R13, 0x1, -R252 ;  /* 0x000000010d0dc824 */ /* 0x000fe400078e0afc */
[----:B------:R-:W-:Y:S01]  /*15cf0*/  @!P2 IADD3 R11, R11, -R252, RZ ;  /* 0x800000fc0b0ba210 */ /* 0x000fe20007ffe0ff */
[----:B-1----:R-:W-:Y:S02]  /*15d00*/  IMAD.MOV.U32 R6, RZ, RZ, R15 ;  /* 0x000000ffff067224 */ /* 0x002fe400078e000f */
[----:B------:R-:W-:Y:S01]  /*15d10*/  IMAD.HI.U32 R15, R4, R16, RZ ;  /* 0x00000010040f7227 */ /* 0x000fe200078e00ff */
[----:B------:R-:W-:-:S03]  /*15d20*/  ISETP.GT.U32.AND P2, PT, R252, R11, PT ;  /* 0x0000000bfc00720c */ /* 0x000fc60003f44070 */
[----:B------:R-:W-:Y:S01]  /*15d30*/  @!P1 IMAD.MOV R6, RZ, RZ, -R6 ;  /* 0x000000ffff069224 */ /* 0x000fe200078e0a06 */
[----:B------:R-:W-:Y:S01]  /*15d40*/  ISETP.GE.AND P1, PT, R0, RZ, PT ;  /* 0x000000ff0000720c */ /* 0x000fe20003f26270 */
[----:B------:R-:W-:Y:S02]  /*15d50*/  IMAD R0, R252, R12, R7 ;  /* 0x0000000cfc007224 */ /* 0x000fe400078e0207 */
[----:B------:R-:W-:Y:S01]  /*15d60*/  IMAD.HI.U32 R7, R4, R10, RZ ;  /* 0x0000000a04077227 */ /* 0x000fe200078e00ff */
[----:B------:R1:W-:Y:S02]  /*15d70*/  STL [R1+0x128], R6 ;  /* 0x0001280601007387 */ /* 0x0003e40000100800 */
[----:B------:R-:W-:Y:S01]  /*15d80*/  ISETP.GT.U32.AND P4, PT, R252, R0, PT ;  /* 0x00000000fc00720c */ /* 0x000fe20003f84070 */
[----:B------:R-:W-:-:S04]  /*15d90*/  IMAD.HI.U32 R12, R4, R8, RZ ;  /* 0x00000008040c7227 */ /* 0x000fc800078e00ff */
[----:B------:R-:W-:Y:S02]  /*15da0*/  IMAD.MOV R7, RZ, RZ, -R7 ;  /* 0x000000ffff077224 */ /* 0x000fe400078e0a07 */
[----:B------:R-:W-:Y:S02]  /*15db0*/  IMAD.MOV R15, RZ, RZ, -R15 ;  /* 0x000000ffff0f7224 */ /* 0x000fe400078e0a0f */
[----:B-1----:R-:W-:Y:S02]  /*15dc0*/  IMAD.MOV.U32 R6, RZ, RZ, R13 ;  /* 0x000000ffff067224 */ /* 0x002fe400078e000d */
[----:B------:R-:W-:Y:S02]  /*15dd0*/  IMAD.MOV R12, RZ, RZ, -R12 ;  /* 0x000000ffff0c7224 */ /* 0x000fe400078e0a0c */
[----:B------:R-:W-:Y:S02]  /*15de0*/  @!P0 IMAD.MOV R6, RZ, RZ, -R6 ;  /* 0x000000ffff068224 */ /* 0x000fe400078e0a06 */
[----:B------:R-:W-:Y:S01]  /*15df0*/  IMAD R10, R252, R7, R10 ;  /* 0x00000007fc0a7224 */ /* 0x000fe200078e020a */
[----:B------:R-:W-:Y:S01]  /*15e00*/  IADD3 R7, R2, 0x1c8, RZ ;  /* 0x000001c802077810 */ /* 0x000fe20007ffe0ff */
[--C-:B------:R-:W-:Y:S01]  /*15e10*/  @!P2 IMAD.IADD R11, R11, 0x1, -R252.reuse ;  /* 0x000000010b0ba824 */ /* 0x100fe200078e0afc */
[----:B------:R1:W-:Y:S01]  /*15e20*/  STL [R1+0x124], R6 ;  /* 0x0001240601007387 */ /* 0x0003e20000100800 */
[----:B------:R-:W-:Y:S01]  /*15e30*/  @!P5 IMAD.IADD R5, R5, 0x1, -R252 ;  /* 0x000000010505d824 */ /* 0x000fe200078e0afc */
[C---:B------:R-:W-:Y:S01]  /*15e40*/  ISETP.GT.U32.AND P2, PT, R252.reuse, R10, PT ;  /* 0x0000000afc00720c */ /* 0x040fe20003f44070 */
[----:B------:R-:W-:Y:S01]  /*15e50*/  IMAD R16, R252, R15, R16 ;  /* 0x0000000ffc107224 */ /* 0x000fe200078e0210 */
[----:B------:R-:W-:Y:S01]  /*15e60*/  ISETP.GE.AND P5, PT, R14, RZ, PT ;  /* 0x000000ff0e00720c */ /* 0x000fe20003fa6270 */
[----:B------:R-:W-:Y:S01]  /*15e70*/  @!P4 IMAD.IADD R0, R0, 0x1, -R252 ;  /* 0x000000010000c824 */ /* 0x000fe200078e0afc */
[----:B------:R-:W-:Y:S01]  /*15e80*/  MOV R13, R5 ;  /* 0x00000005000d7202 */ /* 0x000fe20000000f00 */
[C---:B------:R-:W-:Y:S01]  /*15e90*/  IMAD R8, R252.reuse, R12, R8 ;  /* 0x0000000cfc087224 */ /* 0x040fe200078e0208 */
[----:B------:R-:W-:Y:S01]  /*15ea0*/  IABS R12, R7 ;  /* 0x00000007000c7213 */ /* 0x000fe20000000000 */
[----:B-1----:R-:W-:Y:S01]  /*15eb0*/  IMAD.MOV.U32 R6, RZ, RZ, R11 ;  /* 0x000000ffff067224 */ /* 0x002fe200078e000b */
[C---:B------:R-:W-:Y:S01]  /*15ec0*/  ISETP.GT.U32.AND P4, PT, R252.reuse, R0, PT ;  /* 0x00000000fc00720c */ /* 0x040fe20003f84070 */
[----:B------:R-:W-:Y:S01]  /*15ed0*/  @!P3 IMAD.MOV R13, RZ, RZ, -R13 ;  /* 0x000000ffff0db224 */ /* 0x000fe200078e0a0d */
[----:B------:R-:W-:Y:S01]  /*15ee0*/  ISETP.GT.U32.AND P0, PT, R252, R16, PT ;  /* 0x00000010fc00720c */ /* 0x000fe20003f04070 */
[----:B------:R-:W-:Y:S01]  /*15ef0*/  IMAD.MOV.U32 R5, RZ, RZ, R12 ;  /* 0x000000ffff057224 */ /* 0x000fe200078e000c */
[----:B------:R-:W-:Y:S01]  /*15f00*/  @!P6 IADD3 R6, -R6, RZ, RZ ;  /* 0x000000ff0606e210 */ /* 0x000fe20007ffe1ff */
[----:B------:R-:W-:Y:S01]  /*15f10*/  @!P2 IMAD.IADD R10, R10, 0x1, -R252 ;  /* 0x000000010a0aa824 */ /* 0x000fe200078e0afc */
[----:B------:R-:W-:Y:S01]  /*15f20*/  ISETP.GT.U32.AND P6, PT, R252, R8, PT ;  /* 0x00000008fc00720c */ /* 0x000fe20003fc4070 */
[----:B------:R-:W-:Y:S01]  /*15f30*/  IMAD.HI.U32 R11, R4, R5, RZ ;  /* 0x00000005040b7227 */ /* 0x000fe200078e00ff */
[----:B------:R-:W-:Y:S01]  /*15f40*/  ISETP.GE.AND P3, PT, R9, RZ, PT ;  /* 0x000000ff0900720c */ /* 0x000fe20003f66270 */
[----:B------:R-:W-:Y:S02]  /*15f50*/  STL [R1+0x110], R13 ;  /* 0x0001100d01007387 */ /* 0x000fe40000100800 */
[----:B------:R-:W-:-:S02]  /*15f60*/  VIADD R9, R2, 0x1c9 ;  /* 0x000001c902097836 */ /* 0x000fc40000000000 */
[----:B------:R-:W-:Y:S01]  /*15f70*/  IMAD.MOV R11, RZ, RZ, -R11 ;  /* 0x000000ffff0b7224 */ /* 0x000fe200078e0a0b */
[----:B------:R1:W-:Y:S01]  /*15f80*/  STL [R1+0x10c], R6 ;  /* 0x00010c0601007387 */ /* 0x0003e20000100800 */
[--C-:B------:R-:W-:Y:S01]  /*15f90*/  @!P4 IMAD.IADD R0, R0, 0x1, -R252.reuse ;  /* 0x000000010000c824 */ /* 0x100fe200078e0afc */
[----:B------:R-:W-:Y:S01]  /*15fa0*/  IABS R15, R9 ;  /* 0x00000009000f7213 */ /* 0x000fe20000000000 */
[--C-:B------:R-:W-:Y:S01]  /*15fb0*/  @!P0 IMAD.IADD R16, R16, 0x1, -R252.reuse ;  /* 0x0000000110108824 */ /* 0x100fe200078e0afc */
[----:B------:R-:W-:Y:S01]  /*15fc0*/  ISETP.GE.AND P0, PT, R7, RZ, PT ;  /* 0x000000ff0700720c */ /* 0x000fe20003f06270 */
[----:B------:R-:W-:Y:S01]  /*15fd0*/  IMAD R5, R252, R11, R5 ;  /* 0x0000000bfc057224 */ /* 0x000fe200078e0205 */
[----:B------:R-:W-:Y:S01]  /*15fe0*/  ISETP.GE.AND P4, PT, R3, RZ, PT ;  /* 0x000000ff0300720c */ /* 0x000fe20003f86270 */
[----:B------:R-:W-:Y:S01]  /*15ff0*/  IMAD.HI.U32 R11, R4, R15, RZ ;  /* 0x0000000f040b7227 */ /* 0x000fe200078e00ff */
[----:B------:R-:W-:Y:S02]  /*16000*/  ISETP.GT.U32.AND P2, PT, R252, R16, PT ;  /* 0x00000010fc00720c */ /* 0x000fe40003f44070 */
[----:B-1----:R-:W-:Y:S01]  /*16010*/  MOV R6, R0 ;  /* 0x0000000000067202 */ /* 0x002fe20000000f00 */
[----:B------:R-:W-:Y:S01]  /*16020*/  @!P6 IMAD.IADD R8, R8, 0x1, -R252 ;  /* 0x000000010808e824 */ /* 0x000fe200078e0afc */
[----:B------:R-:W-:Y:S01]  /*16030*/  ISETP.GT.U32.AND P6, PT, R252, R10, PT ;  /* 0x0000000afc00720c */ /* 0x000fe20003fc4070 */
[----:B------:R-:W-:Y:S01]  /*16040*/  VIADD R7, R2, 0x1ca ;  /* 0x000001ca02077836 */ /* 0x000fe20000000000 */
[----:B------:R-:W-:Y:S01]  /*16050*/  IADD3 R11, -R11, RZ, RZ ;  /* 0x000000ff0b0b7210 */ /* 0x000fe20007ffe1ff */
[----:B------:R-:W-:Y:S01]  /*16060*/  @!P1 IMAD.MOV R6, RZ, RZ, -R6 ;  /* 0x000000ffff069224 */ /* 0x000fe200078e0a06 */
[----:B------:R-:W-:Y:S01]  /*16070*/  ISETP.GT.U32.AND P1, PT, R252, R8, PT ;  /* 0x00000008fc00720c */ /* 0x000fe20003f24070 */
[----:B------:R-:W-:Y:S01]  /*16080*/  VIADD R3, R2, 0x1cb ;  /* 0x000001cb02037836 */ /* 0x000fe20000000000 */
[----:B------:R-:W-:Y:S01]  /*16090*/  IABS R14, R7 ;  /* 0x00000007000e7213 */ /* 0x000fe20000000000 */
[----:B------:R-:W-:Y:S01]  /*160a0*/  IMAD R15, R252, R11, R15 ;  /* 0x0000000bfc0f7224 */ /* 0x000fe200078e020f */
[----:B------:R1:W-:Y:S01]  /*160b0*/  STL [R1+0x108], R6 ;  /* 0x0001080601007387 */ /* 0x0003e20000100800 */
[----:B------:R-:W-:Y:S01]  /*160c0*/  @!P2 IMAD.IADD R16, R16, 0x1, -R252 ;  /* 0x000000011010a824 */ /* 0x000fe200078e0afc */
[----:B------:R-:W-:Y:S01]  /*160d0*/  IABS R13, R3 ;  /* 0x00000003000d7213 */ /* 0x000fe20000000000 */
[----:B------:R-:W-:Y:S01]  /*160e0*/  IMAD.HI.U32 R11, R4, R14, RZ ;  /* 0x0000000e040b7227 */ /* 0x000fe200078e00ff */
[----:B------:R-:W-:-:S03]  /*160f0*/  ISETP.GT.U32.AND P2, PT, R252, R5, PT ;  /* 0x00000005fc00720c */ /* 0x000fc60003f44070 */
[--C-:B------:R-:W-:Y:S01]  /*16100*/  @!P6 IMAD.IADD R10, R10, 0x1, -R252.reuse ;  /* 0x000000010a0ae824 */ /* 0x100fe200078e0afc */
[----:B------:R-:W-:Y:S01]  /*16110*/  ISETP.GT.U32.AND P6, PT, R252, R15, PT ;  /* 0x0000000ffc00720c */ /* 0x000fe20003fc4070 */
[----:B------:R-:W-:Y:S01]  /*16120*/  @!P1 IMAD.IADD R8, R8, 0x1, -R252 ;  /* 0x0000000108089824 */ /* 0x000fe200078e0afc */
[----:B------:R-:W-:Y:S01]  /*16130*/  ISETP.GE.AND P1, PT, R9, RZ, PT ;  /* 0x000000ff0900720c */ /* 0x000fe20003f26270 */
[----:B-1----:R-:W-:Y:S02]  /*16140*/  IMAD.MOV.U32 R6, RZ, RZ, R16 ;  /* 0x000000ffff067224 */ /* 0x002fe400078e0010 */
[----:B------:R-:W-:-:S03]  /*16150*/  IMAD.HI.U32 R9, R4, R13, RZ ;  /* 0x0000000d04097227 */ /* 0x000fc600078e00ff */
[----:B------:R-:W-:Y:S01]  /*16160*/  @!P5 IADD3 R6, -R6, RZ, RZ ;  /* 0x000000ff0606d210 */ /* 0x000fe20007ffe1ff */
[----:B------:R-:W-:Y:S01]  /*16170*/  IMAD.MOV R11, RZ, RZ, -R11 ;  /* 0x000000ffff0b7224 */ /* 0x000fe200078e0a0b */
[----:B------:R-:W-:Y:S01]  /*16180*/  @!P2 IADD3 R5, R5, -R252, RZ ;  /* 0x800000fc0505a210 */ /* 0x000fe20007ffe0ff */
[----:B------:R-:W-:Y:S01]  /*16190*/  VIADD R0, R2, 0x1cc ;  /* 0x000001cc02007836 */ /* 0x000fe20000000000 */
[----:B------:R-:W-:Y:S01]  /*161a0*/  ISETP.GE.AND P2, PT, R7, RZ, PT ;  /* 0x000000ff0700720c */ /* 0x000fe20003f46270 */
[----:B------:R-:W-:Y:S01]  /*161b0*/  IMAD.MOV R9, RZ, RZ, -R9 ;  /* 0x000000ffff097224 */ /* 0x000fe200078e0a09 */
[----:B------:R1:W-:Y:S01]  /*161c0*/  STL [R1+0x104], R6 ;  /* 0x0001040601007387 */ /* 0x0003e20000100800 */
[C---:B------:R-:W-:Y:S01]  /*161d0*/  IMAD R14, R252.reuse, R11, R14 ;  /* 0x0000000bfc0e7224 */ /* 0x040fe200078e020e */
[----:B------:R-:W-:Y:S01]  /*161e0*/  IABS R12, R0 ;  /* 0x00000000000c7213 */ /* 0x000fe20000000000 */
[----:B------:R-:W-:Y:S01]  /*161f0*/  @!P6 IMAD.IADD R15, R15, 0x1, -R252 ;  /* 0x000000010f0fe824 */ /* 0x000fe200078e0afc */
[C---:B------:R-:W-:Y:S01]  /*16200*/  ISETP.GT.U32.AND P5, PT, R252.reuse, R5, PT ;  /* 0x00000005fc00720c */ /* 0x040fe20003fa4070 */
[----:B------:R-:W-:-:S02]  /*16210*/  IMAD R13, R252, R9, R13 ;  /* 0x00000009fc0d7224 */ /* 0x000fc400078e020d */
[----:B------:R-:W-:Y:S01]  /*16220*/  @!P3 IMAD.MOV R10, RZ, RZ, -R10 ;  /* 0x000000ffff0ab224 */ /* 0x000fe200078e0a0a */
[----:B------:R-:W-:Y:S01]  /*16230*/  ISETP.GT.U32.AND P3, PT, R252, R14, PT ;  /* 0x0000000efc00720c */ /* 0x000fe20003f64070 */
[----:B------:R-:W-:Y:S01]  /*16240*/  IMAD.HI.U32 R7, R4, R12, RZ ;  /* 0x0000000c04077227 */ /* 0x000fe200078e00ff */
[----:B------:R-:W-:Y:S02]  /*16250*/  ISETP.GT.U32.AND P6, PT, R252, R15, PT ;  /* 0x0000000ffc00720c */ /* 0x000fe40003fc4070 */
[----:B------:R2:W-:Y:S01]  /*16260*/  STL [R1+0x100], R10 ;  /* 0x0001000a01007387 */ /* 0x0005e20000100800 */
[----:B-1----:R-:W-:Y:S02]  /*16270*/  IMAD.MOV.U32 R6, RZ, RZ, R8 ;  /* 0x000000ffff067224 */ /* 0x002fe400078e0008 */
[----:B------:R-:W-:Y:S02]  /*16280*/  IMAD.MOV R7, RZ, RZ, -R7 ;  /* 0x000000ffff077224 */ /* 0x000fe400078e0a07 */
[----:B------:R-:W-:Y:S01]  /*16290*/  VIADD R11, R2, 0x1cd ;  /* 0x000001cd020b7836 */ /* 0x000fe20000000000 */
[----:B------:R-:W-:Y:S01]  /*162a0*/  @!P4 IADD3 R6, -R6, RZ, RZ ;  /* 0x000000ff0606c210 */ /* 0x000fe20007ffe1ff */
[C---:B------:R-:W-:Y:S01]  /*162b0*/  IMAD R12, R252.reuse, R7, R12 ;  /* 0x00000007fc0c7224 */ /* 0x040fe200078e020c */
[----:B------:R-:W-:Y:S01]  /*162c0*/  ISETP.GT.U32.AND P4, PT, R252, R13, PT ;  /* 0x0000000dfc00720c */ /* 0x000fe20003f84070 */
[--C-:B------:R-:W-:Y:S01]  /*162d0*/  @!P3 IMAD.IADD R14, R14, 0x1, -R252.reuse ;  /* 0x000000010e0eb824 */ /* 0x100fe200078e0afc */
[----:B------:R-:W-:Y:S01]  /*162e0*/  IABS R7, R11 ;  /* 0x0000000b00077213 */ /* 0x000fe20000000000 */
[----:B------:R-:W-:Y:S01]  /*162f0*/  @!P6 IMAD.IADD R15, R15, 0x1, -R252 ;  /* 0x000000010f0fe824 */ /* 0x000fe200078e0afc */
[----:B------:R-:W-:Y:S01]  /*16300*/  ISETP.GT.U32.AND P6, PT, R252, R12, PT ;  /* 0x0000000cfc00720c */ /* 0x000fe20003fc4070 */
[----:B------:R-:W-:Y:S01]  /*16310*/  VIADD R8, R2, 0x1ce ;  /* 0x000001ce02087836 */ /* 0x000fe20000000000 */
[----:B------:R-:W-:Y:S01]  /*16320*/  ISETP.GE.AND P3, PT, R0, RZ, PT ;  /* 0x000000ff0000720c */ /* 0x000fe20003f66270 */
[----:B------:R-:W-:Y:S01]  /*16330*/  IMAD.HI.U32 R0, R4, R7, RZ ;  /* 0x0000000704007227 */ /* 0x000fe200078e00ff */
[----:B------:R1:W-:Y:S02]  /*16340*/  STL [R1+0xf8], R6 ;  /* 0x0000f80601007387 */ /* 0x0003e40000100800 */
[----:B--2---:R-:W-:Y:S01]  /*16350*/  IABS R10, R8 ;  /* 0x00000008000a7213 */ /* 0x004fe20000000000 */
[----:B------:R-:W-:-:S02]  /*16360*/  IMAD.MOV R0, RZ, RZ, -R0 ;  /* 0x000000ffff007224 */ /* 0x000fc400078e0a00 */
[--C-:B------:R-:W-:Y:S01]  /*16370*/  @!P4 IMAD.IADD R13, R13, 0x1, -R252.reuse ;  /* 0x000000010d0dc824 */ /* 0x100fe200078e0afc */
[C---:B------:R-:W-:Y:S01]  /*16380*/  ISETP.GT.U32.AND P4, PT, R252.reuse, R14, PT ;  /* 0x0000000efc00720c */ /* 0x040fe20003f84070 */
[--C-:B------:R-:W-:Y:S01]  /*16390*/  @!P5 IMAD.IADD R5, R5, 0x1, -R252.reuse ;  /* 0x000000010505d824 */ /* 0x100fe200078e0afc */
[----:B------:R-:W-:Y:S01]  /*163a0*/  ISETP.GE.AND P5, PT, R3, RZ, PT ;  /* 0x000000ff0300720c */ /* 0x000fe20003fa6270 */
[----:B------:R-:W-:Y:S01]  /*163b0*/  IMAD R7, R252, R0, R7 ;  /* 0x00000000fc077224 */ /* 0x000fe200078e0207 */
[----:B------:R-:W-:Y:S01]  /*163c0*/  IADD3 R3, R2, 0x1cf, RZ ;  /* 0x000001cf02037810 */ /* 0x000fe20007ffe0ff */
[----:B------:R-:W-:Y:S01]  /*163d0*/  @!P6 IMAD.IADD R12, R12, 0x1, -R252 ;  /* 0x000000010c0ce824 */ /* 0x000fe200078e0afc */
[----:B------:R-:W-:Y:S01]  /*163e0*/  ISETP.GT.U32.AND P6, PT, R252, R13, PT ;  /* 0x0000000dfc00720c */ /* 0x000fe20003fc4070 */
[----:B-1----:R-:W-:Y:S01]  /*163f0*/  IMAD.MOV.U32 R6, RZ, RZ, R5 ;  /* 0x000000ffff067224 */ /* 0x002fe200078e0005 */
[----:B------:R-:W-:Y:S01]  /*16400*/  IABS R16, R3 ;  /* 0x0000000300107213 */ /* 0x000fe20000000000 */
[----:B------:R-:W-:-:S03]  /*16410*/  IMAD.HI.U32 R5, R4, R10, RZ ;  /* 0x0000000a04057227 */ /* 0x000fc600078e00ff */
[----:B------:R-:W-:Y:S01]  /*16420*/  @!P0 IADD3 R6, -R6, RZ, RZ ;  /* 0x000000ff06068210 */ /* 0x000fe20007ffe1ff */
[----:B------:R-:W-:Y:S01]  /*16430*/  @!P4 IMAD.IADD R14, R14, 0x1, -R252 ;  /* 0x000000010e0ec824 */ /* 0x000fe200078e0afc */
[C---:B------:R-:W-:Y:S01]  /*16440*/  ISETP.GT.U32.AND P4, PT, R252.reuse, R7, PT ;  /* 0x00000007fc00720c */ /* 0x040fe20003f84070 */
[----:B------:R-:W-:Y:S01]  /*16450*/  IMAD.MOV R5, RZ, RZ, -R5 ;  /* 0x000000ffff057224 */ /* 0x000fe200078e0a05 */
[----:B------:R-:W-:Y:S01]  /*16460*/  ISETP.GT.U32.AND P0, PT, R252, R12, PT ;  /* 0x0000000cfc00720c */ /* 0x000fe20003f04070 */
[----:B------:R-:W-:Y:S01]  /*16470*/  VIADD R0, R2, 0x1d0 ;  /* 0x000001d002007836 */ /* 0x000fe20000000000 */
[----:B------:R1:W-:Y:S01]  /*16480*/  STL [R1+0xe4], R6 ;  /* 0x0000e40601007387 */ /* 0x0003e20000100800 */
[----:B------:R-:W-:Y:S01]  /*16490*/  IMAD R10, R252, R5, R10 ;  /* 0x00000005fc0a7224 */ /* 0x000fe200078e020a */
[----:B------:R-:W-:Y:S01]  /*164a0*/  @!P6 IADD3 R13, R13, -R252, RZ ;  /* 0x800000fc0d0de210 */ /* 0x000fe20007ffe0ff */
[----:B------:R-:W-:Y:S01]  /*164b0*/  IMAD.HI.U32 R17, R4, R16, RZ ;  /* 0x0000001004117227 */ /* 0x000fe200078e00ff */
[----:B------:R-:W-:-:S02]  /*164c0*/  IABS R9, R0 ;  /* 0x0000000000097213 */ /* 0x000fc40000000000 */
[----:B------:R-:W-:Y:S01]  /*164d0*/  ISETP.GT.U32.AND P6, PT, R252, R10, PT ;  /* 0x0000000afc00720c */ /* 0x000fe20003fc4070 */
[----:B------:R-:W-:Y:S01]  /*164e0*/  @!P1 IMAD.MOV R15, RZ, RZ, -R15 ;  /* 0x000000ffff0f9224 */ /* 0x000fe200078e0a0f */
[----:B------:R-:W-:Y:S01]  /*164f0*/  @!P5 IADD3 R13, -R13, RZ, RZ ;  /* 0x000000ff0d0dd210 */ /* 0x000fe20007ffe1ff */
[----:B------:R-:W-:Y:S01]  /*16500*/  @!P4 IMAD.IADD R7, R7, 0x1, -R252 ;  /* 0x000000010707c824 */ /* 0x000fe200078e0afc */
[----:B------:R-:W-:Y:S01]  /*16510*/  ISETP.GE.AND P4, PT, R8, RZ, PT ;  /* 0x000000ff0800720c */ /* 0x000fe20003f86270 */
[----:B-1----:R-:W-:Y:S01]  /*16520*/  IMAD.MOV.U32 R6, RZ, RZ, R14 ;  /* 0x000000ffff067224 */ /* 0x002fe200078e000e */
[----:B------:R-:W-:Y:S01]  /*16530*/  STL [R1+0xe0], R15 ;  /* 0x0000e00f01007387 */ /* 0x000fe20000100800 */
[----:B------:R-:W-:Y:S01]  /*16540*/  @!P0 IMAD.IADD R12, R12, 0x1, -R252 ;  /* 0x000000010c0c8824 */ /* 0x000fe200078e0afc */
[----:B------:R-:W-:Y:S01]  /*16550*/  ISETP.GT.U32.AND P1, PT, R252, R7, PT ;  /* 0x00000007fc00720c */ /* 0x000fe20003f24070 */
[----:B------:R-:W-:Y:S01]  /*16560*/  @!P2 IMAD.MOV R6, RZ, RZ, -R6 ;  /* 0x000000ffff06a224 */ /* 0x000fe200078e0a06 */
[----:B------:R-:W-:Y:S01]  /*16570*/  ISETP.GE.AND P0, PT, R11, RZ, PT ;  /* 0x000000ff0b00720c */ /* 0x000fe20003f06270 */
[----:B------:R-:W-:Y:S01]  /*16580*/  IMAD.MOV R17, RZ, RZ, -R17 ;  /* 0x000000ffff117224 */ /* 0x000fe200078e0a11 */
[----:B------:R-:W-:Y:S01]  /*16590*/  ISETP.GE.AND P5, PT, R3, RZ, PT ;  /* 0x000000ff0300720c */ /* 0x000fe20003fa6270 */
[----:B------:R-:W-:Y:S01]  /*165a0*/  IMAD.HI.U32 R11, R4, R9, RZ ;  /* 0x00000009040b7227 */ /* 0x000fe200078e00ff */
[----:B------:R-:W-:Y:S01]  /*165b0*/  @!P6 IADD3 R10, R10, -R252, RZ ;  /* 0x800000fc0a0ae210 */ /* 0x000fe20007ffe0ff */
[----:B------:R1:W-:Y:S02]  /*165c0*/  STL [R1+0xd8], R6 ;  /* 0x0000d80601007387 */ /* 0x0003e40000100800 */
[C---:B------:R-:W-:Y:S01]  /*165d0*/  IMAD R8, R252.reuse, R17, R16 ;  /* 0x00000011fc087224 */ /* 0x040fe200078e0210 */
[----:B------:R-:W-:Y:S01]  /*165e0*/  ISETP.GT.U32.AND P2, PT, R252, R10, PT ;  /* 0x0000000afc00720c */ /* 0x000fe20003f44070 */
[----:B------:R-:W-:Y:S01]  /*165f0*/  IMAD.MOV R11, RZ, RZ, -R11 ;  /* 0x000000ffff0b7224 */ /* 0x000fe200078e0a0b */
[----:B------:R-:W-:Y:S01]  /*16600*/  STL [R1+0xcc], R13 ;  /* 0x0000cc0d01007387 */ /* 0x000fe20000100800 */
[----:B------:R-:W-:Y:S01]  /*16610*/  VIADD R5, R2, 0x1d1 ;  /* 0x000001d102057836 */ /* 0x000fe20000000000 */
[C---:B------:R-:W-:Y:S01]  /*16620*/  ISETP.GT.U32.AND P6, PT, R252.reuse, R8, PT ;  /* 0x00000008fc00720c */ /* 0x040fe20003fc4070 */
[----:B------:R-:W-:-:S02]  /*16630*/  IMAD R3, R252, R11, R9 ;  /* 0x0000000bfc037224 */ /* 0x000fc400078e0209 */
[----:B-1----:R-:W-:Y:S01]  /*16640*/  IMAD.MOV.U32 R6, RZ, RZ, R12 ;  /* 0x000000ffff067224 */ /* 0x002fe200078e000c */
[----:B------:R-:W-:Y:S01]  /*16650*/  IABS R18, R5 ;  /* 0x0000000500127213 */ /* 0x000fe20000000000 */
[----:B------:R-:W-:Y:S01]  /*16660*/  @!P1 IMAD.IADD R7, R7, 0x1, -R252 ;  /* 0x0000000107079824 */ /* 0x000fe200078e0afc */
[----:B------:R-:W-:Y:S01]  /*16670*/  ISETP.GT.U32.AND P1, PT, R252, R3, PT ;  /* 0x00000003fc00720c */ /* 0x000fe20003f24070 */
[----:B------:R-:W-:Y:S01]  /*16680*/  @!P3 IMAD.MOV R6, RZ, RZ, -R6 ;  /* 0x000000ffff06b224 */ /* 0x000fe200078e0a06 */
[----:B------:R-:W-:Y:S01]  /*16690*/  ISETP.GE.AND P3, PT, R0, RZ, PT ;  /* 0x000000ff0000720c */ /* 0x000fe20003f66270 */
[----:B------:R-:W-:Y:S01]  /*166a0*/  IMAD.HI.U32 R12, R4, R18, RZ ;  /* 0x00000012040c7227 */ /* 0x000fe200078e00ff */
[----:B------:R-:W-:Y:S02]  /*166b0*/  @!P2 IADD3 R10, R10, -R252, RZ ;  /* 0x800000fc0a0aa210 */ /* 0x000fe40007ffe0ff */
[----:B------:R1:W-:Y:S01]  /*166c0*/  STL [R1+0xc8], R6 ;  /* 0x0000c80601007387 */ /* 0x0003e20000100800 */
[----:B------:R-:W-:Y:S01]  /*166d0*/  @!P6 IMAD.IADD R8, R8, 0x1, -R252 ;  /* 0x000000010808e824 */ /* 0x000fe200078e0afc */
[----:B------:R-:W-:Y:S01]  /*166e0*/  ISETP.GE.AND P2, PT, R5, RZ, PT ;  /* 0x000000ff0500720c */ /* 0x000fe20003f46270 */
[----:B------:R-:W-:-:S02]  /*166f0*/  IMAD.MOV R12, RZ, RZ, -R12 ;  /* 0x000000ffff0c7224 */ /* 0x000fc400078e0a0c */
[----:B------:R-:W-:Y:S02]  /*16700*/  VIADD R0, R2, 0x1d2 ;  /* 0x000001d202007836 */ /* 0x000fe40000000000 */
[----:B------:R-:W-:Y:S01]  /*16710*/  @!P1 IMAD.IADD R3, R3, 0x1, -R252 ;  /* 0x0000000103039824 */ /* 0x000fe200078e0afc */
[C---:B------:R-:W-:Y:S01]  /*16720*/  ISETP.GT.U32.AND P1, PT, R252.reuse, R8, PT ;  /* 0x00000008fc00720c */ /* 0x040fe20003f24070 */
[----:B------:R-:W-:Y:S01]  /*16730*/  IMAD R18, R252, R12, R18 ;  /* 0x0000000cfc127224 */ /* 0x000fe200078e0212 */
[----:B-1----:R-:W-:Y:S01]  /*16740*/  MOV R6, R7 ;  /* 0x0000000700067202 */ /* 0x002fe20000000f00 */
[C---:B------:R-:W-:Y:S01]  /*16750*/  VIADD R5, R2.reuse, 0x1d3 ;  /* 0x000001d302057836 */ /* 0x040fe20000000000 */
[----:B------:R-:W-:Y:S01]  /*16760*/  IABS R17, R0 ;  /* 0x0000000000117213 */ /* 0x000fe20000000000 */
[----:B------:R-:W-:Y:S01]  /*16770*/  VIADD R9, R2, 0x1d4 ;  /* 0x000001d402097836 */ /* 0x000fe20000000000 */
[----:B------:R-:W-:Y:S01]  /*16780*/  ISETP.GE.AND P6, PT, R0, RZ, PT ;  /* 0x000000ff0000720c */ /* 0x000fe20003fc6270 */
[----:B------:R-:W-:Y:S01]  /*16790*/  @!P0 IMAD.MOV R6, RZ, RZ, -R6 ;  /* 0x000000ffff068224 */ /* 0x000fe200078e0a06 */
[----:B------:R-:W-:Y:S01]  /*167a0*/  IABS R16, R5 ;  /* 0x0000000500107213 */ /* 0x000fe20000000000 */
[----:B------:R-:W-:Y:S01]  /*167b0*/  IMAD.HI.U32 R7, R4, R17, RZ ;  /* 0x0000001104077227 */ /* 0x000fe200078e00ff */
[----:B------:R-:W-:-:S02]  /*167c0*/  ISETP.GT.U32.AND P0, PT, R252, R3, PT ;  /* 0x00000003fc00720c */ /* 0x000fc40003f04070 */
[----:B------:R1:W-:Y:S01]  /*167d0*/  STL [R1+0xc4], R6 ;  /* 0x0000c40601007387 */ /* 0x0003e20000100800 */
[----:B------:R-:W-:Y:S01]  /*167e0*/  IMAD.MOV R7, RZ, RZ, -R7 ;  /* 0x000000ffff077224 */ /* 0x000fe200078e0a07 */
[----:B------:R-:W-:Y:S01]  /*167f0*/  IABS R13, R9 ;  /* 0x00000009000d7213 */ /* 0x000fe20000000000 */
[----:B------:R-:W-:Y:S02]  /*16800*/  @!P1 IMAD.IADD R8, R8, 0x1, -R252 ;  /* 0x0000000108089824 */ /* 0x000fe400078e0afc */
[----:B------:R-:W-:Y:S02]  /*16810*/  IMAD R17, R252, R7, R17 ;  /* 0x00000007fc117224 */ /* 0x000fe400078e0211 */
[----:B------:R-:W-:-:S03]  /*16820*/  IMAD.HI.U32 R7, R4, R13, RZ ;  /* 0x0000000d04077227 */ /* 0x000fc600078e00ff */
[----:B------:R-:W-:Y:S01]  /*16830*/  ISETP.GT.U32.AND P1, PT, R252, R17, PT ;  /* 0x00000011fc00720c */ /* 0x000fe20003f24070 */
[----:B-1----:R-:W-:Y:S02]  /*16840*/  IMAD.MOV.U32 R6, RZ, RZ, R10 ;  /* 0x000000ffff067224 */ /* 0x002fe400078e000a */
[----:B------:R-:W-:-:S03]  /*16850*/  IMAD.HI.U32 R10, R4, R16, RZ ;  /* 0x00000010040a7227 */ /* 0x000fc600078e00ff */
[----:B------:R-:W-:Y:S01]  /*16860*/  @!P4 IADD3 R6, -R6, RZ, RZ ;  /* 0x000000ff0606c210 */ /* 0x000fe20007ffe1ff */
[----:B------:R-:W-:Y:S01]  /*16870*/  IMAD.MOV R10, RZ, RZ, -R10 ;  /* 0x000000ffff0a7224 */ /* 0x000fe200078e0a0a */
[----:B------:R-:W-:Y:S01]  /*16880*/  ISETP.GT.U32.AND P4, PT, R252, R18, PT ;  /* 0x00000012fc00720c */ /* 0x000fe20003f84070 */
[----:B------:R-:W-:Y:S02]  /*16890*/  VIADD R0, R2, 0x1d5 ;  /* 0x000001d502007836 */ /* 0x000fe40000000000 */
[----:B------:R1:W-:Y:S01]  /*168a0*/  STL [R1+0xc0], R6 ;  /* 0x0000c00601007387 */ /* 0x0003e20000100800 */
[----:B------:R-:W-:Y:S01]  /*168b0*/  @!P0 IMAD.IADD R3, R3, 0x1, -R252 ;  /* 0x0000000103038824 */ /* 0x000fe200078e0afc */
[----:B------:R-:W-:Y:S01]  /*168c0*/  ISETP.GE.AND P0, PT, R5, RZ, PT ;  /* 0x000000ff0500720c */ /* 0x000fe20003f06270 */
[----:B------:R-:W-:Y:S01]  /*168d0*/  IMAD.MOV R7, RZ, RZ, -R7 ;  /* 0x000000ffff077224 */ /* 0x000fe200078e0a07 */
[----:B------:R-:W-:Y:S01]  /*168e0*/  IABS R15, R0 ;  /* 0x00000000000f7213 */ /* 0x000fe20000000000 */
[----:B------:R-:W-:-:S02]  /*168f0*/  IMAD R16, R252, R10, R16 ;  /* 0x0000000afc107224 */ /* 0x000fc400078e0210 */
[----:B------:R-:W-:Y:S01]  /*16900*/  IMAD R13, R252, R7, R13 ;  /* 0x00000007fc0d7224 */ /* 0x000fe200078e020d */
[----:B------:R-:W-:Y:S01]  /*16910*/  IADD3 R7, R2, 0x1d6, RZ ;  /* 0x000001d602077810 */ /* 0x000fe20007ffe0ff */
[----:B------:R-:W-:Y:S01]  /*16920*/  @!P3 IMAD.MOV R3, RZ, RZ, -R3 ;  /* 0x000000ffff03b224 */ /* 0x000fe200078e0a03 */
[----:B------:R-:W-:Y:S01]  /*16930*/  @!P4 IADD3 R18, R18, -R252, RZ ;  /* 0x800000fc1212c210 */ /* 0x000fe20007ffe0ff */
[----:B-1----:R-:W-:Y:S01]  /*16940*/  IMAD.MOV.U32 R6, RZ, RZ, R8 ;  /* 0x000000ffff067224 */ /* 0x002fe200078e0008 */
[----:B------:R-:W-:Y:S01]  /*16950*/  ISETP.GT.U32.AND P3, PT, R252, R16, PT ;  /* 0x00000010fc00720c */ /* 0x000fe20003f64070 */
[----:B------:R-:W-:Y:S01]  /*16960*/  IMAD.HI.U32 R5, R4, R15, RZ ;  /* 0x0000000f04057227 */ /* 0x000fe200078e00ff */
[----:B------:R-:W-:Y:S02]  /*16970*/  IABS R10, R7 ;  /* 0x00000007000a7213 */ /* 0x000fe40000000000 */
[----:B------:R-:W-:Y:S01]  /*16980*/  ISETP.GE.AND P4, PT, R9, RZ, PT ;  /* 0x000000ff0900720c */ /* 0x000fe20003f86270 */
[----:B------:R-:W-:Y:S01]  /*16990*/  @!P5 IMAD.MOV R6, RZ, RZ, -R6 ;  /* 0x000000ffff06d224 */ /* 0x000fe200078e0a06 */
[----:B------:R-:W-:Y:S01]  /*169a0*/  ISETP.GT.U32.AND P5, PT, R252, R18, PT ;  /* 0x00000012fc00720c */ /* 0x000fe20003fa4070 */
[----:B------:R-:W-:-:S02]  /*169b0*/  @!P1 IMAD.IADD R17, R17, 0x1, -R252 ;  /* 0x0000000111119824 */ /* 0x000fc400078e0afc */
[----:B------:R-:W-:Y:S01]  /*169c0*/  IMAD.MOV R5, RZ, RZ, -R5 ;  /* 0x000000ffff057224 */ /* 0x000fe200078e0a05 */
[----:B------:R1:W-:Y:S01]  /*169d0*/  STL [R1+0xbc], R6 ;  /* 0x0000bc0601007387 */ /* 0x0003e20000100800 */
[----:B------:R-:W-:Y:S01]  /*169e0*/  VIADD R14, R2, 0x1d8 ;  /* 0x000001d8020e7836 */ /* 0x000fe20000000000 */
[C---:B------:R-:W-:Y:S01]  /*169f0*/  ISETP.GT.U32.AND P1, PT, R252.reuse, R17, PT ;  /* 0x00000011fc00720c */ /* 0x040fe20003f24070 */
[----:B------:R-:W-:Y:S01]  /*16a00*/  IMAD R15, R252, R5, R15 ;  /* 0x00000005fc0f7224 */ /* 0x000fe200078e020f */
[----:B------:R2:W-:Y:S01]  /*16a10*/  STL [R1+0xb8], R3 ;  /* 0x0000b80301007387 */ /* 0x0005e20000100800 */
[----:B------:R-:W-:Y:S01]  /*16a20*/  VIADD R5, R2, 0x1d7 ;  /* 0x000001d702057836 */ /* 0x000fe20000000000 */
[----:B------:R-:W-:Y:S01]  /*16a30*/  IABS R11, R14 ;  /* 0x0000000e000b7213 */ /* 0x000fe20000000000 */
[----:B------:R-:W-:Y:S01]  /*16a40*/  @!P3 IMAD.IADD R16, R16, 0x1, -R252 ;  /* 0x000000011010b824 */ /* 0x000fe200078e0afc */
[----:B------:R-:W-:Y:S01]  /*16a50*/  ISETP.GE.AND P3, PT, R0, RZ, PT ;  /* 0x000000ff0000720c */ /* 0x000fe20003f66270 */
[----:B------:R-:W-:Y:S01]  /*16a60*/  IMAD.HI.U32 R12, R4, R10, RZ ;  /* 0x0000000a040c7227 */ /* 0x000fe200078e00ff */
[----:B------:R-:W-:-:S02]  /*16a70*/  @!P5 IADD3 R18, R18, -R252, RZ ;  /* 0x800000fc1212d210 */ /* 0x000fc40007ffe0ff */
[C---:B------:R-:W-:Y:S01]  /*16a80*/  ISETP.GT.U32.AND P5, PT, R252.reuse, R13, PT ;  /* 0x0000000dfc00720c */ /* 0x040fe20003fa4070 */
[----:B------:R-:W-:Y:S01]  /*16a90*/  IMAD.MOV.U32 R0, RZ, RZ, R11 ;  /* 0x000000ffff007224 */ /* 0x000fe200078e000b */
[----:B------:R-:W-:Y:S01]  /*16aa0*/  IABS R8, R5 ;  /* 0x0000000500087213 */ /* 0x000fe20000000000 */
[----:B------:R-:W-:Y:S02]  /*16ab0*/  IMAD.MOV.U32 R226, RZ, RZ, R18 ;  /* 0x000000ffffe27224 */ /* 0x000fe400078e0012 */
[----:B------:R-:W-:Y:S01]  /*16ac0*/  @!P1 IMAD.IADD R17, R17, 0x1, -R252 ;  /* 0x0000000111119824 */ /* 0x000fe200078e0afc */
[----:B------:R-:W-:Y:S01]  /*16ad0*/  ISETP.GT.U32.AND P1, PT, R252, R15, PT ;  /* 0x0000000ffc00720c */ /* 0x000fe20003f24070 */
[----:B------:R-:W-:-:S04]  /*16ae0*/  IMAD.HI.U32 R11, R4, R8, RZ ;  /* 0x00000008040b7227 */ /* 0x000fc800078e00ff */
[----:B------:R-:W-:Y:S01]  /*16af0*/  @!P2 IMAD.MOV R226, RZ, RZ, -R226 ;  /* 0x000000ffffe2a224 */ /* 0x000fe200078e0ae2 */
[----:B------:R-:W-:Y:S01]  /*16b00*/  IADD3 R11, -R11, RZ, RZ ;  /* 0x000000ff0b0b7210 */ /* 0x000fe20007ffe1ff */
[----:B------:R-:W-:Y:S01]  /*16b10*/  IMAD.MOV R12, RZ, RZ, -R12 ;  /* 0x000000ffff0c7224 */ /* 0x000fe200078e0a0c */
[----:B------:R-:W-:Y:S01]  /*16b20*/  @!P5 IADD3 R13, R13, -R252, RZ ;  /* 0x800000fc0d0dd210 */ /* 0x000fe20007ffe0ff */
[----:B-1----:R-:W-:Y:S01]  /*16b30*/  IMAD.MOV.U32 R6, RZ, RZ, R17 ;  /* 0x000000ffff067224 */ /* 0x002fe200078e0011 */
[C---:B------:R-:W-:Y:S01]  /*16b40*/  ISETP.GT.U32.AND P5, PT, R252.reuse, R16, PT ;  /* 0x00000010fc00720c */ /* 0x040fe20003fa4070 */
[C---:B------:R-:W-:Y:S01]  /*16b50*/  IMAD R10, R252.reuse, R12, R10 ;  /* 0x0000000cfc0a7224 */ /* 0x040fe200078e020a */
[C---:B------:R-:W-:Y:S01]  /*16b60*/  ISETP.GT.U32.AND P2, PT, R252.reuse, R13, PT ;  /* 0x0000000dfc00720c */ /* 0x040fe20003f44070 */
[----:B------:R-:W-:Y:S01]  /*16b70*/  IMAD R8, R252, R11, R8 ;  /* 0x0000000bfc087224 */ /* 0x000fe200078e0208 */
[----:B------:R-:W-:Y:S01]  /*16b80*/  STL [R1+0xb4], R226 ;  /* 0x0000b4e201007387 */ /* 0x000fe20000100800 */
[----:B------:R-:W-:-:S02]  /*16b90*/  @!P1 IMAD.IADD R15, R15, 0x1, -R252 ;  /* 0x000000010f0f9824 */ /* 0x000fc400078e0afc */
[----:B------:R-:W-:Y:S01]  /*16ba0*/  @!P6 IMAD.MOV R6, RZ, RZ, -R6 ;  /* 0x000000ffff06e224 */ /* 0x000fe200078e0a06 */
[----:B------:R-:W-:Y:S01]  /*16bb0*/  ISETP.GE.AND P6, PT, R7, RZ, PT ;  /* 0x000000ff0700720c */ /* 0x000fe20003fc6270 */
[----:B------:R-:W-:Y:S01]  /*16bc0*/  IMAD.HI.U32 R12, R4, R0, RZ ;  /* 0x00000000040c7227 */ /* 0x000fe200078e00ff */
[----:B------:R-:W-:Y:S02]  /*16bd0*/  ISETP.GT.U32.AND P1, PT, R252, R15, PT ;  /* 0x0000000ffc00720c */ /* 0x000fe40003f24070 */
[----:B------:R1:W-:Y:S01]  /*16be0*/  STL [R1+0xb0], R6 ;  /* 0x0000b00601007387 */ /* 0x0003e20000100800 */
[----:B------:R-:W-:Y:S01]  /*16bf0*/  @!P5 IMAD.IADD R16, R16, 0x1, -R252 ;  /* 0x000000011010d824 */ /* 0x000fe200078e0afc */
[----:B------:R-:W-:Y:S01]  /*16c00*/  ISETP.GT.U32.AND P5, PT, R252, R10, PT ;  /* 0x0000000afc00720c */ /* 0x000fe20003fa4070 */
[----:B--2---:R-:W-:Y:S01]  /*16c10*/  VIADD R3, R2, 0x1d9 ;  /* 0x000001d902037836 */ /* 0x004fe20000000000 */
[----:B------:R-:W-:Y:S01]  /*16c20*/  @!P2 IADD3 R13, R13, -R252, RZ ;  /* 0x800000fc0d0da210 */ /* 0x000fe20007ffe0ff */
[----:B------:R-:W-:Y:S01]  /*16c30*/  IMAD.MOV R12, RZ, RZ, -R12 ;  /* 0x000000ffff0c7224 */ /* 0x000fe200078e0a0c */
[----:B------:R-:W-:Y:S01]  /*16c40*/  ISETP.GT.U32.AND P2, PT, R252, R8, PT ;  /* 0x00000008fc00720c */ /* 0x000fe20003f44070 */
[----:B------:R-:W-:Y:S01]  /*16c50*/  VIADD R11, R2, 0x1da ;  /* 0x000001da020b7836 */ /* 0x000fe20000000000 */
[----:B------:R-:W-:Y:S01]  /*16c60*/  IABS R9, R3 ;  /* 0x0000000300097213 */ /* 0x000fe20000000000 */
[----:B------:R-:W-:Y:S01]  /*16c70*/  IMAD R0, R252, R12, R0 ;  /* 0x0000000cfc007224 */ /* 0x000fe200078e0200 */
[----:B-1----:R-:W-:Y:S01]  /*16c80*/  MOV R6, R16 ;  /* 0x0000001000067202 */ /* 0x002fe20000000f00 */
[----:B------:R-:W-:Y:S01]  /*16c90*/  @!P1 IMAD.IADD R15, R15, 0x1, -R252 ;  /* 0x000000010f0f9824 */ /* 0x000fe200078e0afc */
[----:B------:R-:W-:Y:S01]  /*16ca0*/  ISETP.GE.AND P1, PT, R5, RZ, PT ;  /* 0x000000ff0500720c */ /* 0x000fe20003f26270 */
[----:B------:R-:W-:Y:S01]  /*16cb0*/  IMAD.HI.U32 R7, R4, R9, RZ ;  /* 0x0000000904077227 */ /* 0x000fe200078e00ff */
[----:B------:R-:W-:-:S03]  /*16cc0*/  IABS R12, R11 ;  /* 0x0000000b000c7213 */ /* 0x000fc60000000000 */
[--C-:B------:R-:W-:Y:S01]  /*16cd0*/  @!P5 IMAD.IADD R10, R10, 0x1, -R252.reuse ;  /* 0x000000010a0ad824 */ /* 0x100fe200078e0afc */
[----:B------:R-:W-:Y:S01]  /*16ce0*/  ISETP.GT.U32.AND P5, PT, R252, R0, PT ;  /* 0x00000000fc00720c */ /* 0x000fe20003fa4070 */
[----:B------:R-:W-:Y:S02]  /*16cf0*/  @!P2 IMAD.IADD R8, R8, 0x1, -R252 ;  /* 0x000000010808a824 */ /* 0x000fe400078e0afc */
[----:B------:R-:W-:Y:S01]  /*16d00*/  @!P0 IMAD.MOV R6, RZ, RZ, -R6 ;  /* 0x000000ffff068224 */ /* 0x000fe200078e0a06 */
[C---:B------:R-:W-:Y:S01]  /*16d10*/  ISETP.GT.U32.AND P2, PT, R252.reuse, R10, PT ;  /* 0x0000000afc00720c */ /* 0x040fe20003f44070 */
[----:B------:R-:W-:Y:S01]  /*16d20*/  IMAD.MOV.U32 R16, RZ, RZ, R13 ;  /* 0x000000ffff107224 */ /* 0x000fe200078e000d */
[----:B------:R-:W-:Y:S01]  /*16d30*/  ISETP.GT.U32.AND P0, PT, R252, R8, PT ;  /* 0x00000008fc00720c */ /* 0x000fe20003f04070 */
[----:B------:R-:W-:Y:S01]  /*16d40*/  IMAD.MOV R7, RZ, RZ, -R7 ;  /* 0x000000ffff077224 */ /* 0x000fe200078e0a07 */
[----:B------:R1:W-:Y:S01]  /*16d50*/  STL [R1+0xac], R6 ;  /* 0x0000ac0601007387 */ /* 0x0003e20000100800 */
[----:B------:R-:W-:Y:S01]  /*16d60*/  VIADD R5, R2, 0x1db ;  /* 0x000001db02057836 */ /* 0x000fe20000000000 */
[----:B------:R-:W-:Y:S01]  /*16d70*/  @!P4 IADD3 R16, -R16, RZ, RZ ;  /* 0x000000ff1010c210 */ /* 0x000fe20007ffe1ff */
[----:B------:R-:W-:-:S02]  /*16d80*/  IMAD R9, R252, R7, R9 ;  /* 0x00000007fc097224 */ /* 0x000fc400078e0209 */
[--C-:B------:R-:W-:Y:S01]  /*16d90*/  @!P5 IMAD.IADD R0, R0, 0x1, -R252.reuse ;  /* 0x000000010000d824 */ /* 0x100fe200078e0afc */
[----:B------:R-:W-:Y:S01]  /*16da0*/  IABS R7, R5 ;  /* 0x0000000500077213 */ /* 0x000fe20000000000 */
[----:B------:R-:W-:Y:S01]  /*16db0*/  STL [R1+0xa8], R16 ;  /* 0x0000a81001007387 */ /* 0x000fe20000100800 */
[----:B------:R-:W-:Y:S01]  /*16dc0*/  ISETP.GT.U32.AND P4, PT, R252, R9, PT ;  /* 0x00000009fc00720c */ /* 0x000fe20003f84070 */
[----:B------:R-:W-:Y:S01]  /*16dd0*/  @!P2 IMAD.IADD R10, R10, 0x1, -R252 ;  /* 0x000000010a0aa824 */ /* 0x000fe200078e0afc */
[----:B------:R-:W-:Y:S01]  /*16de0*/  ISETP.GT.U32.AND P5, PT, R252, R0, PT ;  /* 0x00000000fc00720c */ /* 0x000fe20003fa4070 */
[----:B-1----:R-:W-:Y:S01]  /*16df0*/  IMAD.MOV.U32 R6, RZ, RZ, R15 ;  /* 0x000000ffff067224 */ /* 0x002fe200078e000f */
[----:B------:R-:W-:Y:S01]  /*16e00*/  ISETP.GE.AND P2, PT, R3, RZ, PT ;  /* 0x000000ff0300720c */ /* 0x000fe20003f46270 */
[----:B------:R-:W-:-:S04]  /*16e10*/  IMAD.HI.U32 R13, R4, R12, RZ ;  /* 0x0000000c040d7227 */ /* 0x000fc800078e00ff */
[----:B------:R-:W-:Y:S01]  /*16e20*/  @!P3 IMAD.MOV R6, RZ, RZ, -R6 ;  /* 0x000000ffff06b224 */ /* 0x000fe200078e0a06 */
[----:B------:R-:W-:Y:S01]  /*16e30*/  ISETP.GE.AND P3, PT, R14, RZ, PT ;  /* 0x000000ff0e00720c */ /* 0x000fe20003f66270 */
[----:B------:R-:W-:-:S03]  /*16e40*/  IMAD.HI.U32 R14, R4, R7, RZ ;  /* 0x00000007040e7227 */ /* 0x000fc600078e00ff */
[----:B------:R1:W-:Y:S01]  /*16e50*/  STL [R1+0xa4], R6 ;  /* 0x0000a40601007387 */ /* 0x0003e20000100800 */
[--C-:B------:R-:W-:Y:S01]  /*16e60*/  @!P0 IMAD.IADD R8, R8, 0x1, -R252.reuse ;  /* 0x0000000108088824 */ /* 0x100fe200078e0afc */
[----:B------:R-:W-:Y:S01]  /*16e70*/  IADD3 R14, -R14, RZ, RZ ;  /* 0x000000ff0e0e7210 */ /* 0x000fe20007ffe1ff */
[----:B------:R-:W-:Y:S01]  /*16e80*/  IMAD.MOV R13, RZ, RZ, -R13 ;  /* 0x000000ffff0d7224 */ /* 0x000fe200078e0a0d */
[----:B------:R-:W-:Y:S01]  /*16e90*/  @!P5 IADD3 R0, R0, -R252, RZ ;  /* 0x800000fc0000d210 */ /* 0x000fe20007ffe0ff */
[----:B------:R-:W-:Y:S01]  /*16ea0*/  @!P4 IMAD.IADD R9, R9, 0x1, -R252 ;  /* 0x000000010909c824 */ /* 0x000fe200078e0afc */
[----:B------:R-:W-:Y:S01]  /*16eb0*/  ISETP.GE.AND P0, PT, R11, RZ, PT ;  /* 0x000000ff0b00720c */ /* 0x000fe20003f06270 */
[C---:B------:R-:W-:Y:S02]  /*16ec0*/  IMAD R7, R252.reuse, R14, R7 ;  /* 0x0000000efc077224 */ /* 0x040fe400078e0207 */
[C---:B------:R-:W-:Y:S01]  /*16ed0*/  IMAD R3, R252.reuse, R13, R12 ;  /* 0x0000000dfc037224 */ /* 0x040fe200078e020c */
[----:B------:R-:W-:Y:S01]  /*16ee0*/  ISETP.GT.U32.AND P4, PT, R252, R9, PT ;  /* 0x00000009fc00720c */ /* 0x000fe20003f84070 */
[----:B-1----:R-:W-:Y:S01]  /*16ef0*/  IMAD.MOV.U32 R6, RZ, RZ, R10 ;  /* 0x000000ffff067224 */ /* 0x002fe200078e000a */
[C---:B------:R-:W-:Y:S01]  /*16f00*/  IADD3 R12, R2.reuse, 0x1dd, RZ ;  /* 0x000001dd020c7810 */ /* 0x040fe20007ffe0ff */
[----:B------:R-:W-:Y:S01]  /*16f10*/  VIADD R10, R2, 0x1dc ;  /* 0x000001dc020a7836 */ /* 0x000fe20000000000 */
[----:B------:R-:W-:Y:S01]  /*16f20*/  ISETP.GT.U32.AND P5, PT, R252, R3, PT ;  /* 0x00000003fc00720c */ /* 0x000fe20003fa4070 */
[----:B------:R-:W-:Y:S01]  /*16f30*/  @!P6 IMAD.MOV R6, RZ, RZ, -R6 ;  /* 0x000000ffff06e224 */ /* 0x000fe200078e0a06 */
[----:B------:R-:W-:Y:S01]  /*16f40*/  ISETP.GE.AND P6, PT, R5, RZ, PT ;  /* 0x000000ff0500720c */ /* 0x000fe20003fc6270 */
[----:B------:R-:W-:Y:S01]  /*16f50*/  @!P3 IMAD.MOV R0, RZ, RZ, -R0 ;  /* 0x000000ffff00b224 */ /* 0x000fe200078e0a00 */
[----:B------:R-:W-:Y:S01]  /*16f60*/  IABS R5, R10 ;  /* 0x0000000a00057213 */ /* 0x000fe20000000000 */
[----:B------:R-:W-:Y:S01]  /*16f70*/  VIADD R18, R2, 0x1e0 ;  /* 0x000001e002127836 */ /* 0x000fe20000000000 */
[----:B------:R1:W-:Y:S01]  /*16f80*/  STL [R1+0xa0], R6 ;  /* 0x0000a00601007387 */ /* 0x0003e20000100800 */
[----:B------:R-:W-:-:S02]  /*16f90*/  ISETP.GE.AND P3, PT, R10, RZ, PT ;  /* 0x000000ff0a00720c */ /* 0x000fc40003f66270 */
[--C-:B------:R-:W-:Y:S01]  /*16fa0*/  @!P4 IMAD.IADD R9, R9, 0x1, -R252.reuse ;  /* 0x000000010909c824 */ /* 0x100fe200078e0afc */
[----:B------:R-:W-:Y:S02]  /*16fb0*/  ISETP.GE.AND P4, PT, R12, RZ, PT ;  /* 0x000000ff0c00720c */ /* 0x000fe40003f86270 */
[----:B------:R-:W-:Y:S01]  /*16fc0*/  IABS R12, R12 ;  /* 0x0000000c000c7213 */ /* 0x000fe20000000000 */
[----:B------:R-:W-:Y:S02]  /*16fd0*/  @!P5 IMAD.IADD R3, R3, 0x1, -R252 ;  /* 0x000000010303d824 */ /* 0x000fe400078e0afc */
[----:B-1----:R-:W-:-:S03]  /*16fe0*/  IMAD.MOV.U32 R6, RZ, RZ, R8 ;  /* 0x000000ffff067224 */ /* 0x002fc600078e0008 */
[----:B------:R-:W-:Y:S01]  /*16ff0*/  ISETP.GT.U32.AND P5, PT, R252, R3, PT ;  /* 0x00000003fc00720c */ /* 0x000fe20003fa4070 */
[----:B------:R-:W-:-:S04]  /*17000*/  IMAD.HI.U32 R8, R4, R5, RZ ;  /* 0x0000000504087227 */ /* 0x000fc800078e00ff */
[----:B------:R-:W-:Y:S01]  /*17010*/  @!P1 IMAD.MOV R6, RZ, RZ, -R6 ;  /* 0x000000ffff069224 */ /* 0x000fe200078e0a06 */
[----:B------:R-:W-:Y:S01]  /*17020*/  ISETP.GT.U32.AND P1, PT, R252, R7, PT ;  /* 0x00000007fc00720c */ /* 0x000fe20003f24070 */
[----:B------:R-:W-:-:S03]  /*17030*/  IMAD.HI.U32 R10, R4, R12, RZ ;  /* 0x0000000c040a7227 */ /* 0x000fc600078e00ff */
[----:B------:R1:W-:Y:S01]  /*17040*/  STL [R1+0x9c], R6 ;  /* 0x00009c0601007387 */ /* 0x0003e20000100800 */
[----:B------:R-:W-:Y:S01]  /*17050*/  IMAD.MOV R8, RZ, RZ, -R8 ;  /* 0x000000ffff087224 */ /* 0x000fe200078e0a08 */
[----:B------:R-:W-:Y:S01]  /*17060*/  IADD3 R10, -R10, RZ, RZ ;  /* 0x000000ff0a0a7210 */ /* 0x000fe20007ffe1ff */
[----:B------:R-:W-:Y:S01]  /*17070*/  @!P5 IMAD.IADD R3, R3, 0x1, -R252 ;  /* 0x000000010303d824 */ /* 0x000fe200078e0afc */
[----:B------:R2:W-:Y:S03]  /*17080*/  STL [R1+0x98], R0 ;  /* 0x0000980001007387 */ /* 0x0005e60000100800 */
[----:B------:R-:W-:Y:S01]  /*17090*/  IMAD R12, R252, R10, R12 ;  /* 0x0000000afc0c7224 */ /* 0x000fe200078e020c */
[----:B------:R-:W-:Y:S01]  /*170a0*/  MOV R13, R3 ;  /* 0x00000003000d7202 */ /* 0x000fe20000000f00 */
[----:B------:R-:W-:Y:S01]  /*170b0*/  @!P1 IMAD.IADD R7, R7, 0x1, -R252 ;  /* 0x0000000107079824 */ /* 0x000fe200078e0afc */
[----:B-1----:R-:W-:Y:S01]  /*170c0*/  MOV R6, R9 ;  /* 0x0000000900067202 */ /* 0x002fe20000000f00 */
[----:B------:R-:W-:-:S02]  /*170d0*/  VIADD R9, R2, 0x1df ;  /* 0x000001df02097836 */ /* 0x000fc40000000000 */
[----:B------:R-:W-:Y:S01]  /*170e0*/  @!P0 IMAD.MOV R13, RZ, RZ, -R13 ;  /* 0x000000ffff0d8224 */ /* 0x000fe200078e0a0d */
[----:B------:R-:W-:Y:S01]  /*170f0*/  ISETP.GT.U32.AND P1, PT, R252, R7, PT ;  /* 0x00000007fc00720c */ /* 0x000fe20003f24070 */
[----:B--2---:R-:W-:Y:S01]  /*17100*/  VIADD R0, R2, 0x1de ;  /* 0x000001de02007836 */ /* 0x004fe20000000000 */
[----:B------:R-:W-:Y:S01]  /*17110*/  ISETP.GE.AND P0, PT, R18, RZ, PT ;  /* 0x000000ff1200720c */ /* 0x000fe20003f06270 */
[----:B------:R-:W-:Y:S01]  /*17120*/  @!P2 IMAD.MOV R6, RZ, RZ, -R6 ;  /* 0x000000ffff06a224 */ /* 0x000fe200078e0a06 */
[----:B------:R-:W-:Y:S01]  /*17130*/  IABS R18, R18 ;  /* 0x0000001200127213 */ /* 0x000fe20000000000 */
[----:B------:R-:W-:Y:S01]  /*17140*/  VIADD R10, R2, 0x1e3 ;  /* 0x000001e3020a7836 */ /* 0x000fe20000000000 */
[----:B------:R-:W-:Y:S02]  /*17150*/  IABS R11, R0 ;  /* 0x00000000000b7213 */ /* 0x000fe40000000000 */
[----:B------:R-:W-:Y:S01]  /*17160*/  ISETP.GE.AND P2, PT, R0, RZ, PT ;  /* 0x000000ff0000720c */ /* 0x000fe20003f46270 */
[----:B------:R-:W-:Y:S01]  /*17170*/  IMAD R0, R252, R8, R5 ;  /* 0x00000008fc007224 */ /* 0x000fe200078e0205 */
[----:B------:R1:W-:Y:S01]  /*17180*/  STL [R1+0x94], R6 ;  /* 0x0000940601007387 */ /* 0x0003e20000100800 */
[----:B------:R-:W-:Y:S01]  /*17190*/  IABS R8, R9 ;  /* 0x0000000900087213 */ /* 0x000fe20000000000 */
[----:B------:R-:W-:Y:S01]  /*171a0*/  IMAD.HI.U32 R5, R4, R11, RZ ;  /* 0x0000000b04057227 */ /* 0x000fe200078e00ff */
[----:B------:R-:W-:Y:S01]  /*171b0*/  IABS R15, R10 ;  /* 0x0000000a000f7213 */ /* 0x000fe20000000000 */
[----:B------:R2:W-:Y:S01]  /*171c0*/  STL [R1+0x90], R13 ;  /* 0x0000900d01007387 */ /* 0x0005e20000100800 */
[----:B------:R-:W-:Y:S01]  /*171d0*/  ISETP.GT.U32.AND P5, PT, R252, R0, PT ;  /* 0x00000000fc00720c */ /* 0x000fe20003fa4070 */
[----:B------:R-:W-:Y:S01]  /*171e0*/  @!P1 IMAD.IADD R7, R7, 0x1, -R252 ;  /* 0x0000000107079824 */ /* 0x000fe200078e0afc */
[----:B------:R-:W-:Y:S01]  /*171f0*/  ISETP.GE.AND P1, PT, R9, RZ, PT ;  /* 0x000000ff0900720c */ /* 0x000fe20003f26270 */
[----:B------:R-:W-:-:S04]  /*17200*/  IMAD.HI.U32 R3, R4, R8, RZ ;  /* 0x0000000804037227 */ /* 0x000fc800078e00ff */
[----:B-1----:R-:W-:Y:S02]  /*17210*/  IMAD.MOV.U32 R6, RZ, RZ, R7 ;  /* 0x000000ffff067224 */ /* 0x002fe400078e0007 */
[----:B------:R-:W-:Y:S02]  /*17220*/  IMAD.MOV R5, RZ, RZ, -R5 ;  /* 0x000000ffff057224 */ /* 0x000fe400078e0a05 */
[----:B------:R-:W-:Y:S01]  /*17230*/  IMAD.MOV R3, RZ, RZ, -R3 ;  /* 0x000000ffff037224 */ /* 0x000fe200078e0a03 */
[----:B------:R-:W-:Y:S01]  /*17240*/  @!P6 IADD3 R6, -R6, RZ, RZ ;  /* 0x000000ff0606e210 */ /* 0x000fe20007ffe1ff */
[----:B------:R-:W-:Y:S01]  /*17250*/  @!P5 IMAD.IADD R0, R0, 0x1, -R252 ;  /* 0x000000010000d824 */ /* 0x000fe200078e0afc */
[----:B------:R-:W-:Y:S01]  /*17260*/  ISETP.GT.U32.AND P6, PT, R252, R12, PT ;  /* 0x0000000cfc00720c */ /* 0x000fe20003fc4070 */
[----:B------:R-:W-:Y:S02]  /*17270*/  IMAD.HI.U32 R7, R4, R18, RZ ;  /* 0x0000001204077227 */ /* 0x000fe400078e00ff */
[----:B------:R1:W-:Y:S01]  /*17280*/  STL [R1+0x8c], R6 ;  /* 0x00008c0601007387 */ /* 0x0003e20000100800 */
[C---:B------:R-:W-:Y:S01]  /*17290*/  ISETP.GT.U32.AND P5, PT, R252.reuse, R0, PT ;  /* 0x00000000fc00720c */ /* 0x040fe20003fa4070 */
[----:B------:R-:W-:-:S02]  /*172a0*/  IMAD R11, R252, R5, R11 ;  /* 0x00000005fc0b7224 */ /* 0x000fc400078e020b */
[----:B------:R-:W-:Y:S02]  /*172b0*/  VIADD R5, R2, 0x1e1 ;  /* 0x000001e102057836 */ /* 0x000fe40000000000 */
[----:B------:R-:W-:Y:S02]  /*172c0*/  IMAD R8, R252, R3, R8 ;  /* 0x00000003fc087224 */ /* 0x000fe400078e0208 */
[----:B------:R-:W-:Y:S01]  /*172d0*/  IMAD.MOV R7, RZ, RZ, -R7 ;  /* 0x000000ffff077224 */ /* 0x000fe200078e0a07 */
[----:B------:R-:W-:Y:S01]  /*172e0*/  IABS R17, R5 ;  /* 0x0000000500117213 */ /* 0x000fe20000000000 */
[----:B------:R-:W-:Y:S01]  /*172f0*/  VIADD R3, R2, 0x1e2 ;  /* 0x000001e202037836 */ /* 0x000fe20000000000 */
[----:B------:R-:W-:Y:S01]  /*17300*/  @!P6 IADD3 R12, R12, -R252, RZ ;  /* 0x800000fc0c0ce210 */ /* 0x000fe20007ffe0ff */
[----:B------:R-:W-:Y:S02]  /*17310*/  IMAD R18, R252, R7, R18 ;  /* 0x00000007fc127224 */ /* 0x000fe400078e0212 */
[----:B------:R-:W-:Y:S01]  /*17320*/  @!P5 IMAD.IADD R0, R0, 0x1, -R252 ;  /* 0x000000010000d824 */ /* 0x000fe200078e0afc */
[----:B------:R-:W-:Y:S01]  /*17330*/  ISETP.GT.U32.AND P6, PT, R252, R12, PT ;  /* 0x0000000cfc00720c */ /* 0x000fe20003fc4070 */
[----:B--2---:R-:W-:Y:S01]  /*17340*/  IMAD.HI.U32 R13, R4, R17, RZ ;  /* 0x00000011040d7227 */ /* 0x004fe200078e00ff */
[----:B------:R-:W-:-:S02]  /*17350*/  ISETP.GT.U32.AND P5, PT, R252, R11, PT ;  /* 0x0000000bfc00720c */ /* 0x000fc40003fa4070 */
[----:B------:R-:W-:Y:S01]  /*17360*/  IABS R16, R3 ;  /* 0x0000000300107213 */ /* 0x000fe20000000000 */
[----:B------:R-:W-:Y:S02]  /*17370*/  IMAD.MOV.U32 R226, RZ, RZ, R0 ;  /* 0x000000ffffe27224 */ /* 0x000fe400078e0000 */
[----:B------:R-:W-:Y:S02]  /*17380*/  IMAD.MOV R13, RZ, RZ, -R13 ;  /* 0x000000ffff0d7224 */ /* 0x000fe400078e0a0d */
[----:B------:R-:W-:Y:S01]  /*17390*/  @!P3 IMAD.MOV R226, RZ, RZ, -R226 ;  /* 0x000000ffffe2b224 */ /* 0x000fe200078e0ae2 */
[----:B------:R-:W-:Y:S01]  /*173a0*/  ISETP.GT.U32.AND P3, PT, R252, R18, PT ;  /* 0x00000012fc00720c */ /* 0x000fe20003f64070 */
[----:B------:R-:W-:Y:S02]  /*173b0*/  IMAD.HI.U32 R7, R4, R16, RZ ;  /* 0x0000001004077227 */ /* 0x000fe400078e00ff */
[----:B------:R-:W-:Y:S01]  /*173c0*/  @!P6 IADD3 R12, R12, -R252, RZ ;  /* 0x800000fc0c0ce210 */ /* 0x000fe20007ffe0ff */
[----:B------:R-:W-:Y:S01]  /*173d0*/  STL [R1+0x88], R226 ;  /* 0x000088e201007387 */ /* 0x000fe20000100800 */
[C---:B------:R-:W-:Y:S01]  /*173e0*/  ISETP.GT.U32.AND P6, PT, R252.reuse, R8, PT ;  /* 0x00000008fc00720c */ /* 0x040fe20003fc4070 */
[----:B------:R-:W-:-:S02]  /*173f0*/  IMAD R17, R252, R13, R17 ;  /* 0x0000000dfc117224 */ /* 0x000fc400078e0211 */
[----:B------:R-:W-:Y:S02]  /*17400*/  @!P5 IMAD.IADD R11, R11, 0x1, -R252 ;  /* 0x000000010b0bd824 */ /* 0x000fe400078e0afc */
[----:B------:R-:W-:Y:S02]  /*17410*/  IMAD.MOV R13, RZ, RZ, -R7 ;  /* 0x000000ffff0d7224 */ /* 0x000fe400078e0a07 */
[----:B-1----:R-:W-:Y:S01]  /*17420*/  IMAD.MOV.U32 R6, RZ, RZ, R12 ;  /* 0x000000ffff067224 */ /* 0x002fe200078e000c */
[----:B------:R-:W-:Y:S01]  /*17430*/  ISETP.GT.U32.AND P5, PT, R252, R11, PT ;  /* 0x0000000bfc00720c */ /* 0x000fe20003fa4070 */
[----:B------:R-:W-:Y:S02]  /*17440*/  VIADD R9, R2, 0x1e4 ;  /* 0x000001e402097836 */ /* 0x000fe40000000000 */
[----:B------:R-:W-:Y:S02]  /*17450*/  IMAD R16, R252, R13, R16 ;  /* 0x0000000dfc107224 */ /* 0x000fe400078e0210 */
[----:B------:R-:W-:Y:S01]  /*17460*/  @!P6 IMAD.IADD R8, R8, 0x1, -R252 ;  /* 0x000000010808e824 */ /* 0x000fe200078e0afc */
[----:B------:R-:W-:Y:S01]  /*17470*/  IABS R14, R9 ;  /* 0x00000009000e7213 */ /* 0x000fe20000000000 */
[----:B------:R-:W-:Y:S01]  /*17480*/  @!P4 IMAD.MOV R6, RZ, RZ, -R6 ;  /* 0x000000ffff06c224 */ /* 0x000fe200078e0a06 */
[----:B------:R-:W-:Y:S01]  /*17490*/  ISETP.GT.U32.AND P4, PT, R252, R17, PT ;  /* 0x00000011fc00720c */ /* 0x000fe20003f84070 */
[----:B------:R-:W-:Y:S01]  /*174a0*/  @!P3 IMAD.IADD R18, R18, 0x1, -R252 ;  /* 0x000000011212b824 */ /* 0x000fe200078e0afc */
[----:B------:R-:W-:Y:S01]  /*174b0*/  ISETP.GT.U32.AND P3, PT, R252, R8, PT ;  /* 0x00000008fc00720c */ /* 0x000fe20003f64070 */
[----:B------:R-:W-:Y:S01]  /*174c0*/  IMAD.HI.U32 R7, R4, R15, RZ ;  /* 0x0000000f04077227 */ /* 0x000fe200078e00ff */
[----:B------:R-:W-:Y:S01]  /*174d0*/  ISETP.GT.U32.AND P6, PT, R252, R16, PT ;  /* 0x00000010fc00720c */ /* 0x000fe20003fc4070 */
[----:B------:R1:W-:Y:S02]  /*174e0*/  STL [R1+0x84], R6 ;  /* 0x0000840601007387 */ /* 0x0003e40000100800 */
[----:B------:R-:W-:-:S02]  /*174f0*/  IMAD.MOV R7, RZ, RZ, -R7 ;  /* 0x000000ffff077224 */ /* 0x000fc400078e0a07 */
[----:B------:R-:W-:-:S04]  /*17500*/  IMAD.HI.U32 R0, R4, R14, RZ ;  /* 0x0000000e04007227 */ /* 0x000fc800078e00ff */
[----:B------:R-:W-:Y:S01]  /*17510*/  IMAD R15, R252, R7, R15 ;  /* 0x00000007fc0f7224 */ /* 0x000fe200078e020f */
[----:B------:R-:W-:Y:S01]  /*17520*/  IADD3 R0, -R0, RZ, RZ ;  /* 0x000000ff00007210 */ /* 0x000fe20007ffe1ff */
[--C-:B------:R-:W-:Y:S01]  /*17530*/  @!P5 IMAD.IADD R11, R11, 0x1, -R252.reuse ;  /* 0x000000010b0bd824 */ /* 0x100fe200078e0afc */
[----:B------:R-:W-:Y:S01]  /*17540*/  ISETP.GE.AND P5, PT, R5, RZ, PT ;  /* 0x000000ff0500720c */ /* 0x000fe20003fa6270 */
[--C-:B------:R-:W-:Y:S01]  /*17550*/  @!P4 IMAD.IADD R17, R17, 0x1, -R252.reuse ;  /* 0x000000011111c824 */ /* 0x100fe200078e0afc */
[----:B------:R-:W-:Y:S01]  /*17560*/  @!P6 IADD3 R16, R16, -R252, RZ ;  /* 0x800000fc1010e210 */ /* 0x000fe20007ffe0ff */
[----:B------:R-:W-:Y:S01]  /*17570*/  @!P3 IMAD.IADD R8, R8, 0x1, -R252 ;  /* 0x000000010808b824 */ /* 0x000fe200078e0afc */
[C---:B------:R-:W-:Y:S01]  /*17580*/  ISETP.GT.U32.AND P3, PT, R252.reuse, R15, PT ;  /* 0x0000000ffc00720c */ /* 0x040fe20003f64070 */
[C---:B------:R-:W-:Y:S01]  /*17590*/  IMAD R14, R252.reuse, R0, R14 ;  /* 0x00000000fc0e7224 */ /* 0x040fe200078e020e */
[----:B------:R-:W-:Y:S01]  /*175a0*/  ISETP.GT.U32.AND P6, PT, R252, R17, PT ;  /* 0x00000011fc00720c */ /* 0x000fe20003fc4070 */
[----:B-1----:R-:W-:Y:S01]  /*175b0*/  IMAD.MOV.U32 R6, RZ, RZ, R11 ;  /* 0x000000ffff067224 */ /* 0x002fe200078e000b */
[C---:B------:R-:W-:Y:S01]  /*175c0*/  IADD3 R5, R2.reuse, 0x1e6, RZ ;  /* 0x000001e602057810 */ /* 0x040fe20007ffe0ff */
[----:B------:R-:W-:Y:S01]  /*175d0*/  VIADD R0, R2, 0x1e5 ;  /* 0x000001e502007836 */ /* 0x000fe20000000000 */
[----:B------:R-:W-:Y:S01]  /*175e0*/  ISETP.GT.U32.AND P4, PT, R252, R18, PT ;  /* 0x00000012fc00720c */ /* 0x000fe20003f84070 */
[----:B------:R-:W-:Y:S01]  /*175f0*/  @!P2 IMAD.MOV R6, RZ, RZ, -R6 ;  /* 0x000000ffff06a224 */ /* 0x000fe200078e0a06 */
[----:B------:R-:W-:Y:S01]  /*17600*/  IABS R12, R5 ;  /* 0x00000005000c7213 */ /* 0x000fe20000000000 */
[C---:B------:R-:W-:Y:S01]  /*17610*/  VIADD R7, R2.reuse, 0x1e7 ;  /* 0x000001e702077836 */ /* 0x040fe20000000000 */
[----:B------:R-:W-:Y:S01]  /*17620*/  IABS R13, R0 ;  /* 0x00000000000d7213 */ /* 0x000fe20000000000 */
[----:B------:R-:W-:Y:S01]  /*17630*/  VIADD R226, R2, 0x1f5 ;  /* 0x000001f502e27836 */ /* 0x000fe20000000000 */
[----:B------:R1:W-:Y:S01]  /*17640*/  STL [R1+0x80], R6 ;  /* 0x0000800601007387 */ /* 0x0003e20000100800 */
[----:B------:R-:W-:Y:S01]  /*17650*/  @!P3 IMAD.IADD R15, R15, 0x1, -R252 ;  /* 0x000000010f0fb824 */ /* 0x000fe200078e0afc */
[----:B------:R-:W-:Y:S01]  /*17660*/  IABS R11, R7 ;  /* 0x00000007000b7213 */ /* 0x000fe20000000000 */
[----:B------:R-:W-:Y:S01]  /*17670*/  IMAD.HI.U32 R235, R4, R13, RZ ;  /* 0x0000000d04eb7227 */ /* 0x000fe200078e00ff */
[----:B------:R-:W-:-:S02]  /*17680*/  @!P6 IADD3 R17, R17, -R252, RZ ;  /* 0x800000fc1111e210 */ /* 0x000fc40007ffe0ff */
[----:B------:R-:W-:Y:S01]  /*17690*/  ISETP.GE.AND P6, PT, R3, RZ, PT ;  /* 0x000000ff0300720c */ /* 0x000fe20003fc6270 */
[----:B------:R-:W-:Y:S01]  /*176a0*/  IMAD.MOV R235, RZ, RZ, -R235 ;  /* 0x000000ffffeb7224 */ /* 0x000fe200078e0aeb */
[----:B------:R-:W-:Y:S01]  /*176b0*/  ISETP.GT.U32.AND P2, PT, R252, R16, PT ;  /* 0x00000010fc00720c */ /* 0x000fe20003f44070 */
[----:B------:R-:W-:Y:S01]  /*176c0*/  IMAD.HI.U32 R3, R4, R11, RZ ;  /* 0x0000000b04037227 */ /* 0x000fe200078e00ff */
[----:B------:R-:W-:Y:S02]  /*176d0*/  ISETP.GE.AND P3, PT, R10, RZ, PT ;  /* 0x000000ff0a00720c */ /* 0x000fe40003f66270 */
[----:B------:R-:W-:Y:S01]  /*176e0*/  IABS R245, R226 ;  /* 0x000000e200f57213 */ /* 0x000fe20000000000 */
[----:B-1----:R-:W-:Y:S02]  /*176f0*/  IMAD.MOV.U32 R6, RZ, RZ, R8 ;  /* 0x000000ffff067224 */ /* 0x002fe400078e0008 */
[C---:B------:R-:W-:Y:S02]  /*17700*/  IMAD R13, R252.reuse, R235, R13 ;  /* 0x000000ebfc0d7224 */ /* 0x040fe400078e020d */
[----:B------:R-:W-:Y:S01]  /*17710*/  @!P1 IMAD.MOV R6, RZ, RZ, -R6 ;  /* 0x000000ffff069224 */ /* 0x000fe200078e0a06 */
[----:B------:R-:W-:Y:S01]  /*17720*/  ISETP.GT.U32.AND P1, PT, R252, R15, PT ;  /* 0x0000000ffc00720c */ /* 0x000fe20003f24070 */
[----:B------:R-:W-:-:S03]  /*17730*/  IMAD.HI.U32 R235, R4, R12, RZ ;  /* 0x0000000c04eb7227 */ /* 0x000fc600078e00ff */
[----:B------:R1:W-:Y:S01]  /*17740*/  STL [R1+0x7c], R6 ;  /* 0x00007c0601007387 */ /* 0x0003e20000100800 */
[----:B------:R-:W-:Y:S02]  /*17750*/  IMAD.MOV R10, RZ, RZ, -R3 ;  /* 0x000000ffff0a7224 */ /* 0x000fe400078e0a03 */
[----:B------:R-:W-:Y:S02]  /*17760*/  IMAD.MOV R235, RZ, RZ, -R235 ;  /* 0x000000ffffeb7224 */ /* 0x000fe400078e0aeb */
[----:B------:R-:W-:Y:S02]  /*17770*/  IMAD R11, R252, R10, R11 ;  /* 0x0000000afc0b7224 */ /* 0x000fe400078e020b */
[----:B------:R-:W-:Y:S01]  /*17780*/  @!P4 IMAD.IADD R18, R18, 0x1, -R252 ;  /* 0x000000011212c824 */ /* 0x000fe200078e0afc */
[C---:B------:R-:W-:Y:S01]  /*17790*/  ISETP.GT.U32.AND P4, PT, R252.reuse, R14, PT ;  /* 0x0000000efc00720c */ /* 0x040fe20003f84070 */
[C---:B------:R-:W-:Y:S02]  /*177a0*/  IMAD R12, R252.reuse, R235, R12 ;  /* 0x000000ebfc0c7224 */ /* 0x040fe400078e020c */
[--C-:B------:R-:W-:Y:S01]  /*177b0*/  @!P1 IMAD.IADD R15, R15, 0x1, -R252.reuse ;  /* 0x000000010f0f9824 */ /* 0x100fe200078e0afc */
[----:B------:R-:W-:Y:S01]  /*177c0*/  ISETP.GT.U32.AND P1, PT, R252, R11, PT ;  /* 0x0000000bfc00720c */ /* 0x000fe20003f24070 */
[----:B------:R-:W-:Y:S01]  /*177d0*/  @!P2 IMAD.IADD R16, R16, 0x1, -R252 ;  /* 0x000000011010a824 */ /* 0x000fe200078e0afc */
[----:B------:R-:W-:Y:S01]  /*177e0*/  @!P0 IADD3 R18, -R18, RZ, RZ ;  /* 0x000000ff12128210 */ /* 0x000fe20007ffe1ff */
[----:B------:R-:W-:Y:S01]  /*177f0*/  @!P5 IMAD.MOV R17, RZ, RZ, -R17 ;  /* 0x000000ffff11d224 */ /* 0x000fe200078e0a11 */
[----:B------:R-:W-:Y:S01]  /*17800*/  ISETP.GT.U32.AND P5, PT, R252, R12, PT ;  /* 0x0000000cfc00720c */ /* 0x000fe20003fa4070 */
[----:B------:R-:W-:Y:S01]  /*17810*/  @!P6 IMAD.MOV R16, RZ, RZ, -R16 ;  /* 0x000000ffff10e224 */ /* 0x000fe200078e0a10 */
[----:B------:R-:W-:Y:S01]  /*17820*/  ISETP.GE.AND P6, PT, R0, RZ, PT ;  /* 0x000000ff0000720c */ /* 0x000fe20003fc6270 */
[----:B------:R-:W-:Y:S01]  /*17830*/  VIADD R0, R2, 0x1e9 ;  /* 0x000001e902007836 */ /* 0x000fe20000000000 */
[----:B------:R-:W-:Y:S01]  /*17840*/  ISETP.GT.U32.AND P2, PT, R252, R13, PT ;  /* 0x0000000dfc00720c */ /* 0x000fe20003f44070 */
[----:B------:R-:W-:Y:S01]  /*17850*/  VIADD R3, R2, 0x1e8 ;  /* 0x000001e802037836 */ /* 0x000fe20000000000 */
[----:B------:R-:W-:Y:S01]  /*17860*/  @!P4 IADD3 R14, R14, -R252, RZ ;  /* 0x800000fc0e0ec210 */ /* 0x000fe20007ffe0ff */
[C---:B------:R-:W-:Y:S01]  /*17870*/  VIADD R235, R2.reuse, 0x1ec ;  /* 0x000001ec02eb7836 */ /* 0x040fe20000000000 */
[----:B------:R-:W-:Y:S01]  /*17880*/  ISETP.GE.AND P4, PT, R9, RZ, PT ;  /* 0x000000ff0900720c */ /* 0x000fe20003f86270 */
[--C-:B------:R-:W-:Y:S01]  /*17890*/  @!P1 IMAD.IADD R11, R11, 0x1, -R252.reuse ;  /* 0x000000010b0b9824 */ /* 0x100fe200078e0afc */
[----:B------:R-:W-:Y:S01]  /*178a0*/  IABS R9, R0 ;  /* 0x0000000000097213 */ /* 0x000fe20000000000 */
[----:B-1----:R-:W-:Y:S01]  /*178b0*/  VIADD R6, R2, 0x1f4 ;  /* 0x000001f402067836 */ /* 0x002fe20000000000 */
[----:B------:R-:W-:Y:S01]  /*178c0*/  IABS R10, R3 ;  /* 0x00000003000a7213 */ /* 0x000fe20000000000 */
[----:B------:R-:W-:Y:S01]  /*178d0*/  @!P5 IMAD.IADD R12, R12, 0x1, -R252 ;  /* 0x000000010c0cd824 */ /* 0x000fe200078e0afc */
[----:B------:R-:W-:Y:S01]  /*178e0*/  ISETP.GT.U32.AND P0, PT, R252, R14, PT ;  /* 0x0000000efc00720c */ /* 0x000fe20003f04070 */
[----:B------:R-:W-:Y:S01]  /*178f0*/  VIADD R226, R2, 0x1f8 ;  /* 0x000001f802e27836 */ /* 0x000fe20000000000 */
[----:B------:R-:W-:Y:S01]  /*17900*/  ISETP.GE.AND P5, PT, R3, RZ, PT ;  /* 0x000000ff0300720c */ /* 0x000fe20003fa6270 */
[----:B------:R-:W-:Y:S01]  /*17910*/  IMAD.HI.U32 R3, R4, R9, RZ ;  /* 0x0000000904037227 */ /* 0x000fe200078e00ff */
[----:B------:R-:W-:-:S02]  /*17920*/  ISETP.GT.U32.AND P1, PT, R252, R11, PT ;  /* 0x0000000bfc00720c */ /* 0x000fc40003f24070 */
[----:B------:R-:W-:Y:S01]  /*17930*/  @!P3 IADD3 R15, -R15, RZ, RZ ;  /* 0x000000ff0f0fb210 */ /* 0x000fe20007ffe1ff */
[----:B------:R-:W-:Y:S01]  /*17940*/  IMAD.MOV R3, RZ, RZ, -R3 ;  /* 0x000000ffff037224 */ /* 0x000fe200078e0a03 */
[----:B------:R-:W-:Y:S01]  /*17950*/  ISETP.GT.U32.AND P3, PT, R252, R12, PT ;  /* 0x0000000cfc00720c */ /* 0x000fe20003f64070 */
[----:B------:R-:W-:Y:S01]  /*17960*/  IMAD.HI.U32 R8, R4, R10, RZ ;  /* 0x0000000a04087227 */ /* 0x000fe200078e00ff */
[----:B------:R-:W-:-:S03]  /*17970*/  IABS R251, R226 ;  /* 0x000000e200fb7213 */ /* 0x000fc60000000000 */
[----:B------:R-:W-:Y:S01]  /*17980*/  IMAD R9, R252, R3, R9 ;  /* 0x00000003fc097224 */ /* 0x000fe200078e0209 */
[----:B------:R-:W-:Y:S01]  /*17990*/  @!P0 IADD3 R14, R14, -R252, RZ ;  /* 0x800000fc0e0e8210 */ /* 0x000fe20007ffe0ff */
[----:B------:R-:W-:Y:S01]  /*179a0*/  IMAD.MOV R8, RZ, RZ, -R8 ;  /* 0x000000ffff087224 */ /* 0x000fe200078e0a08 */
[----:B------:R-:W-:Y:S01]  /*179b0*/  ISETP.GE.AND P0, PT, R5, RZ, PT ;  /* 0x000000ff0500720c */ /* 0x000fe20003f06270 */
[--C-:B------:R-:W-:Y:S01]  /*179c0*/  @!P2 IMAD.IADD R13, R13, 0x1, -R252.reuse ;  /* 0x000000010d0da824 */ /* 0x100fe200078e0afc */
[----:B------:R-:W-:Y:S01]  /*179d0*/  IABS R3, R235 ;  /* 0x000000eb00037213 */ /* 0x000fe20000000000 */
[----:B------:R-:W-:Y:S01]  /*179e0*/  @!P1 IMAD.IADD R11, R11, 0x1, -R252 ;  /* 0x000000010b0b9824 */ /* 0x000fe200078e0afc */
[C---:B------:R-:W-:Y:S01]  /*179f0*/  ISETP.GT.U32.AND P1, PT, R252.reuse, R9, PT ;  /* 0x00000009fc00720c */ /* 0x040fe20003f24070 */
[C---:B------:R-:W-:Y:S01]  /*17a00*/  IMAD R10, R252.reuse, R8, R10 ;  /* 0x00000008fc0a7224 */ /* 0x040fe200078e020a */
[----:B------:R-:W-:Y:S01]  /*17a10*/  ISETP.GT.U32.AND P2, PT, R252, R13, PT ;  /* 0x0000000dfc00720c */ /* 0x000fe20003f44070 */
[----:B------:R-:W-:-:S02]  /*17a20*/  @!P4 IMAD.MOV R14, RZ, RZ, -R14 ;  /* 0x000000ffff0ec224 */ /* 0x000fc400078e0a0e */
[----:B------:R-:W-:Y:S01]  /*17a30*/  VIADD R8, R2, 0x1ea ;  /* 0x000001ea02087836 */ /* 0x000fe20000000000 */
[----:B------:R-:W-:Y:S01]  /*17a40*/  ISETP.GT.U32.AND P4, PT, R252, R10, PT ;  /* 0x0000000afc00720c */ /* 0x000fe20003f84070 */
[--C-:B------:R-:W-:Y:S02]  /*17a50*/  @!P3 IMAD.IADD R12, R12, 0x1, -R252.reuse ;  /* 0x000000010c0cb824 */ /* 0x100fe400078e0afc */
[----:B------:R-:W-:Y:S01]  /*17a60*/  IMAD.HI.U32 R237, R4, R3, RZ ;  /* 0x0000000304ed7227 */ /* 0x000fe200078e00ff */
[----:B------:R-:W-:Y:S02]  /*17a70*/  ISETP.GE.AND P3, PT, R8, RZ, PT ;  /* 0x000000ff0800720c */ /* 0x000fe40003f66270 */
[----:B------:R-:W-:Y:S01]  /*17a80*/  IABS R8, R8 ;  /* 0x0000000800087213 */ /* 0x000fe20000000000 */
[--C-:B------:R-:W-:Y:S02]  /*17a90*/  @!P1 IMAD.IADD R9, R9, 0x1, -R252.reuse ;  /* 0x0000000109099824 */ /* 0x100fe400078e0afc */
[----:B------:R-:W-:Y:S01]  /*17aa0*/  @!P2 IMAD.IADD R13, R13, 0x1, -R252 ;  /* 0x000000010d0da824 */ /* 0x000fe200078e0afc */
[----:B------:R-:W-:Y:S01]  /*17ab0*/  ISETP.GE.AND P2, PT, R7, RZ, PT ;  /* 0x000000ff0700720c */ /* 0x000fe20003f46270 */
[----:B------:R-:W-:Y:S01]  /*17ac0*/  @!P0 IMAD.MOV R12, RZ, RZ, -R12 ;  /* 0x000000ffff0c8224 */ /* 0x000fe200078e0a0c */
[----:B------:R-:W-:Y:S01]  /*17ad0*/  ISETP.GT.U32.AND P0, PT, R252, R9, PT ;  /* 0x00000009fc00720c */ /* 0x000fe20003f04070 */
[----:B------:R-:W-:Y:S01]  /*17ae0*/  @!P6 IMAD.MOV R13, RZ, RZ, -R13 ;  /* 0x000000ffff0de224 */ /* 0x000fe200078e0a0d */
[----:B------:R-:W-:Y:S01]  /*17af0*/  @!P4 IADD3 R10, R10, -R252, RZ ;  /* 0x800000fc0a0ac210 */ /* 0x000fe20007ffe0ff */
[----:B------:R-:W-:Y:S01]  /*17b00*/  IMAD.HI.U32 R236, R4, R8, RZ ;  /* 0x0000000804ec7227 */ /* 0x000fe200078e00ff */
[----:B------:R-:W-:-:S02]  /*17b10*/  ISETP.GE.AND P6, PT, R0, RZ, PT ;  /* 0x000000ff0000720c */ /* 0x000fc40003fc6270 */
[----:B------:R-:W-:Y:S01]  /*17b20*/  ISETP.GT.U32.AND P1, PT, R252, R10, PT ;  /* 0x0000000afc00720c */ /* 0x000fe20003f24070 */
[C---:B------:R-:W-:Y:S01]  /*17b30*/  VIADD R0, R2.reuse, 0x1ed ;  /* 0x000001ed02007836 */ /* 0x040fe20000000000 */
[----:B------:R-:W-:Y:S01]  /*17b40*/  IADD3 R7, R2, 0x1eb, RZ ;  /* 0x000001eb02077810 */ /* 0x000fe20007ffe0ff */
[----:B------:R-:W-:Y:S02]  /*17b50*/  IMAD.MOV R236, RZ, RZ, -R236 ;  /* 0x000000ffffec7224 */ /* 0x000fe400078e0aec */
[----:B------:R-:W-:Y:S01]  /*17b60*/  IMAD.MOV R237, RZ, RZ, -R237 ;  /* 0x000000ffffed7224 */ /* 0x000fe200078e0aed */
[----:B------:R-:W-:Y:S01]  /*17b70*/  IABS R5, R0 ;  /* 0x0000000000057213 */ /* 0x000fe20000000000 */
[C---:B------:R-:W-:Y:S01]  /*17b80*/  IMAD R8, R252.reuse, R236, R8 ;  /* 0x000000ecfc087224 */ /* 0x040fe200078e0208 */
[----:B------:R-:W-:Y:S01]  /*17b90*/  @!P2 IADD3 R11, -R11, RZ, RZ ;  /* 0x000000ff0b0ba210 */ /* 0x000fe20007ffe1ff */
[----:B------:R-:W-:Y:S01]  /*17ba0*/  IMAD R3, R252, R237, R3 ;  /* 0x000000edfc037224 */ /* 0x000fe200078e0203 */
[----:B------:R-:W-:Y:S01]  /*17bb0*/  ISETP.GE.AND P2, PT, R235, RZ, PT ;  /* 0x000000ffeb00720c */ /* 0x000fe20003f46270 */
[----:B------:R-:W-:Y:S01]  /*17bc0*/  @!P0 IMAD.IADD R9, R9, 0x1, -R252 ;  /* 0x0000000109098824 */ /* 0x000fe200078e0afc */
[----:B------:R-:W-:Y:S01]  /*17bd0*/  ISETP.GE.AND P4, PT, R7, RZ, PT ;  /* 0x000000ff0700720c */ /* 0x000fe20003f86270 */
[----:B------:R-:W-:Y:S01]  /*17be0*/  IMAD.HI.U32 R235, R4, R5, RZ ;  /* 0x0000000504eb7227 */ /* 0x000fe200078e00ff */
[----:B------:R-:W-:-:S03]  /*17bf0*/  IABS R7, R7 ;  /* 0x0000000700077213 */ /* 0x000fc60000000000 */
[----:B------:R-:W-:Y:S01]  /*17c00*/  @!P1 IMAD.IADD R10, R10, 0x1, -R252 ;  /* 0x000000010a0a9824 */ /* 0x000fe200078e0afc */
[C---:B------:R-:W-:Y:S01]  /*17c10*/  ISETP.GT.U32.AND P1, PT, R252.reuse, R8, PT ;  /* 0x00000008fc00720c */ /* 0x040fe20003f24070 */
[----:B------:R-:W-:Y:S01]  /*17c20*/  @!P6 IMAD.MOV R9, RZ, RZ, -R9 ;  /* 0x000000ffff09e224 */ /* 0x000fe200078e0a09 */
[----:B------:R-:W-:Y:S01]  /*17c30*/  ISETP.GT.U32.AND P6, PT, R252, R3, PT ;  /* 0x00000003fc00720c */ /* 0x000fe20003fc4070 */
[----:B------:R-:W-:Y:S01]  /*17c40*/  IMAD.MOV R235, RZ, RZ, -R235 ;  /* 0x000000ffffeb7224 */ /* 0x000fe200078e0aeb */
[----:B------:R-:W-:Y:S01]  /*17c50*/  @!P5 IADD3 R10, -R10, RZ, RZ ;  /* 0x000000ff0a0ad210 */ /* 0x000fe20007ffe1ff */
[----:B------:R-:W-:Y:S01]  /*17c60*/  IMAD.HI.U32 R238, R4, R7, RZ ;  /* 0x0000000704ee7227 */ /* 0x000fe200078e00ff */
[----:B------:R-:W-:-:S03]  /*17c70*/  ISETP.GE.AND P5, PT, R0, RZ, PT ;  /* 0x000000ff0000720c */ /* 0x000fc60003fa6270 */
[----:B------:R-:W-:Y:S02]  /*17c80*/  IMAD R0, R252, R235, R5 ;  /* 0x000000ebfc007224 */ /* 0x000fe400078e0205 */
[----:B------:R-:W-:Y:S02]  /*17c90*/  VIADD R5, R2, 0x1ee ;  /* 0x000001ee02057836 */ /* 0x000fe40000000000 */
[----:B------:R-:W-:Y:S02]  /*17ca0*/  IMAD.MOV R238, RZ, RZ, -R238 ;  /* 0x000000ffffee7224 */ /* 0x000fe400078e0aee */
[--C-:B------:R-:W-:Y:S01]  /*17cb0*/  @!P1 IMAD.IADD R8, R8, 0x1, -R252.reuse ;  /* 0x0000000108089824 */ /* 0x100fe200078e0afc */
[----:B------:R-:W-:Y:S01]  /*17cc0*/  IABS R236, R5 ;  /* 0x0000000500ec7213 */ /* 0x000fe20000000000 */
[----:B------:R-:W-:Y:S02]  /*17cd0*/  @!P6 IMAD.IADD R3, R3, 0x1, -R252 ;  /* 0x000000010303e824 */ /* 0x000fe400078e0afc */
[C---:B------:R-:W-:Y:S01]  /*17ce0*/  IMAD R7, R252.reuse, R238, R7 ;  /* 0x000000eefc077224 */ /* 0x040fe200078e0207 */
[----:B------:R-:W-:Y:S01]  /*17cf0*/  ISETP.GT.U32.AND P1, PT, R252, R8, PT ;  /* 0x00000008fc00720c */ /* 0x000fe20003f24070 */
[----:B------:R-:W-:Y:S01]  /*17d00*/  IMAD.HI.U32 R241, R4, R236, RZ ;  /* 0x000000ec04f17227 */ /* 0x000fe200078e00ff */
[----:B------:R-:W-:-:S02]  /*17d10*/  ISETP.GT.U32.AND P6, PT, R252, R3, PT ;  /* 0x00000003fc00720c */ /* 0x000fc40003fc4070 */
[----:B------:R-:W-:Y:S01]  /*17d20*/  ISETP.GT.U32.AND P0, PT, R252, R7, PT ;  /* 0x00000007fc00720c */ /* 0x000fe20003f04070 */
[C---:B------:R-:W-:Y:S01]  /*17d30*/  VIADD R235, R2.reuse, 0x1ef ;  /* 0x000001ef02eb7836 */ /* 0x040fe20000000000 */
[----:B------:R-:W-:Y:S02]  /*17d40*/  IADD3 R241, -R241, RZ, RZ ;  /* 0x000000fff1f17210 */ /* 0x000fe40007ffe1ff */
[----:B------:R-:W-:Y:S02]  /*17d50*/  IADD3 R238, R2, 0x1f0, RZ ;  /* 0x000001f002ee7810 */ /* 0x000fe40007ffe0ff */
[----:B------:R-:W-:Y:S01]  /*17d60*/  IABS R237, R235 ;  /* 0x000000eb00ed7213 */ /* 0x000fe20000000000 */
[----:B------:R-:W-:Y:S01]  /*17d70*/  IMAD R236, R252, R241, R236 ;  /* 0x000000f1fcec7224 */ /* 0x000fe200078e02ec */
[----:B------:R-:W-:Y:S01]  /*17d80*/  IABS R239, R238 ;  /* 0x000000ee00ef7213 */ /* 0x000fe20000000000 */
[--C-:B------:R-:W-:Y:S01]  /*17d90*/  @!P1 IMAD.IADD R8, R8, 0x1, -R252.reuse ;  /* 0x0000000108089824 */ /* 0x100fe200078e0afc */
[C---:B------:R-:W-:Y:S01]  /*17da0*/  ISETP.GT.U32.AND P1, PT, R252.reuse, R0, PT ;  /* 0x00000000fc00720c */ /* 0x040fe20003f24070 */
[--C-:B------:R-:W-:Y:S01]  /*17db0*/  @!P6 IMAD.IADD R3, R3, 0x1, -R252.reuse ;  /* 0x000000010303e824 */ /* 0x100fe200078e0afc */
[----:B------:R-:W-:Y:S01]  /*17dc0*/  ISETP.GT.U32.AND P6, PT, R252, R236, PT ;  /* 0x000000ecfc00720c */ /* 0x000fe20003fc4070 */
[----:B------:R-:W-:-:S02]  /*17dd0*/  @!P0 IMAD.IADD R7, R7, 0x1, -R252 ;  /* 0x0000000107078824 */ /* 0x000fc400078e0afc */
[----:B------:R-:W-:Y:S01]  /*17de0*/  IMAD.HI.U32 R241, R4, R240, RZ ;  /* 0x000000f004f17227 */ /* 0x000fe200078e00ff */
[----:B------:R-:W-:Y:S02]  /*17df0*/  @!P2 IADD3 R3, -R3, RZ, RZ ;  /* 0x000000ff0303a210 */ /* 0x000fe40007ffe1ff */
[----:B------:R-:W-:Y:S01]  /*17e00*/  ISETP.GT.U32.AND P0, PT, R252, R7, PT ;  /* 0x00000007fc00720c */ /* 0x000fe20003f04070 */
[----:B------:R-:W-:Y:S01]  /*17e10*/  IMAD.HI.U32 R242, R4, R237, RZ ;  /* 0x000000ed04f27227 */ /* 0x000fe200078e00ff */
[----:B------:R-:W-:-:S03]  /*17e20*/  IADD3 R241, -R241, RZ, RZ ;  /* 0x000000fff1f17210 */ /* 0x000fc60007ffe1ff */
[----:B------:R-:W-:Y:S01]  /*17e30*/  @!P1 IMAD.IADD R0, R0, 0x1, -R252 ;  /* 0x0000000100009824 */ /* 0x000fe200078e0afc */
[----:B------:R-:W-:Y:S01]  /*17e40*/  ISETP.GE.AND P1, PT, R235, RZ, PT ;  /* 0x000000ffeb00720c */ /* 0x000fe20003f26270 */
[----:B------:R-:W-:Y:S01]  /*17e50*/  @!P3 IMAD.MOV R8, RZ, RZ, -R8 ;  /* 0x000000ffff08b224 */ /* 0x000fe200078e0a08 */
[----:B------:R-:W-:Y:S01]  /*17e60*/  @!P6 IADD3 R236, R236, -R252, RZ ;  /* 0x800000fcecece210 */ /* 0x000fe20007ffe0ff */
[----:B------:R-:W-:Y:S01]  /*17e70*/  IMAD.HI.U32 R244, R4, R239, RZ ;  /* 0x000000ef04f47227 */ /* 0x000fe200078e00ff */
[C---:B------:R-:W-:Y:S02]  /*17e80*/  ISETP.GT.U32.AND P3, PT, R252.reuse, R0, PT ;  /* 0x00000000fc00720c */ /* 0x040fe40003f64070 */
[----:B------:R-:W-:Y:S01]  /*17e90*/  ISETP.GT.U32.AND P6, PT, R252, R236, PT ;  /* 0x000000ecfc00720c */ /* 0x000fe20003fc4070 */
[----:B------:R-:W-:Y:S01]  /*17ea0*/  @!P0 IMAD.IADD R7, R7, 0x1, -R252 ;  /* 0x0000000107078824 */ /* 0x000fe200078e0afc */
[----:B------:R-:W-:Y:S01]  /*17eb0*/  ISETP.GE.AND P0, PT, R5, RZ, PT ;  /* 0x000000ff0500720c */ /* 0x000fe20003f06270 */
[----:B------:R-:W-:-:S02]  /*17ec0*/  IMAD.MOV R5, RZ, RZ, -R242 ;  /* 0x000000ffff057224 */ /* 0x000fc400078e0af2 */
[----:B------:R-:W-:Y:S01]  /*17ed0*/  IMAD.MOV R242, RZ, RZ, -R244 ;  /* 0x000000fffff27224 */ /* 0x000fe200078e0af4 */
[----:B------:R-:W-:Y:S01]  /*17ee0*/  IABS R244, R6 ;  /* 0x0000000600f47213 */ /* 0x000fe20000000000 */
[----:B------:R-:W-:Y:S02]  /*17ef0*/  VIADD R235, R2, 0x1f2 ;  /* 0x000001f202eb7836 */ /* 0x000fe40000000000 */
[C---:B------:R-:W-:Y:S02]  /*17f00*/  IMAD R239, R252.reuse, R242, R239 ;  /* 0x000000f2fcef7224 */ /* 0x040fe400078e02ef */
[C---:B------:R-:W-:Y:S01]  /*17f10*/  IMAD R240, R252.reuse, R241, R240 ;  /* 0x000000f1fcf07224 */ /* 0x040fe200078e02f0 */
[----:B------:R-:W-:Y:S01]  /*17f20*/  IABS R241, R235 ;  /* 0x000000eb00f17213 */ /* 0x000fe20000000000 */
[----:B------:R-:W-:Y:S01]  /*17f30*/  IMAD R237, R252, R5, R237 ;  /* 0x00000005fced7224 */ /* 0x000fe200078e02ed */
[----:B------:R-:W-:Y:S01]  /*17f40*/  @!P3 IADD3 R0, R0, -R252, RZ ;  /* 0x800000fc0000b210 */ /* 0x000fe20007ffe0ff */
[----:B------:R-:W-:Y:S01]  /*17f50*/  @!P6 IMAD.IADD R236, R236, 0x1, -R252 ;  /* 0x00000001ecece824 */ /* 0x000fe200078e0afc */
[----:B------:R-:W-:Y:S01]  /*17f60*/  ISETP.GT.U32.AND P6, PT, R252, R239, PT ;  /* 0x000000effc00720c */ /* 0x000fe20003fc4070 */
[----:B------:R-:W-:Y:S01]  /*17f70*/  IMAD.HI.U32 R247, R4, R241, RZ ;  /* 0x000000f104f77227 */ /* 0x000fe200078e00ff */
[----:B------:R-:W-:-:S03]  /*17f80*/  ISETP.GT.U32.AND P3, PT, R252, R237, PT ;  /* 0x000000edfc00720c */ /* 0x000fc60003f64070 */
[----:B------:R-:W-:Y:S02]  /*17f90*/  IMAD.MOV R247, RZ, RZ, -R247 ;  /* 0x000000fffff77224 */ /* 0x000fe400078e0af7 */
[----:B------:R-:W-:Y:S02]  /*17fa0*/  VIADD R5, R2, 0x1f3 ;  /* 0x000001f302057836 */ /* 0x000fe40000000000 */
[----:B------:R-:W-:Y:S02]  /*17fb0*/  IMAD R241, R252, R247, R241 ;  /* 0x000000f7fcf17224 */ /* 0x000fe400078e02f1 */
[----:B------:R-:W-:Y:S01]  /*17fc0*/  IMAD.HI.U32 R248, R4, R244, RZ ;  /* 0x000000f404f87227 */ /* 0x000fe200078e00ff */
[----:B------:R-:W-:-:S03]  /*17fd0*/  IABS R242, R5 ;  /* 0x0000000500f27213 */ /* 0x000fc60000000000 */
[----:B------:R-:W-:Y:S01]  /*17fe0*/  @!P6 IMAD.IADD R239, R239, 0x1, -R252 ;  /* 0x00000001efefe824 */ /* 0x000fe200078e0afc */
[----:B------:R-:W-:Y:S01]  /*17ff0*/  @!P3 IADD3 R237, R237, -R252, RZ ;  /* 0x800000fcededb210 */ /* 0x000fe20007ffe0ff */
[----:B------:R-:W-:Y:S01]  /*18000*/  IMAD.MOV R248, RZ, RZ, -R248 ;  /* 0x000000fffff87224 */ /* 0x000fe200078e0af8 */
[----:B------:R-:W-:Y:S01]  /*18010*/  ISETP.GT.U32.AND P6, PT, R252, R241, PT ;  /* 0x000000f1fc00720c */ /* 0x000fe20003fc4070 */
[----:B------:R-:W-:Y:S01]  /*18020*/  IMAD.HI.U32 R247, R4, R245, RZ ;  /* 0x000000f504f77227 */ /* 0x000fe200078e00ff */
[C---:B------:R-:W-:Y:S02]  /*18030*/  ISETP.GT.U32.AND P3, PT, R252.reuse, R240, PT ;  /* 0x000000f0fc00720c */ /* 0x040fe40003f64070 */
[C---:B------:R-:W-:Y:S01]  /*18040*/  ISETP.GT.U32.AND P2, PT, R252.reuse, R239, PT ;  /* 0x000000effc00720c */ /* 0x040fe20003f44070 */
[----:B------:R-:W-:Y:S01]  /*18050*/  @!P4 IMAD.MOV R7, RZ, RZ, -R7 ;  /* 0x000000ffff07c224 */ /* 0x000fe200078e0a07 */
[----:B------:R-:W-:Y:S01]  /*18060*/  ISETP.GT.U32.AND P4, PT, R252, R237, PT ;  /* 0x000000edfc00720c */ /* 0x000fe20003f84070 */
[----:B------:R-:W-:-:S04]  /*18070*/  IMAD.HI.U32 R246, R4, R242, RZ ;  /* 0x000000f204f67227 */ /* 0x000fc800078e00ff */
[----:B------:R-:W-:Y:S01]  /*18080*/  IMAD R244, R252, R248, R244 ;  /* 0x000000f8fcf47224 */ /* 0x000fe200078e02f4 */
[----:B------:R-:W-:Y:S01]  /*18090*/  IABS R248, R227 ;  /* 0x000000e300f87213 */ /* 0x000fe20000000000 */
[----:B------:R-:W-:Y:S02]  /*180a0*/  IMAD.MOV R247, RZ, RZ, -R247 ;  /* 0x000000fffff77224 */ /* 0x000fe400078e0af7 */
[----:B------:R-:W-:Y:S02]  /*180b0*/  IMAD.MOV R246, RZ, RZ, -R246 ;  /* 0x000000fffff67224 */ /* 0x000fe400078e0af6 */
[----:B------:R-:W-:Y:S02]  /*180c0*/  VIADD R6, R2, 0x1f6 ;  /* 0x000001f602067836 */ /* 0x000fe40000000000 */
[C---:B------:R-:W-:Y:S01]  /*180d0*/  IMAD R245, R252.reuse, R247, R245 ;  /* 0x000000f7fcf57224 */ /* 0x040fe200078e02f5 */
[----:B------:R-:W-:Y:S01]  /*180e0*/  MOV R247, R248 ;  /* 0x000000f800f77202 */ /* 0x000fe20000000f00 */
[----:B------:R-:W-:Y:S01]  /*180f0*/  IMAD R242, R252, R246, R242 ;  /* 0x000000f6fcf27224 */ /* 0x000fe200078e02f2 */
[----:B------:R-:W-:Y:S01]  /*18100*/  IABS R246, R6 ;  /* 0x0000000600f67213 */ /* 0x000fe20000000000 */
[----:B------:R-:W-:-:S02]  /*18110*/  @!P6 IMAD.IADD R241, R241, 0x1, -R252 ;  /* 0x00000001f1f1e824 */ /* 0x000fc400078e0afc */
[----:B------:R-:W-:Y:S01]  /*18120*/  @!P3 IMAD.IADD R240, R240, 0x1, -R252 ;  /* 0x00000001f0f0b824 */ /* 0x000fe200078e0afc */
[C---:B------:R-:W-:Y:S01]  /*18130*/  ISETP.GT.U32.AND P3, PT, R252.reuse, R242, PT ;  /* 0x000000f2fc00720c */ /* 0x040fe20003f64070 */
[----:B------:R-:W-:Y:S01]  /*18140*/  @!P5 IMAD.MOV R0, RZ, RZ, -R0 ;  /* 0x000000ffff00d224 */ /* 0x000fe200078e0a00 */
[----:B------:R-:W-:Y:S01]  /*18150*/  ISETP.GT.U32.AND P5, PT, R252, R241, PT ;  /* 0x000000f1fc00720c */ /* 0x000fe20003fa4070 */
[----:B------:R-:W-:Y:S01]  /*18160*/  IMAD.HI.U32 R250, R4, R247, RZ ;  /* 0x000000f704fa7227 */ /* 0x000fe200078e00ff */
[----:B------:R-:W-:-:S03]  /*18170*/  ISETP.GT.U32.AND P6, PT, R252, R240, PT ;  /* 0x000000f0fc00720c */ /* 0x000fc60003fc4070 */
[----:B------:R-:W-:Y:S01]  /*18180*/  @!P4 IMAD.IADD R237, R237, 0x1, -R252 ;  /* 0x00000001ededc824 */ /* 0x000fe200078e0afc */
[----:B------:R-:W-:Y:S01]  /*18190*/  ISETP.GT.U32.AND P4, PT, R252, R244, PT ;  /* 0x000000f4fc00720c */ /* 0x000fe20003f84070 */
[----:B------:R-:W-:Y:S01]  /*181a0*/  IMAD.HI.U32 R249, R4, R246, RZ ;  /* 0x000000f604f97227 */ /* 0x000fe200078e00ff */
[----:B------:R-:W-:-:S03]  /*181b0*/  IADD3 R250, -R250, RZ, RZ ;  /* 0x000000fffafa7210 */ /* 0x000fc60007ffe1ff */
[----:B------:R-:W-:Y:S02]  /*181c0*/  IMAD.MOV R248, RZ, RZ, -R249 ;  /* 0x000000fffff87224 */ /* 0x000fe400078e0af9 */
[C---:B------:R-:W-:Y:S01]  /*181d0*/  IMAD R247, R252.reuse, R250, R247 ;  /* 0x000000fafcf77224 */ /* 0x040fe200078e02f7 */
[----:B------:R-:W-:Y:S01]  /*181e0*/  IABS R250, R229 ;  /* 0x000000e500fa7213 */ /* 0x000fe20000000000 */
[----:B------:R-:W-:Y:S02]  /*181f0*/  IMAD R246, R252, R248, R246 ;  /* 0x000000f8fcf67224 */ /* 0x000fe400078e02f6 */
[----:B------:R-:W-:Y:S02]  /*18200*/  IMAD.MOV.U32 R248, RZ, RZ, R251 ;  /* 0x000000fffff87224 */ /* 0x000fe400078e00fb */
[--C-:B------:R-:W-:Y:S02]  /*18210*/  @!P3 IMAD.IADD R242, R242, 0x1, -R252.reuse ;  /* 0x00000001f2f2b824 */ /* 0x100fe400078e0afc */
[--C-:B------:R-:W-:Y:S01]  /*18220*/  @!P5 IMAD.IADD R241, R241, 0x1, -R252.reuse ;  /* 0x00000001f1f1d824 */ /* 0x100fe200078e0afc */
[----:B------:R-:W-:Y:S01]  /*18230*/  ISETP.GE.AND P5, PT, R238, RZ, PT ;  /* 0x000000ffee00720c */ /* 0x000fe20003fa6270 */
[----:B------:R-:W-:Y:S01]  /*18240*/  @!P4 IMAD.IADD R244, R244, 0x1, -R252 ;  /* 0x00000001f4f4c824 */ /* 0x000fe200078e0afc */
[----:B------:R-:W-:Y:S01]  /*18250*/  ISETP.GT.U32.AND P4, PT, R252, R247, PT ;  /* 0x000000f7fc00720c */ /* 0x000fe20003f84070 */
[----:B------:R-:W-:Y:S01]  /*18260*/  VIADD R6, R2, 0x1f9 ;  /* 0x000001f902067836 */ /* 0x000fe20000000000 */
[----:B------:R-:W-:Y:S01]  /*18270*/  ISETP.GT.U32.AND P3, PT, R252, R242, PT ;  /* 0x000000f2fc00720c */ /* 0x000fe20003f64070 */
[----:B------:R-:W-:-:S03]  /*18280*/  IMAD.HI.U32 R238, R4, R248, RZ ;  /* 0x000000f804ee7227 */ /* 0x000fc600078e00ff */
[----:B------:R-:W-:Y:S01]  /*18290*/  IABS R226, R6 ;  /* 0x0000000600e27213 */ /* 0x000fe20000000000 */
[----:B------:R-:W-:Y:S02]  /*182a0*/  IMAD.MOV R238, RZ, RZ, -R238 ;  /* 0x000000ffffee7224 */ /* 0x000fe400078e0aee */
[----:B------:R-:W-:Y:S01]  /*182b0*/  @!P2 IMAD.IADD R239, R239, 0x1, -R252 ;  /* 0x00000001efefa824 */ /* 0x000fe200078e0afc */
[C---:B------:R-:W-:Y:S01]  /*182c0*/  ISETP.GT.U32.AND P2, PT, R252.reuse, R245, PT ;  /* 0x000000f5fc00720c */ /* 0x040fe20003f44070 */
[C---:B------:R-:W-:Y:S01]  /*182d0*/  IMAD R248, R252.reuse, R238, R248 ;  /* 0x000000eefcf87224 */ /* 0x040fe200078e02f8 */
[----:B------:R-:W-:Y:S01]  /*182e0*/  IABS R238, R232 ;  /* 0x000000e800ee7213 */ /* 0x000fe20000000000 */
[----:B------:R-:W-:Y:S02]  /*182f0*/  IMAD.MOV.U32 R249, RZ, RZ, R226 ;  /* 0x000000fffff97224 */ /* 0x000fe400078e00e2 */
[----:B------:R-:W-:Y:S01]  /*18300*/  @!P4 IMAD.IADD R247, R247, 0x1, -R252 ;  /* 0x00000001f7f7c824 */ /* 0x000fe200078e0afc */
[----:B------:R-:W-:Y:S01]  /*18310*/  ISETP.GT.U32.AND P4, PT, R252, R248, PT ;  /* 0x000000f8fc00720c */ /* 0x000fe20003f84070 */
[----:B------:R-:W-:Y:S01]  /*18320*/  IMAD.HI.U32 R251, R4, R249, RZ ;  /* 0x000000f904fb7227 */ /* 0x000fe200078e00ff */
[----:B------:R-:W-:-:S02]  /*18330*/  @!P3 IADD3 R242, R242, -R252, RZ ;  /* 0x800000fcf2f2b210 */ /* 0x000fc40007ffe0ff */
[----:B------:R-:W-:Y:S01]  /*18340*/  ISETP.GE.AND P3, PT, R243, RZ, PT ;  /* 0x000000fff300720c */ /* 0x000fe20003f66270 */
[----:B------:R-:W-:Y:S01]  /*18350*/  IMAD.MOV R243, RZ, RZ, -R251 ;  /* 0x000000fffff37224 */ /* 0x000fe200078e0afb */
[----:B------:R-:W-:Y:S01]  /*18360*/  IABS R251, R231 ;  /* 0x000000e700fb7213 */ /* 0x000fe20000000000 */
[--C-:B------:R-:W-:Y:S01]  /*18370*/  @!P6 IMAD.IADD R240, R240, 0x1, -R252.reuse ;  /* 0x00000001f0f0e824 */ /* 0x100fe200078e0afc */
[C---:B------:R-:W-:Y:S01]  /*18380*/  ISETP.GT.U32.AND P6, PT, R252.reuse, R246, PT ;  /* 0x000000f6fc00720c */ /* 0x040fe20003fc4070 */
[----:B------:R-:W-:Y:S01]  /*18390*/  IMAD R249, R252, R243, R249 ;  /* 0x000000f3fcf97224 */ /* 0x000fe200078e02f9 */
[----:B------:R-:W-:Y:S01]  /*183a0*/  IABS R243, R234 ;  /* 0x000000ea00f37213 */ /* 0x000fe20000000000 */
[--C-:B------:R-:W-:Y:S01]  /*183b0*/  @!P2 IMAD.IADD R245, R245, 0x1, -R252.reuse ;  /* 0x00000001f5f5a824 */ /* 0x100fe200078e0afc */
[----:B------:R-:W-:Y:S01]  /*183c0*/  ISETP.GE.AND P2, PT, R235, RZ, PT ;  /* 0x000000ffeb00720c */ /* 0x000fe20003f46270 */
[----:B------:R-:W-:Y:S01]  /*183d0*/  @!P4 IMAD.IADD R248, R248, 0x1, -R252 ;  /* 0x00000001f8f8c824 */ /* 0x000fe200078e0afc */
[----:B------:R-:W-:Y:S01]  /*183e0*/  ISETP.GT.U32.AND P4, PT, R252, R249, PT ;  /* 0x000000f9fc00720c */ /* 0x000fe20003f84070 */
[----:B------:R-:W-:Y:S01]  /*183f0*/  IMAD.HI.U32 R227, R4, R238, RZ ;  /* 0x000000ee04e37227 */ /* 0x000fe200078e00ff */
[----:B------:R-:W-:-:S04]  /*18400*/  IABS R235, R233 ;  /* 0x000000e900eb7213 */ /* 0x000fc80000000000 */
[----:B------:R-:W-:Y:S01]  /*18410*/  IADD3 R227, -R227, RZ, RZ ;  /* 0x000000ffe3e37210 */ /* 0x000fe20007ffe1ff */
[----:B------:R-:W-:Y:S01]  /*18420*/  IMAD.HI.U32 R228, R4, R235, RZ ;  /* 0x000000eb04e47227 */ /* 0x000fe200078e00ff */
[----:B------:R-:W-:Y:S02]  /*18430*/  @!P6 IADD3 R246, R246, -R252, RZ ;  /* 0x800000fcf6f6e210 */ /* 0x000fe40007ffe0ff */
[----:B------:R-:W-:Y:S01]  /*18440*/  ISETP.GE.AND P6, PT, R5, RZ, PT ;  /* 0x000000ff0500720c */ /* 0x000fe20003fc6270 */
[----:B------:R-:W-:Y:S02]  /*18450*/  IMAD.MOV R228, RZ, RZ, -R228 ;  /* 0x000000ffffe47224 */ /* 0x000fe400078e0ae4 */
[----:B------:R-:W-:Y:S01]  /*18460*/  @!P4 IMAD.IADD R249, R249, 0x1, -R252 ;  /* 0x00000001f9f9c824 */ /* 0x000fe200078e0afc */
[C---:B------:R-:W-:Y:S01]  /*18470*/  ISETP.GT.U32.AND P4, PT, R252.reuse, R246, PT ;  /* 0x000000f6fc00720c */ /* 0x040fe20003f84070 */
[----:B------:R-:W-:Y:S02]  /*18480*/  IMAD R235, R252, R228, R235 ;  /* 0x000000e4fceb7224 */ /* 0x000fe400078e02eb */
[----:B------:R-:W-:-:S04]  /*18490*/  IMAD.HI.U32 R5, R4, R250, RZ ;  /* 0x000000fa04057227 */ /* 0x000fc800078e00ff */
[----:B------:R-:W-:Y:S02]  /*184a0*/  IMAD.MOV R226, RZ, RZ, -R5 ;  /* 0x000000ffffe27224 */ /* 0x000fe400078e0a05 */
[C---:B------:R-:W-:Y:S02]  /*184b0*/  IMAD R238, R252.reuse, R227, R238 ;  /* 0x000000e3fcee7224 */ /* 0x040fe400078e02ee */
[----:B------:R-:W-:Y:S02]  /*184c0*/  IMAD R250, R252, R226, R250 ;  /* 0x000000e2fcfa7224 */ /* 0x000fe400078e02fa */
[----:B------:R-:W-:Y:S01]  /*184d0*/  @!P4 IMAD.IADD R246, R246, 0x1, -R252 ;  /* 0x00000001f6f6c824 */ /* 0x000fe200078e0afc */
[----:B------:R-:W-:Y:S01]  /*184e0*/  ISETP.GT.U32.AND P4, PT, R252, R235, PT ;  /* 0x000000ebfc00720c */ /* 0x000fe20003f84070 */
[----:B------:R-:W2:Y:S01]  /*184f0*/  LDL.LU R226, [R1+0x1b50] ;  /* 0x001b500001e27983 */ /* 0x000ea20000300800 */
[----:B------:R-:W-:Y:S02]  /*18500*/  @!P0 IMAD.MOV R236, RZ, RZ, -R236 ;  /* 0x000000ffffec8224 */ /* 0x000fe400078e0aec */
[----:B------:R-:W-:Y:S01]  /*18510*/  IMAD.HI.U32 R5, R4, R251, RZ ;  /* 0x000000fb04057227 */ /* 0x000fe200078e00ff */
[----:B------:R-:W3:Y:S08]  /*18520*/  LDL.LU R227, [R1+0x1b4c] ;  /* 0x001b4c0001e37983 */ /* 0x000ef00000300800 */
[----:B------:R-:W-:Y:S01]  /*18530*/  @!P4 IMAD.IADD R235, R235, 0x1, -R252 ;  /* 0x00000001ebebc824 */ /* 0x000fe200078e0afc */
[----:B------:R-:W4:Y:S01]  /*18540*/  LDL.LU R228, [R1+0x1b48] ;  /* 0x001b480001e47983 */ /* 0x000f220000300800 */
[----:B------:R-:W-:-:S02]  /*18550*/  ISETP.GE.AND P4, PT, R6, RZ, PT ;  /* 0x000000ff0600720c */ /* 0x000fc40003f86270 */
[C---:B------:R-:W-:Y:S01]  /*18560*/  ISETP.GT.U32.AND P0, PT, R252.reuse, R244, PT ;  /* 0x000000f4fc00720c */ /* 0x040fe20003f04070 */
[----:B------:R-:W2:Y:S01]  /*18570*/  LDL R6, [R1+0x1a38] ;  /* 0x001a380001067983 */ /* 0x000ea20000100800 */
[----:B------:R-:W-:Y:S01]  /*18580*/  @!P2 IMAD.MOV R241, RZ, RZ, -R241 ;  /* 0x000000fffff1a224 */ /* 0x000fe200078e0af1 */
[----:B------:R-:W-:Y:S01]  /*18590*/  ISETP.GT.U32.AND P2, PT, R252, R249, PT ;  /* 0x000000f9fc00720c */ /* 0x000fe20003f44070 */
[----:B------:R-:W-:-:S04]  /*185a0*/  IMAD.HI.U32 R4, R4, R243, RZ ;  /* 0x000000f304047227 */ /* 0x000fc800078e00ff */
[----:B------:R-:W-:Y:S02]  /*185b0*/  IMAD.MOV R5, RZ, RZ, -R5 ;  /* 0x000000ffff057224 */ /* 0x000fe400078e0a05 */
[----:B------:R-:W-:Y:S01]  /*185c0*/  IMAD.MOV R4, RZ, RZ, -R4 ;  /* 0x000000ffff047224 */ /* 0x000fe200078e0a04 */
[----:B------:R-:W-:Y:S01]  /*185d0*/  @!P1 IADD3 R237, -R237, RZ, RZ ;  /* 0x000000ffeded9210 */ /* 0x000fe20007ffe1ff */
[C---:B------:R-:W-:Y:S01]  /*185e0*/  IMAD R251, R252.reuse, R5, R251 ;  /* 0x00000005fcfb7224 */ /* 0x040fe200078e02fb */
[C---:B------:R-:W-:Y:S01]  /*185f0*/  ISETP.GT.U32.AND P1, PT, R252.reuse, R245, PT ;  /* 0x000000f5fc00720c */ /* 0x040fe20003f24070 */
[----:B------:R-:W-:Y:S01]  /*18600*/  @!P3 IMAD.MOV R240, RZ, RZ, -R240 ;  /* 0x000000fffff0b224 */ /* 0x000fe200078e0af0 */
[C---:B------:R-:W-:Y:S01]  /*18610*/  ISETP.GT.U32.AND P3, PT, R252.reuse, R247, PT ;  /* 0x000000f7fc00720c */ /* 0x040fe20003f64070 */
[----:B------:R-:W-:Y:S01]  /*18620*/  IMAD R243, R252, R4, R243 ;  /* 0x00000004fcf37224 */ /* 0x000fe200078e02f3 */
[----:B------:R-:W-:Y:S01]  /*18630*/  @!P0 IADD3 R244, R244, -R252, RZ ;  /* 0x800000fcf4f48210 */ /* 0x000fe20007ffe0ff */
[----:B------:R-:W-:Y:S01]  /*18640*/  @!P5 IMAD.MOV R239, RZ, RZ, -R239 ;  /* 0x000000ffffefd224 */ /* 0x000fe200078e0aef */
[----:B------:R-:W-:Y:S01]  /*18650*/  ISETP.GT.U32.AND P5, PT, R252, R248, PT ;  /* 0x000000f8fc00720c */ /* 0x000fe20003fa4070 */
[----:B------:R-:W-:Y:S01]  /*18660*/  VIADD R4, R2, 0x1f5 ;  /* 0x000001f502047836 */ /* 0x000fe20000000000 */
[C---:B------:R-:W-:Y:S01]  /*18670*/  ISETP.GT.U32.AND P0, PT, R252.reuse, R251, PT ;  /* 0x000000fbfc00720c */ /* 0x040fe20003f04070 */
[----:B------:R-:W-:Y:S01]  /*18680*/  @!P6 IMAD.MOV R242, RZ, RZ, -R242 ;  /* 0x000000fffff2e224 */ /* 0x000fe200078e0af2 */
[----:B------:R-:W-:Y:S01]  /*18690*/  ISETP.GT.U32.AND P6, PT, R252, R250, PT ;  /* 0x000000fafc00720c */ /* 0x000fe20003fc4070 */
[----:B------:R-:W-:Y:S01]  /*186a0*/  @!P2 IMAD.IADD R249, R249, 0x1, -R252 ;  /* 0x00000001f9f9a824 */ /* 0x000fe200078e0afc */
[----:B------:R-:W-:Y:S01]  /*186b0*/  ISETP.GE.AND P2, PT, R4, RZ, PT ;  /* 0x000000ff0400720c */ /* 0x000fe20003f46270 */
[----:B------:R-:W-:-:S02]  /*186c0*/  VIADD R5, R2, 0x1f4 ;  /* 0x000001f402057836 */ /* 0x000fc40000000000 */
[--C-:B------:R-:W-:Y:S01]  /*186d0*/  @!P1 IMAD.IADD R245, R245, 0x1, -R252.reuse ;  /* 0x00000001f5f59824 */ /* 0x100fe200078e0afc */
[----:B------:R-:W-:Y:S01]  /*186e0*/  ISETP.GT.U32.AND P1, PT, R252, R238, PT ;  /* 0x000000eefc00720c */ /* 0x000fe20003f24070 */
[--C-:B------:R-:W-:Y:S01]  /*186f0*/  @!P3 IMAD.IADD R247, R247, 0x1, -R252.reuse ;  /* 0x00000001f7f7b824 */ /* 0x100fe200078e0afc */
[----:B------:R-:W-:Y:S01]  /*18700*/  ISETP.GE.AND P3, PT, R5, RZ, PT ;  /* 0x000000ff0500720c */ /* 0x000fe20003f66270 */
[C---:B------:R-:W-:Y:S01]  /*18710*/  VIADD R5, R2.reuse, 0x1f6 ;  /* 0x000001f602057836 */ /* 0x040fe20000000000 */
[----:B------:R-:W-:Y:S01]  /*18720*/  IADD3 R4, R2, 0x1f7, RZ ;  /* 0x000001f702047810 */ /* 0x000fe20007ffe0ff */
[--C-:B------:R-:W-:Y:S01]  /*18730*/  @!P0 IMAD.IADD R251, R251, 0x1, -R252.reuse ;  /* 0x00000001fbfb8824 */ /* 0x100fe200078e0afc */
[----:B------:R-:W-:Y:S02]  /*18740*/  @!P5 IADD3 R248, R248, -R252, RZ ;  /* 0x800000fcf8f8d210 */ /* 0x000fe40007ffe0ff */
[----:B------:R-:W-:Y:S01]  /*18750*/  ISETP.GT.U32.AND P5, PT, R252, R243, PT ;  /* 0x000000f3fc00720c */ /* 0x000fe20003fa4070 */
[----:B------:R-:W-:Y:S01]  /*18760*/  @!P6 IMAD.IADD R250, R250, 0x1, -R252 ;  /* 0x00000001fafae824 */ /* 0x000fe200078e0afc */
[----:B------:R-:W-:Y:S01]  /*18770*/  ISETP.GE.AND P0, PT, R4, RZ, PT ;  /* 0x000000ff0400720c */ /* 0x000fe20003f06270 */
[----:B------:R-:W-:Y:S01]  /*18780*/  @!P2 IMAD.MOV R245, RZ, RZ, -R245 ;  /* 0x000000fffff5a224 */ /* 0x000fe200078e0af5 */
[----:B------:R-:W-:-:S02]  /*18790*/  ISETP.GE.AND P6, PT, R5, RZ, PT ;  /* 0x000000ff0500720c */ /* 0x000fc40003fc6270 */
[----:B------:R-:W-:Y:S01]  /*187a0*/  ISETP.GT.U32.AND P2, PT, R252, R251, PT ;  /* 0x000000fbfc00720c */ /* 0x000fe20003f44070 */
[----:B------:R-:W-:Y:S02]  /*187b0*/  @!P1 IMAD.IADD R238, R238, 0x1, -R252 ;  /* 0x00000001eeee9824 */ /* 0x000fe400078e0afc */
[----:B------:R-:W-:Y:S01]  /*187c0*/  @!P3 IMAD.MOV R244, RZ, RZ, -R244 ;  /* 0x000000fffff4b224 */ /* 0x000fe200078e0af4 */
[----:B------:R-:W-:-:S03]  /*187d0*/  ISETP.GT.U32.AND P3, PT, R252, R250, PT ;  /* 0x000000fafc00720c */ /* 0x000fc60003f64070 */
[----:B------:R-:W-:Y:S02]  /*187e0*/  @!P5 IADD3 R243, R243, -R252, RZ ;  /* 0x800000fcf3f3d210 */ /* 0x000fe40007ffe0ff */
[C---:B------:R-:W-:Y:S01]  /*187f0*/  ISETP.GT.U32.AND P5, PT, R252.reuse, R238, PT ;  /* 0x000000eefc00720c */ /* 0x040fe20003fa4070 */
[----:B------:R-:W-:Y:S01]  /*18800*/  @!P0 IMAD.MOV R247, RZ, RZ, -R247 ;  /* 0x000000fffff78224 */ /* 0x000fe200078e0af7 */
[C---:B------:R-:W-:Y:S01]  /*18810*/  ISETP.GT.U32.AND P0, PT, R252.reuse, R235, PT ;  /* 0x000000ebfc00720c */ /* 0x040fe20003f04070 */
[----:B------:R-:W-:Y:S01]  /*18820*/  @!P6 IMAD.MOV R246, RZ, RZ, -R246 ;  /* 0x000000fffff6e224 */ /* 0x000fe200078e0af6 */
[----:B------:R-:W-:Y:S01]  /*18830*/  ISETP.GT.U32.AND P6, PT, R252, R243, PT ;  /* 0x000000f3fc00720c */ /* 0x000fe20003fc4070 */
[--C-:B------:R-:W-:Y:S01]  /*18840*/  @!P2 IMAD.IADD R251, R251, 0x1, -R252.reuse ;  /* 0x00000001fbfba824 */ /* 0x100fe200078e0afc */
[----:B------:R-:W-:Y:S01]  /*18850*/  ISETP.GE.AND P2, PT, R231, RZ, PT ;  /* 0x000000ffe700720c */ /* 0x000fe20003f46270 */
[----:B------:R-:W-:Y:S01]  /*18860*/  @!P4 IMAD.MOV R249, RZ, RZ, -R249 ;  /* 0x000000fffff9c224 */ /* 0x000fe200078e0af9 */
[----:B------:R-:W-:Y:S01]  /*18870*/  ISETP.GE.AND P4, PT, R229, RZ, PT ;  /* 0x000000ffe500720c */ /* 0x000fe20003f86270 */
[----:B------:R-:W-:Y:S01]  /*18880*/  @!P3 IMAD.IADD R250, R250, 0x1, -R252 ;  /* 0x00000001fafab824 */ /* 0x000fe200078e0afc */
[----:B------:R-:W3:Y:S01]  /*18890*/  LDL.LU R229, [R1+0x1b44] ;  /* 0x001b440001e57983 */ /* 0x000ee20000300800 */
[----:B------:R-:W-:-:S02]  /*188a0*/  ISETP.GE.AND P3, PT, R230, RZ, PT ;  /* 0x000000ffe600720c */ /* 0x000fc40003f66270 */
[--C-:B------:R-:W-:Y:S01]  /*188b0*/  @!P5 IMAD.IADD R238, R238, 0x1, -R252.reuse ;  /* 0x00000001eeeed824 */ /* 0x100fe200078e0afc */
[----:B------:R-:W4:Y:S01]  /*188c0*/  LDL.LU R230, [R1+0x1b40] ;  /* 0x001b400001e67983 */ /* 0x000f220000300800 */
[----:B------:R-:W-:Y:S02]  /*188d0*/  ISETP.GE.AND P5, PT, R232, RZ, PT ;  /* 0x000000ffe800720c */ /* 0x000fe40003fa6270 */
[----:B------:R-:W-:Y:S01]  /*188e0*/  @!P0 IADD3 R235, R235, -R252, RZ ;  /* 0x800000fcebeb8210 */ /* 0x000fe20007ffe0ff */
[----:B------:R-:W3:Y:S01]  /*188f0*/  LDL.LU R231, [R1+0x1b3c] ;  /* 0x001b3c0001e77983 */ /* 0x000ee20000300800 */
[----:B------:R-:W-:Y:S01]  /*18900*/  ISETP.GE.AND P0, PT, R233, RZ, PT ;  /* 0x000000ffe900720c */ /* 0x000fe20003f06270 */
[----:B------:R-:W-:Y:S01]  /*18910*/  @!P6 IMAD.IADD R243, R243, 0x1, -R252 ;  /* 0x00000001f3f3e824 */ /* 0x000fe200078e0afc */
[----:B------:R-:W-:Y:S01]  /*18920*/  ISETP.GE.AND P6, PT, R234, RZ, PT ;  /* 0x000000ffea00720c */ /* 0x000fe20003fc6270 */
[----:B------:R-:W4:Y:S01]  /*18930*/  LDL.LU R232, [R1+0x1b38] ;  /* 0x001b380001e87983 */ /* 0x000f220000300800 */
[----:B------:R-:W-:-:S03]  /*18940*/  @!P2 IMAD.MOV R251, RZ, RZ, -R251 ;  /* 0x000000fffffba224 */ /* 0x000fc600078e0afb */
[----:B------:R-:W3:Y:S04]  /*18950*/  LDL.LU R233, [R1+0x1b34] ;  /* 0x001b340001e97983 */ /* 0x000ee80000300800 */
[----:B------:R-:W4:Y:S01]  /*18960*/  LDL.LU R234, [R1+0x1b30] ;  /* 0x001b300001ea7983 */ /* 0x000f220000300800 */
[----:B--2---:R-:W-:-:S03]  /*18970*/  ISETP.NE.AND P2, PT, R6, RZ, PT ;  /* 0x000000ff0600720c */ /* 0x004fc60003f45270 */
[----:B------:R-:W2:Y:S01]  /*18980*/  LDL.LU R6, [R1+0x1b2c] ;  /* 0x001b2c0001067983 */ /* 0x000ea20000300800 */
[----:B------:R-:W-:-:S05]  /*18990*/  VIADD R5, R2, 0x1f8 ;  /* 0x000001f802057836 */ /* 0x000fca0000000000 */
[----:B------:R-:W-:Y:S02]  /*189a0*/  ISETP.GE.AND P1, PT, R5, RZ, PT ;  /* 0x000000ff0500720c */ /* 0x000fe40003f26270 */
[----:B------:R-:W1:Y:S11]  /*189b0*/  LDC.64 R4, c[0x0][0x238] ;  /* 0x00008e00ff047b82 */ /* 0x000e760000000a00 */
[----:B------:R-:W-:-:S02]  /*189c0*/  @!P1 IADD3 R248, -R248, RZ, RZ ;  /* 0x000000fff8f89210 */ /* 0x000fc40007ffe1ff */
[----:B------:R-:W-:Y:S01]  /*189d0*/  ISETP.GT.U32.AND P1, PT, R252, R19, PT ;  /* 0x00000013fc00720c */ /* 0x000fe20003f24070 */
[----:B------:R-:W-:-:S12]  /*189e0*/  @!P4 IMAD.MOV R250, RZ, RZ, -R250 ;  /* 0x000000fffffac224 */ /* 0x000fd800078e0afa */
[----:B------:R-:W-:Y:S01]  /*189f0*/  @!P1 IMAD.IADD R19, R19, 0x1, -R252 ;  /* 0x0000000113139824 */ /* 0x000fe200078e0afc */
[----:B------:R-:W-:Y:S02]  /*18a00*/  ISETP.NE.AND P1, PT, RZ, UR4, PT ;  /* 0x00000004ff007c0c */ /* 0x000fe4000bf25270 */
[----:B------:R-:W-:Y:S01]  /*18a10*/  LOP3.LUT R252, RZ, UR4, RZ, 0x33, !PT ;  /* 0x00000004fffc7c12 */ /* 0x000fe2000f8e33ff */
[----:B------:R1:W-:Y:S01]  /*18a20*/  STL [R1+0x1be4], R237 ;  /* 0x001be4ed01007387 */ /* 0x0003e20000100800 */
[----:B------:R-:W-:Y:S02]  /*18a30*/  ULDC.64 UR8, c[0x0][0x218] ;  /* 0x0000860000087ab9 */ /* 0x000fe40000000a00 */
[C---:B------:R-:W-:Y:S01]  /*18a40*/  SEL R72, R252.reuse, R72, !P1 ;  /* 0x00000048fc487207 */ /* 0x040fe20004800000 */
[----:B------:R-:W-:Y:S01]  /*18a50*/  @!P0 IMAD.MOV R235, RZ, RZ, -R235 ;  /* 0x000000ffffeb8224 */ /* 0x000fe200078e0aeb */
[C---:B------:R-:W-:Y:S01]  /*18a60*/  SEL R71, R252.reuse, R71, !P1 ;  /* 0x00000047fc477207 */ /* 0x040fe20004800000 */
[----:B------:R-:W-:Y:S01]  /*18a70*/  @!P6 IMAD.MOV R243, RZ, RZ, -R243 ;  /* 0x000000fffff3e224 */ /* 0x000fe200078e0af3 */
[C---:B------:R-:W-:Y:S01]  /*18a80*/  SEL R70, R252.reuse, R70, !P1 ;  /* 0x00000046fc467207 */ /* 0x040fe20004800000 */
[----:B------:R-:W-:Y:S01]  /*18a90*/  ULDC UR50, c[0x0][0x240] ;  /* 0x0000900000327ab9 */ /* 0x000fe20000000800 */
[C---:B------:R-:W-:Y:S01]  /*18aa0*/  SEL R69, R252.reuse, R69, !P1 ;  /* 0x00000045fc457207 */ /* 0x040fe20004800000 */
[----:B------:R-:W-:Y:S01]  /*18ab0*/  ULDC UR5, c[0x0][0x234] ;  /* 0x00008d0000057ab9 */ /* 0x000fe20000000800 */
[----:B-1----:R-:W3:Y:S01]  /*18ac0*/  LDL R237, [R1+0x1a3c] ;  /* 0x001a3c0001ed7983 */ /* 0x002ee20000100800 */
[C---:B------:R-:W-:Y:S01]  /*18ad0*/  SEL R68, R252.reuse, R68, !P1 ;  /* 0x00000044fc447207 */ /* 0x040fe20004800000 */
[----:B------:R-:W-:Y:S01]  /*18ae0*/  @!P3 IMAD.MOV R19, RZ, RZ, -R19 ;  /* 0x000000ffff13b224 */ /* 0x000fe200078e0a13 */
[C---:B------:R-:W-:Y:S01]  /*18af0*/  SEL R67, R252.reuse, R67, !P1 ;  /* 0x00000043fc437207 */ /* 0x040fe20004800000 */
[----:B------:R1:W-:Y:S01]  /*18b00*/  STL [R1+0x1be0], R239 ;  /* 0x001be0ef01007387 */ /* 0x0003e20000100800 */
[C---:B------:R-:W-:Y:S01]  /*18b10*/  SEL R66, R252.reuse, R66, !P1 ;  /* 0x00000042fc427207 */ /* 0x040fe20004800000 */
[----:B------:R-:W-:Y:S01]  /*18b20*/  ULDC UR51, c[0x0][0x240] ;  /* 0x0000900000337ab9 */ /* 0x000fe20000000800 */
[C---:B------:R-:W-:Y:S01]  /*18b30*/  SEL R65, R252.reuse, R65, !P1 ;  /* 0x00000041fc417207 */ /* 0x040fe20004800000 */
[----:B------:R-:W-:Y:S01]  /*18b40*/  ULDC UR52, c[0x0][0x240] ;  /* 0x0000900000347ab9 */ /* 0x000fe20000000800 */
[C---:B------:R-:W-:Y:S01]  /*18b50*/  SEL R64, R252.reuse, R64, !P1 ;  /* 0x00000040fc407207 */ /* 0x040fe20004800000 */
[----:B------:R-:W-:Y:S01]  /*18b60*/  ULDC UR53, c[0x0][0x240] ;  /* 0x0000900000357ab9 */ /* 0x000fe20000000800 */
[C---:B------:R-:W-:Y:S01]  /*18b70*/  SEL R63, R252.reuse, R63, !P1 ;  /* 0x0000003ffc3f7207 */ /* 0x040fe20004800000 */
[----:B------:R-:W-:Y:S01]  /*18b80*/  ULDC UR54, c[0x0][0x240] ;  /* 0x0000900000367ab9 */ /* 0x000fe20000000800 */
[C---:B------:R-:W-:Y:S01]  /*18b90*/  SEL R62, R252.reuse, R62, !P1 ;  /* 0x0000003efc3e7207 */ /* 0x040fe20004800000 */
[----:B-1----:R-:W4:Y:S01]  /*18ba0*/  LDL.LU R239, [R1] ;  /* 0x0000000001ef7983 */ /* 0x002f220000300800 */
[C---:B------:R-:W-:Y:S01]  /*18bb0*/  SEL R61, R252.reuse, R61, !P1 ;  /* 0x0000003dfc3d7207 */ /* 0x040fe20004800000 */
[----:B------:R-:W-:Y:S01]  /*18bc0*/  ULDC UR55, c[0x0][0x240] ;  /* 0x0000900000377ab9 */ /* 0x000fe20000000800 */
[C---:B------:R-:W-:Y:S01]  /*18bd0*/  SEL R60, R252.reuse, R60, !P1 ;  /* 0x0000003cfc3c7207 */ /* 0x040fe20004800000 */
[----:B------:R1:W-:Y:S01]  /*18be0*/  STL [R1+0x1bdc], R240 ;  /* 0x001bdcf001007387 */ /* 0x0003e20000100800 */
[C---:B------:R-:W-:Y:S01]  /*18bf0*/  SEL R59, R252.reuse, R59, !P1 ;  /* 0x0000003bfc3b7207 */ /* 0x040fe20004800000 */
[----:B------:R-:W-:Y:S01]  /*18c00*/  ULDC UR56, c[0x0][0x240] ;  /* 0x0000900000387ab9 */ /* 0x000fe20000000800 */
[C---:B------:R-:W-:Y:S01]  /*18c10*/  SEL R58, R252.reuse, R58, !P1 ;  /* 0x0000003afc3a7207 */ /* 0x040fe20004800000 */
[----:B------:R-:W-:Y:S01]  /*18c20*/  STL [R1+0x1bd8], R241 ;  /* 0x001bd8f101007387 */ /* 0x000fe20000100800 */
[C---:B------:R-:W-:Y:S01]  /*18c30*/  SEL R57, R252.reuse, R57, !P1 ;  /* 0x00000039fc397207 */ /* 0x040fe20004800000 */
[----:B------:R-:W-:Y:S01]  /*18c40*/  ULDC.64 UR6, c[0x0][0x210] ;  /* 0x0000840000067ab9 */ /* 0x000fe20000000a00 */
[C---:B------:R-:W-:Y:S01]  /*18c50*/  SEL R56, R252.reuse, R56, !P1 ;  /* 0x00000038fc387207 */ /* 0x040fe20004800000 */
[----:B------:R-:W-:Y:S01]  /*18c60*/  STL [R1+0x1bd4], R242 ;  /* 0x001bd4f201007387 */ /* 0x000fe20000100800 */
[C---:B------:R-:W-:Y:S01]  /*18c70*/  SEL R55, R252.reuse, R55, !P1 ;  /* 0x00000037fc377207 */ /* 0x040fe20004800000 */
[----:B------:R-:W-:Y:S01]  /*18c80*/  ULDC UR57, c[0x0][0x240] ;  /* 0x0000900000397ab9 */ /* 0x000fe20000000800 */
[C---:B------:R-:W-:Y:S01]  /*18c90*/  SEL R54, R252.reuse, R54, !P1 ;  /* 0x00000036fc367207 */ /* 0x040fe20004800000 */
[----:B-1----:R-:W1:Y:S01]  /*18ca0*/  S2R R240, SR_TID.X ;  /* 0x0000000000f07919 */ /* 0x002e620000002100 */
[C---:B------:R-:W-:Y:S01]  /*18cb0*/  SEL R53, R252.reuse, R53, !P1 ;  /* 0x00000035fc357207 */ /* 0x040fe20004800000 */
[----:B------:R-:W-:Y:S01]  /*18cc0*/  ULDC UR58, c[0x0][0x240] ;  /* 0x00009000003a7ab9 */ /* 0x000fe20000000800 */
[C---:B------:R-:W-:Y:S01]  /*18cd0*/  SEL R52, R252.reuse, R52, !P1 ;  /* 0x00000034fc347207 */ /* 0x040fe20004800000 */
[----:B------:R-:W-:Y:S01]  /*18ce0*/  STL [R1+0x1bd0], R244 ;  /* 0x001bd0f401007387 */ /* 0x000fe20000100800 */
        /* <DEDUP_REMOVED lines=26> */
[----:B------:R-:W-:Y:S01]  /*18e90*/  SEL R42, R252, R42, !P1 ;  /* 0x0000002afc2a7207 */ /* 0x000fe20004800000 */
[----:B------:R-:W-:Y:S01]  /*18ea0*/  STL [R1+0x1bb4], R251 ;  /* 0x001bb4fb01007387 */ /* 0x000fe20000100800 */
[----:B-1----:R-:W-:Y:S01]  /*18eb0*/  LOP3.LUT R240, R240, 0x7f, RZ, 0xc0, !PT ;  /* 0x0000007ff0f07812 */ /* 0x002fe200078ec0ff */
[----:B------:R-:W-:Y:S01]  /*18ec0*/  ULDC UR14, c[0x0][0x240] ;  /* 0x00009000000e7ab9 */ /* 0x000fe20000000800 */
[C---:B------:R-:W-:Y:S01]  /*18ed0*/  SEL R41, R252.reuse, R41, !P1 ;  /* 0x00000029fc297207 */ /* 0x040fe20004800000 */
[----:B------:R-:W-:Y:S01]  /*18ee0*/  STL [R1+0x1b34], R4 ;  /* 0x001b340401007387 */ /* 0x000fe20000100800 */
[C---:B------:R-:W-:Y:S01]  /*18ef0*/  SEL R40, R252.reuse, R40, !P1 ;  /* 0x00000028fc287207 */ /* 0x040fe20004800000 */
[----:B------:R-:W-:Y:S01]  /*18f00*/  ULDC UR15, c[0x0][0x240] ;  /* 0x00009000000f7ab9 */ /* 0x000fe20000000800 */
[C---:B------:R-:W-:Y:S01]  /*18f10*/  SEL R39, R252.reuse, R39, !P1 ;  /* 0x00000027fc277207 */ /* 0x040fe20004800000 */
[----:B--2---:R-:W-:Y:S01]  /*18f20*/  STL [R1+0x1b30], R6 ;  /* 0x001b300601007387 */ /* 0x004fe20000100800 */
[C---:B------:R-:W-:Y:S01]  /*18f30*/  SEL R38, R252.reuse, R38, !P1 ;  /* 0x00000026fc267207 */ /* 0x040fe20004800000 */
[----:B------:R-:W-:Y:S01]  /*18f40*/  ULDC UR16, c[0x0][0x240] ;  /* 0x0000900000107ab9 */ /* 0x000fe20000000800 */
        /* <DEDUP_REMOVED lines=10> */
[----:B------:R-:W-:Y:S01]  /*18ff0*/  SEL R32, R252, R32, !P1 ;  /* 0x00000020fc207207 */ /* 0x000fe20004800000 */
[----:B-1----:R-:W-:Y:S01]  /*19000*/  IMAD R2, R240, R5, RZ ;  /* 0x00000005f0027224 */ /* 0x002fe200078e02ff */
[C---:B------:R-:W-:Y:S01]  /*19010*/  SEL R31, R252.reuse, R31, !P1 ;  /* 0x0000001ffc1f7207 */ /* 0x040fe20004800000 */
[----:B------:R-:W2:Y:S01]  /*19020*/  LDL.LU R240, [R1+0x3c] ;  /* 0x00003c0001f07983 */ /* 0x000ea20000300800 */
[C---:B------:R-:W-:Y:S01]  /*19030*/  SEL R30, R252.reuse, R30, !P1 ;  /* 0x0000001efc1e7207 */ /* 0x040fe20004800000 */
[----:B------:R-:W-:Y:S01]  /*19040*/  ULDC UR21, c[0x0][0x240] ;  /* 0x0000900000157ab9 */ /* 0x000fe20000000800 */
[C---:B------:R-:W-:Y:S01]  /*19050*/  SEL R29, R252.reuse, R29, !P1 ;  /* 0x0000001dfc1d7207 */ /* 0x040fe20004800000 */
[----:B------:R-:W3:Y:S01]  /*19060*/  LDL.LU R241, [R1+0x38] ;  /* 0x0000380001f17983 */ /* 0x000ee20000300800 */
[C---:B------:R-:W-:Y:S01]  /*19070*/  SEL R28, R252.reuse, R28, !P1 ;  /* 0x0000001cfc1c7207 */ /* 0x040fe20004800000 */
[----:B------:R-:W-:Y:S01]  /*19080*/  ULDC UR22, c[0x0][0x240] ;  /* 0x0000900000167ab9 */ /* 0x000fe20000000800 */
[C---:B------:R-:W-:Y:S01]  /*19090*/  SEL R27, R252.reuse, R27, !P1 ;  /* 0x0000001bfc1b7207 */ /* 0x040fe20004800000 */
[----:B------:R1:W-:Y:S01]  /*190a0*/  STL [R1+0x69c], R2 ;  /* 0x00069c0201007387 */ /* 0x0003e20000100800 */
[C---:B------:R-:W-:Y:S01]  /*190b0*/  SEL R26, R252.reuse, R26, !P1 ;  /* 0x0000001afc1a7207 */ /* 0x040fe20004800000 */
[----:B------:R-:W-:Y:S01]  /*190c0*/  ULDC UR23, c[0x0][0x240] ;  /* 0x0000900000177ab9 */ /* 0x000fe20000000800 */
[C---:B------:R-:W-:Y:S01]  /*190d0*/  SEL R25, R252.reuse, R25, !P1 ;  /* 0x00000019fc197207 */ /* 0x040fe20004800000 */
[----:B------:R-:W3:Y:S01]  /*190e0*/  LDL.LU R242, [R1+0x34] ;  /* 0x0000340001f27983 */ /* 0x000ee20000300800 */
        /* <DEDUP_REMOVED lines=8> */
[----:B------:R-:W-:Y:S01]  /*19170*/  SEL R20, R252, R20, !P1 ;  /* 0x00000014fc147207 */ /* 0x000fe20004800000 */
[----:B------:R-:W-:Y:S01]  /*19180*/  ULDC UR26, c[0x0][0x240] ;  /* 0x00009000001a7ab9 */ /* 0x000fe20000000800 */
[----:B------:R-:W-:Y:S01]  /*19190*/  ULDC UR27, c[0x0][0x240] ;  /* 0x00009000001b7ab9 */ /* 0x000fe20000000800 */
[----:B------:R-:W3:Y:S01]  /*191a0*/  LDL.LU R246, [R1+0x28] ;  /* 0x0000280001f67983 */ /* 0x000ee20000300800 */
[----:B------:R-:W-:Y:S01]  /*191b0*/  ULDC UR49, c[0x0][0x240] ;  /* 0x0000900000317ab9 */ /* 0x000fe20000000800 */
        /* <DEDUP_REMOVED lines=15> */
[----:B------:R-:W-:Y:S01]  /*192b0*/  MOV R5, R238 ;  /* 0x000000ee00057202 */ /* 0x000fe20000000f00 */
[----:B------:R-:W-:Y:S01]  /*192c0*/  ULDC UR39, c[0x0][0x240] ;  /* 0x0000900000277ab9 */ /* 0x000fe20000000800 */
[----:B------:R-:W-:Y:S01]  /*192d0*/  ULDC UR40, c[0x0][0x240] ;  /* 0x0000900000287ab9 */ /* 0x000fe20000000800 */
[----:B------:R-:W3:Y:S01]  /*192e0*/  LDL.LU R251, [R1+0x14] ;  /* 0x0000140001fb7983 */ /* 0x000ee20000300800 */
[----:B------:R-:W-:Y:S01]  /*192f0*/  ULDC UR41, c[0x0][0x240] ;  /* 0x0000900000297ab9 */ /* 0x000fe20000000800 */
[----:B------:R-:W-:Y:S01]  /*19300*/  ULDC UR42, c[0x0][0x240] ;  /* 0x00009000002a7ab9 */ /* 0x000fe20000000800 */
[----:B------:R-:W-:Y:S01]  /*19310*/  ULDC UR43, c[0x0][0x240] ;  /* 0x00009000002b7ab9 */ /* 0x000fe20000000800 */
[----:B-1----:R-:W3:Y:S01]  /*19320*/  LDL.LU R2, [R1+0xc] ;  /* 0x00000c0001027983 */ /* 0x002ee20000300800 */
[----:B------:R-:W-:Y:S01]  /*19330*/  ULDC UR44, c[0x0][0x240] ;  /* 0x00009000002c7ab9 */ /* 0x000fe20000000800 */
[----:B------:R-:W-:Y:S01]  /*19340*/  ULDC UR45, c[0x0][0x240] ;  /* 0x00009000002d7ab9 */ /* 0x000fe20000000800 */
[----:B------:R-:W-:Y:S01]  /*19350*/  ULDC UR46, c[0x0][0x240] ;  /* 0x00009000002e7ab9 */ /* 0x000fe20000000800 */
[----:B------:R-:W3:Y:S01]  /*19360*/  LDL.LU R6, [R1+0x8] ;  /* 0x0000080001067983 */ /* 0x000ee20000300800 */
[----:B------:R-:W-:Y:S01]  /*19370*/  ULDC UR47, c[0x0][0x240] ;  /* 0x00009000002f7ab9 */ /* 0x000fe20000000800 */
[----:B------:R-:W-:-:S02]  /*19380*/  ULDC UR48, c[0x0][0x240] ;  /* 0x0000900000307ab9 */ /* 0x000fc40000000800 */
[----:B------:R-:W3:Y:S04]  /*19390*/  LDL.LU R4, [R1+0x4] ;  /* 0x0000040001047983 */ /* 0x000ee80000300800 */
[----:B------:R-:W4:Y:S01]  /*193a0*/  LDL R238, [R1+0x69c] ;  /* 0x00069c0001ee7983 */ /* 0x000f220000100800 */
[----:B------:R-:W-:Y:S01]  /*193b0*/  @!P5 IMAD.MOV R5, RZ, RZ, -R5 ;  /* 0x000000ffff05d224 */ /* 0x000fe200078e0a05 */
[----:B----4-:R-:W-:Y:S01]  /*193c0*/  LEA R238, P4, R238, UR8, 0x2 ;  /* 0x00000008eeee7c11 */ /* 0x010fe2000f8810ff */
[----:B------:R-:W-:-:S04]  /*193d0*/  ULDC UR8, c[0x0][0x240] ;  /* 0x0000900000087ab9 */ /* 0x000fc80000000800 */
[----:B------:R1:W-:Y:S04]  /*193e0*/  STL [R1+0x1b38], R238 ;  /* 0x001b38ee01007387 */ /* 0x0003e80000100800 */
[----:B-1----:R-:W4:Y:S01]  /*193f0*/  LDL.LU R238, [R1+0x10] ;  /* 0x0000100001ee7983 */ /* 0x002f220000300800 */
[C---:B------:R-:W-:Y:S02]  /*19400*/  SEL R239, R252.reuse, R239, !P1 ;  /* 0x000000effcef7207 */ /* 0x040fe40004800000 */
[C---:B--2---:R-:W-:Y:S02]  /*19410*/  SEL R240, R252.reuse, R240, !P1 ;  /* 0x000000f0fcf07207 */ /* 0x044fe40004800000 */
[----:B---3--:R-:W-:Y:S02]  /*19420*/  ISETP.GE.AND P5, PT, R237, RZ, PT ;  /* 0x000000ffed00720c */ /* 0x008fe40003fa6270 */
[----:B------:R-:W2:Y:S01]  /*19430*/  LDL.LU R237, [R1+0x1be4] ;  /* 0x001be40001ed7983 */ /* 0x000ea20000300800 */
[----:B------:R-:W-:-:S02]  /*19440*/  SEL R241, R252, R241, !P1 ;  /* 0x000000f1fcf17207 */ /* 0x000fc40004800000 */
[C---:B------:R-:W-:Y:S01]  /*19450*/  SEL R242, R252.reuse, R242, !P1 ;  /* 0x000000f2fcf27207 */ /* 0x040fe20004800000 */
[----:B------:R1:W-:Y:S01]  /*19460*/  STL [R1+0x458], R239 ;  /* 0x000458ef01007387 */ /* 0x0003e20000100800 */
[C---:B------:R-:W-:Y:S02]  /*19470*/  SEL R244, R252.reuse, R244, !P1 ;  /* 0x000000f4fcf47207 */ /* 0x040fe40004800000 */
[C---:B------:R-:W-:Y:S01]  /*19480*/  SEL R245, R252.reuse, R245, !P1 ;  /* 0x000000f5fcf57207 */ /* 0x040fe20004800000 */
[----:B-1----:R-:W3:Y:S04]  /*19490*/  LDL.LU R239, [R1+0x1be0] ;  /* 0x001be00001ef7983 */ /* 0x002ee80000300800 */
[----:B------:R1:W-:Y:S01]  /*194a0*/  STL [R1+0x44c], R240 ;  /* 0x00044cf001007387 */ /* 0x0003e20000100800 */
[----:B------:R-:W-:-:S02]  /*194b0*/  SEL R246, R252, R246, !P1 ;  /* 0x000000f6fcf67207 */ /* 0x000fc40004800000 */
[C---:B------:R-:W-:Y:S01]  /*194c0*/  SEL R247, R252.reuse, R247, !P1 ;  /* 0x000000f7fcf77207 */ /* 0x040fe20004800000 */
[----:B-1----:R-:W3:Y:S04]  /*194d0*/  LDL.LU R240, [R1+0x1bdc] ;  /* 0x001bdc0001f07983 */ /* 0x002ee80000300800 */
[----:B------:R1:W-:Y:S01]  /*194e0*/  STL [R1+0x448], R241 ;  /* 0x000448f101007387 */ /* 0x0003e20000100800 */
[----:B------:R-:W-:-:S03]  /*194f0*/  SEL R248, R252, R248, !P1 ;  /* 0x000000f8fcf87207 */ /* 0x000fc60004800000 */
        /* <DEDUP_REMOVED lines=13> */
[----:B------:R1:W-:Y:S04]  /*195d0*/  STL [R1+0x430], R247 ;  /* 0x000430f701007387 */ /* 0x0003e80000100800 */
        /* <DEDUP_REMOVED lines=8> */
[----:B-1----:R-:W3:Y:S01]  /*19660*/  LDL.LU R251, [R1+0x1bb4] ;  /* 0x001bb40001fb7983 */ /* 0x002ee20000300800 */
[----:B----4-:R-:W-:-:S05]  /*19670*/  SEL R238, R252, R238, !P1 ;  /* 0x000000eefcee7207 */ /* 0x010fca0004800000 */
[----:B------:R1:W-:Y:S04]  /*19680*/  STL [R1+0x41c], R238 ;  /* 0x00041cee01007387 */ /* 0x0003e80000100800 */
[----:B------:R4:W-:Y:S01]  /*19690*/  STL [R1+0x418], R2 ;  /* 0x0004180201007387 */ /* 0x0009e20000100800 */
[C---:B-1----:R-:W-:Y:S02]  /*196a0*/  SEL R238, R252.reuse, R6, !P1 ;  /* 0x00000006fcee7207 */ /* 0x042fe40004800000 */
[C---:B------:R-:W-:Y:S02]  /*196b0*/  SEL R6, R252.reuse, R233, !P1 ;  /* 0x000000e9fc067207 */ /* 0x040fe40004800000 */
[C---:B----4-:R-:W-:Y:S01]  /*196c0*/  SEL R2, R252.reuse, R4, !P1 ;  /* 0x00000004fc027207 */ /* 0x050fe20004800000 */
[----:B------:R-:W-:Y:S01]  /*196d0*/  STL [R1+0x414], R238 ;  /* 0x000414ee01007387 */ /* 0x000fe20000100800 */
[----:B------:R-:W-:-:S03]  /*196e0*/  SEL R4, R252, R232, !P1 ;  /* 0x000000e8fc047207 */ /* 0x000fc60004800000 */
[----:B------:R1:W-:Y:S04]  /*196f0*/  STL [R1+0x410], R2 ;  /* 0x0004100201007387 */ /* 0x0003e80000100800 */
[----:B------:R4:W-:Y:S04]  /*19700*/  STL [R1+0x40c], R6 ;  /* 0x00040c0601007387 */ /* 0x0009e80000100800 */
[----:B------:R2:W-:Y:S01]  /*19710*/  STL [R1+0x408], R4 ;  /* 0x0004080401007387 */ /* 0x0005e20000100800 */
[C---:B-1----:R-:W-:Y:S02]  /*19720*/  SEL R2, R252.reuse, R231, !P1 ;  /* 0x000000e7fc027207 */ /* 0x042fe40004800000 */
[----:B----4-:R-:W-:-:S03]  /*19730*/  SEL R6, R252, R230, !P1 ;  /* 0x000000e6fc067207 */ /* 0x010fc60004800000 */
[----:B------:R1:W-:Y:S01]  /*19740*/  STL [R1+0x404], R2 ;  /* 0x0004040201007387 */ /* 0x0003e20000100800 */
[----:B--2---:R-:W-:-:S03]  /*19750*/  SEL R4, R252, R229, !P1 ;  /* 0x000000e5fc047207 */ /* 0x004fc60004800000 */
[----:B------:R2:W-:Y:S04]  /*19760*/  STL [R1+0x3f8], R6 ;  /* 0x0003f80601007387 */ /* 0x0005e80000100800 */
[----:B------:R4:W-:Y:S01]  /*19770*/  STL [R1+0x3f4], R4 ;  /* 0x0003f40401007387 */ /* 0x0009e20000100800 */
[C---:B-1----:R-:W-:Y:S02]  /*19780*/  SEL R2, R252.reuse, R228, !P1 ;  /* 0x000000e4fc027207 */ /* 0x042fe40004800000 */
[----:B--2---:R-:W-:-:S03]  /*19790*/  SEL R6, R252, R227, !P1 ;  /* 0x000000e3fc067207 */ /* 0x004fc60004800000 */
[----:B------:R1:W-:Y:S01]  /*197a0*/  STL [R1+0x3f0], R2 ;  /* 0x0003f00201007387 */ /* 0x0003e20000100800 */
[----:B----4-:R-:W-:-:S03]  /*197b0*/  SEL R4, R252, R226, !P1 ;  /* 0x000000e2fc047207 */ /* 0x010fc60004800000 */
        /* <DEDUP_REMOVED lines=289> */
[----:B------:R-:W4:Y:S01]  /*1a9d0*/  LDL.LU R227, [R1+0x300] ;  /* 0x0003000001e37983 */ /* 0x000f220000300800 */
[----:B-1----:R-:W-:-:S03]  /*1a9e0*/  SEL R2, R252, R81, !P1 ;  /* 0x00000051fc027207 */ /* 0x002fc60004800000 */
[----:B------:R1:W-:Y:S04]  /*1a9f0*/  STL [R1+0x14], R4 ;  /* 0x0000140401007387 */ /* 0x0003e80000100800 */
[----:B------:R-:W3:Y:S01]  /*1aa00*/  LDL.LU R229, [R1+0x61c] ;  /* 0x00061c0001e57983 */ /* 0x000ee20000300800 */
[C---:B------:R-:W-:Y:S02]  /*1aa10*/  SEL R238, R252.reuse, R80, !P1 ;  /* 0x00000050fcee7207 */ /* 0x040fe40004800000 */
[C---:B--2---:R-:W-:Y:S01]  /*1aa20*/  SEL R6, R252.reuse, R78, !P1 ;  /* 0x0000004efc067207 */ /* 0x044fe20004800000 */
[----:B------:R2:W-:Y:S01]  /*1aa30*/  STL [R1+0x10], R2 ;  /* 0x0000100201007387 */ /* 0x0005e20000100800 */
[----:B-1----:R-:W-:-:S03]  /*1aa40*/  SEL R4, R252, R79, !P1 ;  /* 0x0000004ffc047207 */ /* 0x002fc60004800000 */
[----:B------:R-:W4:Y:S01]  /*1aa50*/  LDL.LU R228, [R1+0x620] ;  /* 0x0006200001e47983 */ /* 0x000f220000300800 */
[C---:B------:R-:W-:Y:S02]  /*1aa60*/  SEL R233, R252.reuse, R76, !P1 ;  /* 0x0000004cfce97207 */ /* 0x040fe40004800000 */
[C---:B------:R-:W-:Y:S01]  /*1aa70*/  SEL R232, R252.reuse, R75, !P1 ;  /* 0x0000004bfce87207 */ /* 0x040fe20004800000 */
[----:B------:R-:W-:Y:S01]  /*1aa80*/  STL [R1+0x1b3c], R238 ;  /* 0x001b3cee01007387 */ /* 0x000fe20000100800 */
[----:B--2---:R-:W-:-:S03]  /*1aa90*/  SEL R2, R252, R77, !P1 ;  /* 0x0000004dfc027207 */ /* 0x004fc60004800000 */
[----:B------:R-:W-:Y:S01]  /*1aaa0*/  STL [R1+0x1b40], R4 ;  /* 0x001b400401007387 */ /* 0x000fe20000100800 */
[C---:B------:R-:W-:Y:S02]  /*1aab0*/  SEL R231, R252.reuse, R74, !P1 ;  /* 0x0000004afce77207 */ /* 0x040fe40004800000 */
[C---:B------:R-:W-:Y:S01]  /*1aac0*/  SEL R230, R252.reuse, R73, !P1 ;  /* 0x00000049fce67207 */ /* 0x040fe20004800000 */
[----:B------:R-:W-:Y:S04]  /*1aad0*/  STL [R1+0x1b44], R6 ;  /* 0x001b440601007387 */ /* 0x000fe80000100800 */
[----:B------:R1:W-:Y:S04]  /*1aae0*/  STL [R1+0x1b48], R2 ;  /* 0x001b480201007387 */ /* 0x0003e80000100800 */
[----:B------:R-:W-:Y:S04]  /*1aaf0*/  STL [R1+0x1b4c], R233 ;  /* 0x001b4ce901007387 */ /* 0x000fe80000100800 */
        /* <DEDUP_REMOVED lines=24> */
[----:B------:R2:W-:Y:S04]  /*1ac80*/  STL [R1+0x1bb0], R51 ;  /* 0x001bb03301007387 */ /* 0x0005e80000100800 */
[----:B------:R-:W2:Y:S04]  /*1ac90*/  LDL.LU R200, [R1+0x680] ;  /* 0x0006800001c87983 */ /* 0x000ea80000300800 */
        /* <DEDUP_REMOVED lines=20> */
[----:B------:R-:W2:Y:S01]  /*1ade0*/  LDL.LU R221, [R1+0x63c] ;  /* 0x00063c0001dd7983 */ /* 0x000ea20000300800 */
[----:B---3--:R-:W-:-:S03]  /*1adf0*/  SEL R74, R252, R229, !P1 ;  /* 0x000000e5fc4a7207 */ /* 0x008fc60004800000 */
[----:B------:R-:W3:Y:S04]  /*1ae00*/  LDL.LU R229, [R1+0x640] ;  /* 0x0006400001e57983 */ /* 0x000ee80000300800 */
[----:B------:R-:W2:Y:S01]  /*1ae10*/  LDL.LU R222, [R1+0x644] ;  /* 0x0006440001de7983 */ /* 0x000ea20000300800 */
[----:B----4-:R-:W-:-:S03]  /*1ae20*/  SEL R73, R252, R227, !P1 ;  /* 0x000000e3fc497207 */ /* 0x010fc60004800000 */
[----:B------:R-:W4:Y:S04]  /*1ae30*/  LDL.LU R223, [R1+0x648] ;  /* 0x0006480001df7983 */ /* 0x000f280000300800 */
[----:B------:R-:W4:Y:S04]  /*1ae40*/  LDL.LU R224, [R1+0x64c] ;  /* 0x00064c0001e07983 */ /* 0x000f280000300800 */
[----:B------:R-:W4:Y:S04]  /*1ae50*/  LDL.LU R225, [R1+0x630] ;  /* 0x0006300001e17983 */ /* 0x000f280000300800 */
[----:B------:R-:W4:Y:S04]  /*1ae60*/  LDL.LU R226, [R1+0x62c] ;  /* 0x00062c0001e27983 */ /* 0x000f280000300800 */
[----:B------:R-:W1:Y:S01]  /*1ae70*/  LDL.LU R227, [R1+0x628] ;  /* 0x0006280001e37983 */ /* 0x000e620000300800 */
[----:B------:R-:W-:-:S03]  /*1ae80*/  SEL R75, R252, R228, !P1 ;  /* 0x000000e4fc4b7207 */ /* 0x000fc60004800000 */
[----:B------:R-:W4:Y:S01]  /*1ae90*/  LDL.LU R228, [R1+0x624] ;  /* 0x0006240001e47983 */ /* 0x000f220000300800 */
[----:B---3--:R-:W-:-:S03]  /*1aea0*/  SEL R98, R252, R229, !P1 ;  /* 0x000000e5fc627207 */ /* 0x008fc60004800000 */
[----:B------:R-:W3:Y:S01]  /*1aeb0*/  LDL.LU R229, [R1+0x618] ;  /* 0x0006180001e57983 */ /* 0x000ee20000300800 */
[C---:B--2---:R-:W-:Y:S02]  /*1aec0*/  SEL R76, R252.reuse, R200, !P1 ;  /* 0x000000c8fc4c7207 */ /* 0x044fe40004800000 */
[C---:B------:R-:W-:Y:S01]  /*1aed0*/  SEL R77, R252.reuse, R201, !P1 ;  /* 0x000000c9fc4d7207 */ /* 0x040fe20004800000 */
[----:B------:R-:W2:Y:S01]  /*1aee0*/  LDL.LU R200, [R1+0x614] ;  /* 0x0006140001c87983 */ /* 0x000ea20000300800 */
[C---:B------:R-:W-:Y:S02]  /*1aef0*/  SEL R78, R252.reuse, R202, !P1 ;  /* 0x000000cafc4e7207 */ /* 0x040fe40004800000 */
[C---:B------:R-:W-:Y:S02]  /*1af00*/  SEL R79, R252.reuse, R203, !P1 ;  /* 0x000000cbfc4f7207 */ /* 0x040fe40004800000 */
[C---:B------:R-:W-:Y:S02]  /*1af10*/  SEL R80, R252.reuse, R204, !P1 ;  /* 0x000000ccfc507207 */ /* 0x040fe40004800000 */
[----:B------:R-:W-:-:S02]  /*1af20*/  SEL R81, R252, R205, !P1 ;  /* 0x000000cdfc517207 */ /* 0x000fc40004800000 */
[----:B-1----:R-:W-:-:S05]  /*1af30*/  SEL R2, R252, R227, !P1 ;  /* 0x000000e3fc027207 */ /* 0x002fca0004800000 */
[----:B------:R1:W-:Y:S04]  /*1af40*/  STL [R1+0x104c], R2 ;  /* 0x00104c0201007387 */ /* 0x0003e80000100800 */
[----:B------:R-:W2:Y:S01]  /*1af50*/  LDL.LU R201, [R1+0x610] ;  /* 0x0006100001c97983 */ /* 0x000ea20000300800 */
[----:B------:R-:W-:-:S03]  /*1af60*/  SEL R82, R252, R206, !P1 ;  /* 0x000000cefc527207 */ /* 0x000fc60004800000 */
        /* <DEDUP_REMOVED lines=31> */
[----:B----4-:R-:W-:-:S03]  /*1b160*/  SEL R104, R252, R228, !P1 ;  /* 0x000000e4fc687207 */ /* 0x010fc60004800000 */
[----:B------:R-:W4:Y:S04]  /*1b170*/  LDL.LU R218, [R1+0x5cc] ;  /* 0x0005cc0001da7983 */ /* 0x000f280000300800 */
[----:B------:R-:W4:Y:S04]  /*1b180*/  LDL.LU R219, [R1+0x5c8] ;  /* 0x0005c80001db7983 */ /* 0x000f280000300800 */
[----:B------:R-:W4:Y:S04]  /*1b190*/  LDL.LU R220, [R1+0x5c4] ;  /* 0x0005c40001dc7983 */ /* 0x000f280000300800 */
[----:B------:R-:W4:Y:S04]  /*1b1a0*/  LDL.LU R221, [R1+0x5a8] ;  /* 0x0005a80001dd7983 */ /* 0x000f280000300800 */
[----:B------:R-:W4:Y:S01]  /*1b1b0*/  LDL.LU R228, [R1+0x5ac] ;  /* 0x0005ac0001e47983 */ /* 0x000f220000300800 */
[----:B------:R-:W-:-:S02]  /*1b1c0*/  SEL R99, R252, R222, !P1 ;  /* 0x000000defc637207 */ /* 0x000fc40004800000 */
[C---:B------:R-:W-:Y:S01]  /*1b1d0*/  SEL R100, R252.reuse, R223, !P1 ;  /* 0x000000dffc647207 */ /* 0x040fe20004800000 */
[----:B------:R-:W4:Y:S01]  /*1b1e0*/  LDL.LU R222, [R1+0x5b0] ;  /* 0x0005b00001de7983 */ /* 0x000f220000300800 */
[C---:B------:R-:W-:Y:S02]  /*1b1f0*/  SEL R101, R252.reuse, R224, !P1 ;  /* 0x000000e0fc657207 */ /* 0x040fe40004800000 */
[C---:B------:R-:W-:Y:S01]  /*1b200*/  SEL R102, R252.reuse, R225, !P1 ;  /* 0x000000e1fc667207 */ /* 0x040fe20004800000 */
[----:B------:R-:W4:Y:S01]  /*1b210*/  LDL.LU R223, [R1+0x5b4] ;  /* 0x0005b40001df7983 */ /* 0x000f220000300800 */
[----:B------:R-:W-:-:S03]  /*1b220*/  SEL R103, R252, R226, !P1 ;  /* 0x000000e2fc677207 */ /* 0x000fc60004800000 */
[----:B------:R-:W4:Y:S04]  /*1b230*/  LDL.LU R224, [R1+0x5c0] ;  /* 0x0005c00001e07983 */ /* 0x000f280000300800 */
[----:B------:R-:W4:Y:S04]  /*1b240*/  LDL.LU R225, [R1+0x5bc] ;  /* 0x0005bc0001e17983 */ /* 0x000f280000300800 */
[----:B------:R-:W4:Y:S04]  /*1b250*/  LDL.LU R226, [R1+0x5b8] ;  /* 0x0005b80001e27983 */ /* 0x000f280000300800 */
[----:B------:R-:W4:Y:S01]  /*1b260*/  LDL.LU R227, [R1+0x594] ;  /* 0x0005940001e37983 */ /* 0x000f220000300800 */
[----:B---3--:R-:W-:-:S03]  /*1b270*/  SEL R105, R252, R229, !P1 ;  /* 0x000000e5fc697207 */ /* 0x008fc60004800000 */
[----:B------:R-:W3:Y:S01]  /*1b280*/  LDL.LU R229, [R1+0x598] ;  /* 0x0005980001e57983 */ /* 0x000ee20000300800 */
[C---:B--2---:R-:W-:Y:S02]  /*1b290*/  SEL R106, R252.reuse, R200, !P1 ;  /* 0x000000c8fc6a7207 */ /* 0x044fe40004800000 */
[C---:B------:R-:W-:Y:S02]  /*1b2a0*/  SEL R107, R252.reuse, R201, !P1 ;  /* 0x000000c9fc6b7207 */ /* 0x040fe40004800000 */
[C---:B------:R-:W-:Y:S02]  /*1b2b0*/  SEL R108, R252.reuse, R202, !P1 ;  /* 0x000000cafc6c7207 */ /* 0x040fe40004800000 */
[C---:B------:R-:W-:Y:S02]  /*1b2c0*/  SEL R109, R252.reuse, R203, !P1 ;  /* 0x000000cbfc6d7207 */ /* 0x040fe40004800000 */
[C---:B------:R-:W-:Y:S02]  /*1b2d0*/  SEL R110, R252.reuse, R204, !P1 ;  /* 0x000000ccfc6e7207 */ /* 0x040fe40004800000 */
[----:B------:R-:W-:-:S02]  /*1b2e0*/  SEL R111, R252, R205, !P1 ;  /* 0x000000cdfc6f7207 */ /* 0x000fc40004800000 */
[C---:B------:R-:W-:Y:S02]  /*1b2f0*/  SEL R112, R252.reuse, R206, !P1 ;  /* 0x000000cefc707207 */ /* 0x040fe40004800000 */
        /* <DEDUP_REMOVED lines=11> */
[C---:B----4-:R-:W-:Y:S02]  /*1b3b0*/  SEL R128, R252.reuse, R228, !P1 ;  /* 0x000000e4fc807207 */ /* 0x050fe40004800000 */
[----:B------:R-:W2:Y:S04]  /*1b3c0*/  LDL.LU R228, [R1+0x59c] ;  /* 0x00059c0001e47983 */ /* 0x000ea80000300800 */
[----:B------:R-:W4:Y:S04]  /*1b3d0*/  LDL.LU R200, [R1+0x5a0] ;  /* 0x0005a00001c87983 */ /* 0x000f280000300800 */
        /* <DEDUP_REMOVED lines=12> */
[----:B------:R-:W4:Y:S01]  /*1b4a0*/  LDL.LU R213, [R1+0x574] ;  /* 0x0005740001d57983 */ /* 0x000f220000300800 */
[----:B------:R-:W-:-:S03]  /*1b4b0*/  SEL R124, R252, R218, !P1 ;  /* 0x000000dafc7c7207 */ /* 0x000fc60004800000 */
[----:B------:R-:W4:Y:S01]  /*1b4c0*/  LDL.LU R214, [R1+0x578] ;  /* 0x0005780001d67983 */ /* 0x000f220000300800 */
[----:B------:R-:W-:-:S03]  /*1b4d0*/  SEL R125, R252, R219, !P1 ;  /* 0x000000dbfc7d7207 */ /* 0x000fc60004800000 */
[----:B------:R-:W4:Y:S01]  /*1b4e0*/  LDL.LU R215, [R1+0x570] ;  /* 0x0005700001d77983 */ /* 0x000f220000300800 */
[----:B------:R-:W-:-:S03]  /*1b4f0*/  SEL R126, R252, R220, !P1 ;  /* 0x000000dcfc7e7207 */ /* 0x000fc60004800000 */
[----:B------:R-:W4:Y:S01]  /*1b500*/  LDL.LU R216, [R1+0x564] ;  /* 0x0005640001d87983 */ /* 0x000f220000300800 */
[----:B------:R-:W-:-:S03]  /*1b510*/  SEL R127, R252, R221, !P1 ;  /* 0x000000ddfc7f7207 */ /* 0x000fc60004800000 */
[----:B------:R-:W4:Y:S04]  /*1b520*/  LDL.LU R217, [R1+0x560] ;  /* 0x0005600001d97983 */ /* 0x000f280000300800 */
[----:B------:R-:W4:Y:S04]  /*1b530*/  LDL.LU R218, [R1+0x55c] ;  /* 0x00055c0001da7983 */ /* 0x000f280000300800 */
[----:B------:R-:W4:Y:S04]  /*1b540*/  LDL.LU R219, [R1+0x558] ;  /* 0x0005580001db7983 */ /* 0x000f280000300800 */
[----:B------:R-:W4:Y:S04]  /*1b550*/  LDL.LU R220, [R1+0x544] ;  /* 0x0005440001dc7983 */ /* 0x000f280000300800 */
[----:B------:R-:W4:Y:S01]  /*1b560*/  LDL.LU R221, [R1+0x550] ;  /* 0x0005500001dd7983 */ /* 0x000f220000300800 */
[----:B---3--:R-:W-:-:S03]  /*1b570*/  SEL R135, R252, R229, !P1 ;  /* 0x000000e5fc877207 */ /* 0x008fc60004800000 */
[----:B------:R-:W3:Y:S01]  /*1b580*/  LDL.LU R229, [R1+0x554] ;  /* 0x0005540001e57983 */ /* 0x000ee20000300800 */
[C---:B------:R-:W-:Y:S02]  /*1b590*/  SEL R129, R252.reuse, R222, !P1 ;  /* 0x000000defc817207 */ /* 0x040fe40004800000 */
[C---:B------:R-:W-:Y:S01]  /*1b5a0*/  SEL R130, R252.reuse, R223, !P1 ;  /* 0x000000dffc827207 */ /* 0x040fe20004800000 */
[----:B------:R-:W4:Y:S01]  /*1b5b0*/  LDL.LU R222, [R1+0x548] ;  /* 0x0005480001de7983 */ /* 0x000f220000300800 */
[C---:B------:R-:W-:Y:S02]  /*1b5c0*/  SEL R131, R252.reuse, R224, !P1 ;  /* 0x000000e0fc837207 */ /* 0x040fe40004800000 */
[C---:B------:R-:W-:Y:S01]  /*1b5d0*/  SEL R132, R252.reuse, R225, !P1 ;  /* 0x000000e1fc847207 */ /* 0x040fe20004800000 */
[----:B------:R-:W4:Y:S01]  /*1b5e0*/  LDL.LU R223, [R1+0x54c] ;  /* 0x00054c0001df7983 */ /* 0x000f220000300800 */
[----:B------:R-:W-:-:S03]  /*1b5f0*/  SEL R133, R252, R226, !P1 ;  /* 0x000000e2fc857207 */ /* 0x000fc60004800000 */
[----:B------:R-:W4:Y:S01]  /*1b600*/  LDL.LU R224, [R1+0x53c] ;  /* 0x00053c0001e07983 */ /* 0x000f220000300800 */
[----:B------:R-:W-:-:S03]  /*1b610*/  SEL R134, R252, R227, !P1 ;  /* 0x000000e3fc867207 */ /* 0x000fc60004800000 */
[----:B------:R-:W4:Y:S04]  /*1b620*/  LDL.LU R225, [R1+0x538] ;  /* 0x0005380001e17983 */ /* 0x000f280000300800 */
[----:B------:R-:W4:Y:S04]  /*1b630*/  LDL.LU R226, [R1+0x534] ;  /* 0x0005340001e27983 */ /* 0x000f280000300800 */
[----:B------:R-:W4:Y:S01]  /*1b640*/  LDL.LU R227, [R1+0x528] ;  /* 0x0005280001e37983 */ /* 0x000f220000300800 */
[----:B--2---:R-:W-:-:S03]  /*1b650*/  SEL R136, R252, R228, !P1 ;  /* 0x000000e4fc887207 */ /* 0x004fc60004800000 */
[----:B------:R-:W2:Y:S01]  /*1b660*/  LDL.LU R228, [R1+0x524] ;  /* 0x0005240001e47983 */ /* 0x000ea20000300800 */
[----:B---3--:R-:W-:-:S03]  /*1b670*/  SEL R159, R252, R229, !P1 ;  /* 0x000000e5fc9f7207 */ /* 0x008fc60004800000 */
[----:B------:R-:W3:Y:S01]  /*1b680*/  LDL.LU R229, [R1+0x520] ;  /* 0x0005200001e57983 */ /* 0x000ee20000300800 */
[C---:B----4-:R-:W-:Y:S02]  /*1b690*/  SEL R137, R252.reuse, R200, !P1 ;  /* 0x000000c8fc897207 */ /* 0x050fe40004800000 */
        /* <DEDUP_REMOVED lines=42> */
[----:B------:R-:W4:Y:S01]  /*1b940*/  LDL.LU R221, [R1+0x4cc] ;  /* 0x0004cc0001dd7983 */ /* 0x000f220000300800 */
[C---:B------:R-:W-:Y:S02]  /*1b950*/  SEL R160, R252.reuse, R222, !P1 ;  /* 0x000000defca07207 */ /* 0x040fe40004800000 */
[----:B------:R-:W-:-:S02]  /*1b960*/  SEL R161, R252, R223, !P1 ;  /* 0x000000dffca17207 */ /* 0x000fc40004800000 */
[C---:B------:R-:W-:Y:S02]  /*1b970*/  SEL R162, R252.reuse, R224, !P1 ;  /* 0x000000e0fca27207 */ /* 0x040fe40004800000 */
[C---:B--2---:R-:W-:Y:S02]  /*1b980*/  SEL R166, R252.reuse, R228, !P1 ;  /* 0x000000e4fca67207 */ /* 0x044fe40004800000 */
[----:B------:R-:W2:Y:S01]  /*1b990*/  LDL.LU R228, [R1+0x4c4] ;  /* 0x0004c40001e47983 */ /* 0x000ea20000300800 */
[----:B------:R-:W-:-:S03]  /*1b9a0*/  SEL R163, R252, R225, !P1 ;  /* 0x000000e1fca37207 */ /* 0x000fc60004800000 */
[----:B------:R-:W2:Y:S01]  /*1b9b0*/  LDL.LU R222, [R1+0x4c8] ;  /* 0x0004c80001de7983 */ /* 0x000ea20000300800 */
[----:B------:R-:W-:-:S03]  /*1b9c0*/  SEL R164, R252, R226, !P1 ;  /* 0x000000e2fca47207 */ /* 0x000fc60004800000 */
[----:B------:R-:W2:Y:S01]  /*1b9d0*/  LDL.LU R223, [R1+0x484] ;  /* 0x0004840001df7983 */ /* 0x000ea20000300800 */
[----:B------:R-:W-:-:S03]  /*1b9e0*/  SEL R165, R252, R227, !P1 ;  /* 0x000000e3fca57207 */ /* 0x000fc60004800000 */
[----:B------:R-:W2:Y:S04]  /*1b9f0*/  LDL.LU R224, [R1+0x494] ;  /* 0x0004940001e07983 */ /* 0x000ea80000300800 */
[----:B------:R-:W2:Y:S04]  /*1ba00*/  LDL.LU R225, [R1+0x4bc] ;  /* 0x0004bc0001e17983 */ /* 0x000ea80000300800 */
[----:B------:R-:W2:Y:S04]  /*1ba10*/  LDL.LU R226, [R1+0x49c] ;  /* 0x00049c0001e27983 */ /* 0x000ea80000300800 */
[----:B------:R-:W2:Y:S01]  /*1ba20*/  LDL.LU R227, [R1+0x4a0] ;  /* 0x0004a00001e37983 */ /* 0x000ea20000300800 */
[----:B---3--:R-:W-:-:S03]  /*1ba30*/  SEL R167, R252, R229, !P1 ;  /* 0x000000e5fca77207 */ /* 0x008fc60004800000 */
[----:B------:R-:W3:Y:S01]  /*1ba40*/  LDL.LU R229, [R1+0x4a4] ;  /* 0x0004a40001e57983 */ /* 0x000ee20000300800 */
[C---:B----4-:R-:W-:Y:S02]  /*1ba50*/  SEL R168, R252.reuse, R200, !P1 ;  /* 0x000000c8fca87207 */ /* 0x050fe40004800000 */
        /* <DEDUP_REMOVED lines=21> */
[C---:B--2---:R-:W-:Y:S02]  /*1bbb0*/  SEL R190, R252.reuse, R228, !P1 ;  /* 0x000000e4fcbe7207 */ /* 0x044fe40004800000 */
[----:B------:R-:W2:Y:S04]  /*1bbc0*/  LDL.LU R228, [R1+0x4a8] ;  /* 0x0004a80001e47983 */ /* 0x000ea80000300800 */
[----:B------:R-:W4:Y:S04]  /*1bbd0*/  LDL.LU R200, [R1+0x4b4] ;  /* 0x0004b40001c87983 */ /* 0x000f280000300800 */
        /* <DEDUP_REMOVED lines=22> */
[----:B------:R-:W3:Y:S01]  /*1bd40*/  LDL.LU R229, [R1+0x3fc] ;  /* 0x0003fc0001e57983 */ /* 0x000ee20000300800 */
[C---:B------:R-:W-:Y:S02]  /*1bd50*/  SEL R191, R252.reuse, R222, !P1 ;  /* 0x000000defcbf7207 */ /* 0x040fe40004800000 */
[C---:B------:R-:W-:Y:S01]  /*1bd60*/  SEL R192, R252.reuse, R223, !P1 ;  /* 0x000000dffcc07207 */ /* 0x040fe20004800000 */
[----:B------:R-:W3:Y:S01]  /*1bd70*/  LDL.LU R222, [R1+0x3e4] ;  /* 0x0003e40001de7983 */ /* 0x000ee20000300800 */
[C---:B------:R-:W-:Y:S02]  /*1bd80*/  SEL R193, R252.reuse, R224, !P1 ;  /* 0x000000e0fcc17207 */ /* 0x040fe40004800000 */
[C---:B------:R-:W-:Y:S01]  /*1bd90*/  SEL R194, R252.reuse, R225, !P1 ;  /* 0x000000e1fcc27207 */ /* 0x040fe20004800000 */
[----:B------:R-:W3:Y:S01]  /*1bda0*/  LDL.LU R223, [R1+0x3d0] ;  /* 0x0003d00001df7983 */ /* 0x000ee20000300800 */
[----:B------:R-:W-:-:S03]  /*1bdb0*/  SEL R195, R252, R226, !P1 ;  /* 0x000000e2fcc37207 */ /* 0x000fc60004800000 */
[----:B------:R-:W3:Y:S01]  /*1bdc0*/  LDL.LU R224, [R1+0x3c4] ;  /* 0x0003c40001e07983 */ /* 0x000ee20000300800 */
[----:B------:R-:W-:-:S03]  /*1bdd0*/  SEL R196, R252, R227, !P1 ;  /* 0x000000e3fcc47207 */ /* 0x000fc60004800000 */
[----:B------:R-:W3:Y:S04]  /*1bde0*/  LDL.LU R225, [R1+0x390] ;  /* 0x0003900001e17983 */ /* 0x000ee80000300800 */
[----:B------:R-:W3:Y:S04]  /*1bdf0*/  LDL.LU R226, [R1+0x384] ;  /* 0x0003840001e27983 */ /* 0x000ee80000300800 */
[----:B------:R-:W3:Y:S01]  /*1be00*/  LDL.LU R227, [R1+0x34c] ;  /* 0x00034c0001e37983 */ /* 0x000ee20000300800 */
[C---:B----4-:R-:W-:Y:S02]  /*1be10*/  SEL R199, R252.reuse, R200, !P1 ;  /* 0x000000c8fcc77207 */ /* 0x050fe40004800000 */
[----:B--2---:R-:W-:-:S02]  /*1be20*/  SEL R200, R252, R201, !P1 ;  /* 0x000000c9fcc87207 */ /* 0x004fc40004800000 */
        /* <DEDUP_REMOVED lines=18> */
[C---:B------:R-:W-:Y:S01]  /*1bf50*/  SEL R218, R252.reuse, R219, !P1 ;  /* 0x000000dbfcda7207 */ /* 0x040fe20004800000 */
[----:B------:R-:W2:Y:S01]  /*1bf60*/  LDL.LU R228, [R1+0x350] ;  /* 0x0003500001e47983 */ /* 0x000ea20000300800 */
[C---:B------:R-:W-:Y:S02]  /*1bf70*/  SEL R219, R252.reuse, R220, !P1 ;  /* 0x000000dcfcdb7207 */ /* 0x040fe40004800000 */
[C---:B------:R-:W-:Y:S02]  /*1bf80*/  SEL R220, R252.reuse, R221, !P1 ;  /* 0x000000ddfcdc7207 */ /* 0x040fe40004800000 */
[C---:B---3--:R-:W-:Y:S02]  /*1bf90*/  SEL R221, R252.reuse, R229, !P1 ;  /* 0x000000e5fcdd7207 */ /* 0x048fe40004800000 */
[----:B------:R-:W3:Y:S04]  /*1bfa0*/  LDL.LU R229, [R1+0x354] ;  /* 0x0003540001e57983 */ /* 0x000ee80000300800 */
[----:B------:R-:W4:Y:S04]  /*1bfb0*/  LDL.LU R51, [R1+0x360] ;  /* 0x0003600001337983 */ /* 0x000f280000300800 */
[----:B------:R-:W2:Y:S04]  /*1bfc0*/  LDL.LU R52, [R1+0x35c] ;  /* 0x00035c0001347983 */ /* 0x000ea80000300800 */
[----:B------:R-:W3:Y:S04]  /*1bfd0*/  LDL.LU R53, [R1+0x358] ;  /* 0x0003580001357983 */ /* 0x000ee80000300800 */
        /* <DEDUP_REMOVED lines=24> */
[----:B-1----:R-:W2:Y:S04]  /*1c160*/  LDL.LU R2, [R1+0x264] ;  /* 0x0002640001027983 */ /* 0x002ea80000300800 */
[----:B------:R-:W2:Y:S04]  /*1c170*/  LDL.LU R6, [R1+0x260] ;  /* 0x0002600001067983 */ /* 0x000ea80000300800 */
[----:B------:R-:W2:Y:S01]  /*1c180*/  LDL.LU R238, [R1+0x250] ;  /* 0x0002500001ee7983 */ /* 0x000ea20000300800 */
[----:B----4-:R-:W-:-:S05]  /*1c190*/  SEL R51, R252, R51, !P1 ;  /* 0x00000033fc337207 */ /* 0x010fca0004800000 */
[----:B------:R2:W-:Y:S01]  /*1c1a0*/  STL [R1+0xe70], R51 ;  /* 0x000e703301007387 */ /* 0x0005e20000100800 */
[C---:B---3--:R-:W-:Y:S02]  /*1c1b0*/  SEL R53, R252.reuse, R53, !P1 ;  /* 0x00000035fc357207 */ /* 0x048fe40004800000 */
[C---:B--2---:R-:W-:Y:S02]  /*1c1c0*/  SEL R51, R252.reuse, R52, !P1 ;  /* 0x00000034fc337207 */ /* 0x044fe40004800000 */
[----:B------:R-:W-:-:S03]  /*1c1d0*/  SEL R52, R252, R54, !P1 ;  /* 0x00000036fc347207 */ /* 0x000fc60004800000 */
[----:B------:R1:W-:Y:S04]  /*1c1e0*/  STL [R1+0x1040], R51 ;  /* 0x0010403301007387 */ /* 0x0003e80000100800 */
[----:B------:R2:W-:Y:S01]  /*1c1f0*/  STL [R1+0x103c], R53 ;  /* 0x00103c3501007387 */ /* 0x0005e20000100800 */
[----:B-1----:R-:W-:-:S03]  /*1c200*/  SEL R51, R252, R55, !P1 ;  /* 0x00000037fc337207 */ /* 0x002fc60004800000 */
[----:B------:R1:W-:Y:S01]  /*1c210*/  STL [R1+0x1038], R52 ;  /* 0x0010383401007387 */ /* 0x0003e20000100800 */
[----:B--2---:R-:W-:-:S03]  /*1c220*/  SEL R53, R252, R56, !P1 ;  /* 0x00000038fc357207 */ /* 0x004fc60004800000 */
[----:B------:R2:W-:Y:S04]  /*1c230*/  STL [R1+0x1034], R51 ;  /* 0x0010343301007387 */ /* 0x0005e80000100800 */
[----:B------:R3:W-:Y:S01]  /*1c240*/  STL [R1+0x1030], R53 ;  /* 0x0010303501007387 */ /* 0x0007e20000100800 */
[C---:B-1----:R-:W-:Y:S02]  /*1c250*/  SEL R52, R252.reuse, R57, !P1 ;  /* 0x00000039fc347207 */ /* 0x042fe40004800000 */
[----:B--2---:R-:W-:-:S03]  /*1c260*/  SEL R51, R252, R58, !P1 ;  /* 0x0000003afc337207 */ /* 0x004fc60004800000 */
[----:B------:R1:W-:Y:S01]  /*1c270*/  STL [R1+0x102c], R52 ;  /* 0x00102c3401007387 */ /* 0x0003e20000100800 */
[----:B---3--:R-:W-:-:S03]  /*1c280*/  SEL R53, R252, R59, !P1 ;  /* 0x0000003bfc357207 */ /* 0x008fc60004800000 */
        /* <DEDUP_REMOVED lines=22> */
[----:B------:R-:W-:Y:S01]  /*1c3f0*/  STL [R1+0xffc], R52 ;  /* 0x000ffc3401007387 */ /* 0x000fe20000100800 */
[----:B---3--:R-:W-:-:S03]  /*1c400*/  SEL R53, R252, R71, !P1 ;  /* 0x00000047fc357207 */ /* 0x008fc60004800000 */
[----:B------:R1:W-:Y:S04]  /*1c410*/  STL [R1+0xff8], R51 ;  /* 0x000ff83301007387 */ /* 0x0003e80000100800 */
[----:B------:R2:W-:Y:S01]  /*1c420*/  STL [R1+0xff4], R53 ;  /* 0x000ff43501007387 */ /* 0x0005e20000100800 */
[----:B-1----:R-:W-:-:S03]  /*1c430*/  SEL R51, R252, R4, !P1 ;  /* 0x00000004fc337207 */ /* 0x002fc60004800000 */
[----:B------:R-:W3:Y:S01]  /*1c440*/  LDL.LU R4, [R1+0x24c] ;  /* 0x00024c0001047983 */ /* 0x000ee20000300800 */
[----:B------:R-:W-:-:S05]  /*1c450*/  SEL R52, R252, R72, !P1 ;  /* 0x00000048fc347207 */ /* 0x000fca0004800000 */
[----:B------:R1:W-:Y:S04]  /*1c460*/  STL [R1+0xff0], R52 ;  /* 0x000ff03401007387 */ /* 0x0003e80000100800 */
[----:B------:R4:W-:Y:S01]  /*1c470*/  STL [R1+0xfec], R51 ;  /* 0x000fec3301007387 */ /* 0x0009e20000100800 */
[C---:B--2---:R-:W-:Y:S02]  /*1c480*/  SEL R53, R252.reuse, R232, !P1 ;  /* 0x000000e8fc357207 */ /* 0x044fe40004800000 */
[C---:B-1----:R-:W-:Y:S02]  /*1c490*/  SEL R52, R252.reuse, R230, !P1 ;  /* 0x000000e6fc347207 */ /* 0x042fe40004800000 */
[----:B----4-:R-:W-:-:S03]  /*1c4a0*/  SEL R51, R252, R231, !P1 ;  /* 0x000000e7fc337207 */ /* 0x010fc60004800000 */
[----:B------:R1:W-:Y:S04]  /*1c4b0*/  STL [R1+0xfe8], R52 ;  /* 0x000fe83401007387 */ /* 0x0003e80000100800 */
[----:B------:R2:W-:Y:S01]  /*1c4c0*/  STL [R1+0xfe4], R51 ;  /* 0x000fe43301007387 */ /* 0x0005e20000100800 */
[----:B-1----:R-:W-:-:S03]  /*1c4d0*/  SEL R52, R252, R233, !P1 ;  /* 0x000000e9fc347207 */ /* 0x002fc60004800000 */
[----:B------:R-:W-:Y:S01]  /*1c4e0*/  STL [R1+0xfe0], R53 ;  /* 0x000fe03501007387 */ /* 0x000fe20000100800 */
[----:B--2---:R-:W-:-:S03]  /*1c4f0*/  SEL R51, R252, R2, !P1 ;  /* 0x00000002fc337207 */ /* 0x004fc60004800000 */
[----:B------:R-:W-:Y:S01]  /*1c500*/  STL [R1+0xfdc], R52 ;  /* 0x000fdc3401007387 */ /* 0x000fe20000100800 */
[----:B------:R-:W-:-:S03]  /*1c510*/  SEL R6, R252, R6, !P1 ;  /* 0x00000006fc067207 */ /* 0x000fc60004800000 */
[----:B------:R1:W-:Y:S01]  /*1c520*/  STL [R1+0xfd8], R51 ;  /* 0x000fd83301007387 */ /* 0x0003e20000100800 */
[----:B------:R-:W-:-:S03]  /*1c530*/  SEL R2, R252, R238, !P1 ;  /* 0x000000eefc027207 */ /* 0x000fc60004800000 */
[----:B-1----:R-:W2:Y:S04]  /*1c540*/  LDL.LU R51, [R1+0x248] ;  /* 0x0002480001337983 */ /* 0x002ea80000300800 */
[----:B------:R-:W-:Y:S04]  /*1c550*/  STL [R1+0xfd4], R6 ;  /* 0x000fd40601007387 */ /* 0x000fe80000100800 */
[----:B------:R-:W4:Y:S04]  /*1c560*/  LDL.LU R52, [R1+0x244] ;  /* 0x0002440001347983 */ /* 0x000f280000300800 */
[----:B------:R3:W-:Y:S04]  /*1c570*/  STL [R1+0xfd0], R2 ;  /* 0x000fd00201007387 */ /* 0x0007e80000100800 */
        /* <DEDUP_REMOVED lines=23> */
[----:B---3--:R-:W-:-:S05]  /*1c6f0*/  SEL R2, R252, R4, !P1 ;  /* 0x00000004fc027207 */ /* 0x008fca0004800000 */
[----:B------:R1:W-:Y:S04]  /*1c700*/  STL [R1+0xfcc], R2 ;  /* 0x000fcc0201007387 */ /* 0x0003e80000100800 */
[----:B------:R-:W3:Y:S04]  /*1c710*/  LDL.LU R232, [R1+0x154] ;  /* 0x0001540001e87983 */ /* 0x000ee80000300800 */
[----:B------:R-:W3:Y:S04]  /*1c720*/  LDL.LU R233, [R1+0x148] ;  /* 0x0001480001e97983 */ /* 0x000ee80000300800 */
[----:B-1----:R-:W3:Y:S04]  /*1c730*/  LDL.LU R2, [R1+0x130] ;  /* 0x0001300001027983 */ /* 0x002ee80000300800 */
[----:B------:R-:W3:Y:S04]  /*1c740*/  LDL.LU R6, [R1+0x12c] ;  /* 0x00012c0001067983 */ /* 0x000ee80000300800 */
[----:B------:R-:W3:Y:S01]  /*1c750*/  LDL.LU R4, [R1+0x128] ;  /* 0x0001280001047983 */ /* 0x000ee20000300800 */
[----:B--2---:R-:W-:-:S05]  /*1c760*/  SEL R51, R252, R51, !P1 ;  /* 0x00000033fc337207 */ /* 0x004fca0004800000 */
[----:B------:R4:W-:Y:S02]  /*1c770*/  STL [R1+0xfc8], R51 ;  /* 0x000fc83301007387 */ /* 0x0009e40000100800 */
[C---:B----4-:R-:W-:Y:S02]  /*1c780*/  SEL R51, R252.reuse, R52, !P1 ;  /* 0x00000034fc337207 */ /* 0x050fe40004800000 */
[C---:B------:R-:W-:Y:S02]  /*1c790*/  SEL R53, R252.reuse, R53, !P1 ;  /* 0x00000035fc357207 */ /* 0x040fe40004800000 */
[C---:B------:R-:W-:Y:S01]  /*1c7a0*/  SEL R52, R252.reuse, R54, !P1 ;  /* 0x00000036fc347207 */ /* 0x040fe20004800000 */
        /* <DEDUP_REMOVED lines=33> */
[----:B------:R-:W-:Y:S01]  /*1c9c0*/  STL [R1+0xf80], R52 ;  /* 0x000f803401007387 */ /* 0x000fe20000100800 */
[----:B----4-:R-:W-:-:S03]  /*1c9d0*/  SEL R53, R252, R71, !P1 ;  /* 0x00000047fc357207 */ /* 0x010fc60004800000 */
[----:B------:R1:W-:Y:S04]  /*1c9e0*/  STL [R1+0xf7c], R51 ;  /* 0x000f7c3301007387 */ /* 0x0003e80000100800 */
[----:B------:R-:W-:Y:S01]  /*1c9f0*/  STL [R1+0xf78], R53 ;  /* 0x000f783501007387 */ /* 0x000fe20000100800 */
[----:B-1----:R-:W-:-:S03]  /*1ca00*/  SEL R51, R252, R238, !P1 ;  /* 0x000000eefc337207 */ /* 0x002fc60004800000 */
[----:B------:R-:W2:Y:S01]  /*1ca10*/  LDL.LU R238, [R1+0x124] ;  /* 0x0001240001ee7983 */ /* 0x000ea20000300800 */
[----:B------:R-:W-:-:S05]  /*1ca20*/  SEL R52, R252, R72, !P1 ;  /* 0x00000048fc347207 */ /* 0x000fca0004800000 */
[----:B------:R1:W-:Y:S04]  /*1ca30*/  STL [R1+0xf74], R52 ;  /* 0x000f743401007387 */ /* 0x0003e80000100800 */
[----:B------:R4:W-:Y:S01]  /*1ca40*/  STL [R1+0xf70], R51 ;  /* 0x000f703301007387 */ /* 0x0009e20000100800 */
[C---:B-1----:R-:W-:Y:S02]  /*1ca50*/  SEL R52, R252.reuse, R230, !P1 ;  /* 0x000000e6fc347207 */ /* 0x042fe40004800000 */
[----:B----4-:R-:W-:-:S03]  /*1ca60*/  SEL R51, R252, R231, !P1 ;  /* 0x000000e7fc337207 */ /* 0x010fc60004800000 */
[----:B------:R1:W-:Y:S04]  /*1ca70*/  STL [R1+0xf6c], R52 ;  /* 0x000f6c3401007387 */ /* 0x0003e80000100800 */
[----:B------:R4:W-:Y:S01]  /*1ca80*/  STL [R1+0xf68], R51 ;  /* 0x000f683301007387 */ /* 0x0009e20000100800 */
[C---:B---3--:R-:W-:Y:S02]  /*1ca90*/  SEL R53, R252.reuse, R232, !P1 ;  /* 0x000000e8fc357207 */ /* 0x048fe40004800000 */
[----:B-1----:R-:W-:-:S03]  /*1caa0*/  SEL R52, R252, R233, !P1 ;  /* 0x000000e9fc347207 */ /* 0x002fc60004800000 */
[----:B------:R-:W-:Y:S01]  /*1cab0*/  STL [R1+0xf64], R53 ;  /* 0x000f643501007387 */ /* 0x000fe20000100800 */
[----:B----4-:R-:W-:-:S03]  /*1cac0*/  SEL R51, R252, R2, !P1 ;  /* 0x00000002fc337207 */ /* 0x010fc60004800000 */
[----:B------:R-:W-:Y:S01]  /*1cad0*/  STL [R1+0xf60], R52 ;  /* 0x000f603401007387 */ /* 0x000fe20000100800 */
[----:B------:R-:W-:-:S03]  /*1cae0*/  SEL R6, R252, R6, !P1 ;  /* 0x00000006fc067207 */ /* 0x000fc60004800000 */
[----:B------:R1:W-:Y:S01]  /*1caf0*/  STL [R1+0xf5c], R51 ;  /* 0x000f5c3301007387 */ /* 0x0003e20000100800 */
[----:B------:R-:W-:-:S03]  /*1cb00*/  SEL R2, R252, R4, !P1 ;  /* 0x00000004fc027207 */ /* 0x000fc60004800000 */
[----:B-1----:R-:W3:Y:S04]  /*1cb10*/  LDL.LU R51, [R1+0x110] ;  /* 0x0001100001337983 */ /* 0x002ee80000300800 */
        /* <DEDUP_REMOVED lines=26> */
[----:B--2---:R-:W-:-:S05]  /*1ccc0*/  SEL R2, R252, R238, !P1 ;  /* 0x000000eefc027207 */ /* 0x004fca0004800000 */
[----:B------:R1:W-:Y:S04]  /*1ccd0*/  STL [R1+0xf50], R2 ;  /* 0x000f500201007387 */ /* 0x0003e80000100800 */
[----:B------:R-:W2:Y:S04]  /*1cce0*/  LDL.LU R232, [R1+0x8c] ;  /* 0x00008c0001e87983 */ /* 0x000ea80000300800 */
[----:B------:R-:W2:Y:S04]  /*1ccf0*/  LDL.LU R233, [R1+0x88] ;  /* 0x0000880001e97983 */ /* 0x000ea80000300800 */
[----:B-1----:R-:W2:Y:S04]  /*1cd00*/  LDL.LU R2, [R1+0x84] ;  /* 0x0000840001027983 */ /* 0x002ea80000300800 */
[----:B------:R-:W2:Y:S04]  /*1cd10*/  LDL.LU R6, [R1+0x80] ;  /* 0x0000800001067983 */ /* 0x000ea80000300800 */
[----:B------:R-:W2:Y:S01]  /*1cd20*/  LDL.LU R238, [R1+0x7c] ;  /* 0x00007c0001ee7983 */ /* 0x000ea20000300800 */
[----:B---3--:R-:W-:-:S05]  /*1cd30*/  SEL R51, R252, R51, !P1 ;  /* 0x00000033fc337207 */ /* 0x008fca0004800000 */
        /* <DEDUP_REMOVED lines=8> */
[----:B---3--:R-:W-:-:S03]  /*1cdc0*/  SEL R53, R252, R56, !P1 ;  /* 0x00000038fc357207 */ /* 0x008fc60004800000 */
[----:B------:R3:W-:Y:S04]  /*1cdd0*/  STL [R1+0xf3c], R51 ;  /* 0x000f3c3301007387 */ /* 0x0007e80000100800 */
[----:B------:R4:W-:Y:S01]  /*1cde0*/  STL [R1+0xf38], R53 ;  /* 0x000f383501007387 */ /* 0x0009e20000100800 */
[C---:B-1----:R-:W-:Y:S02]  /*1cdf0*/  SEL R52, R252.reuse, R57, !P1 ;  /* 0x00000039fc347207 */ /* 0x042fe40004800000 */
[----:B---3--:R-:W-:-:S03]  /*1ce00*/  SEL R51, R252, R58, !P1 ;  /* 0x0000003afc337207 */ /* 0x008fc60004800000 */
[----:B------:R1:W-:Y:S01]  /*1ce10*/  STL [R1+0xf34], R52 ;  /* 0x000f343401007387 */ /* 0x0003e20000100800 */
[----:B----4-:R-:W-:-:S03]  /*1ce20*/  SEL R53, R252, R59, !P1 ;  /* 0x0000003bfc357207 */ /* 0x010fc60004800000 */
        /* <DEDUP_REMOVED lines=22> */
[----:B------:R-:W-:Y:S01]  /*1cf90*/  STL [R1+0xf04], R52 ;  /* 0x000f043401007387 */ /* 0x000fe20000100800 */
[----:B----4-:R-:W-:-:S03]  /*1cfa0*/  SEL R53, R252, R71, !P1 ;  /* 0x00000047fc357207 */ /* 0x010fc60004800000 */
[----:B------:R1:W-:Y:S04]  /*1cfb0*/  STL [R1+0xf00], R51 ;  /* 0x000f003301007387 */ /* 0x0003e80000100800 */
[----:B------:R3:W-:Y:S01]  /*1cfc0*/  STL [R1+0xefc], R53 ;  /* 0x000efc3501007387 */ /* 0x0007e20000100800 */
[----:B-1----:R-:W-:-:S03]  /*1cfd0*/  SEL R51, R252, R4, !P1 ;  /* 0x00000004fc337207 */ /* 0x002fc60004800000 */
[----:B------:R-:W4:Y:S01]  /*1cfe0*/  LDL R4, [R1+0x1a38] ;  /* 0x001a380001047983 */ /* 0x000f220000100800 */
[C---:B------:R-:W-:Y:S02]  /*1cff0*/  SEL R52, R252.reuse, R72, !P1 ;  /* 0x00000048fc347207 */ /* 0x040fe40004800000 */
[----:B---3--:R-:W-:-:S03]  /*1d000*/  SEL R53, R252, R230, !P1 ;  /* 0x000000e6fc357207 */ /* 0x008fc60004800000 */
[----:B------:R1:W-:Y:S04]  /*1d010*/  STL [R1+0xef8], R52 ;  /* 0x000ef83401007387 */ /* 0x0003e80000100800 */
[----:B------:R2:W-:Y:S01]  /*1d020*/  STL [R1+0xef4], R51 ;  /* 0x000ef43301007387 */ /* 0x0005e20000100800 */
[----:B-1----:R-:W-:-:S03]  /*1d030*/  SEL R52, R252, R231, !P1 ;  /* 0x000000e7fc347207 */ /* 0x002fc60004800000 */
[----:B------:R1:W-:Y:S04]  /*1d040*/  STL [R1+0xef0], R53 ;  /* 0x000ef03501007387 */ /* 0x0003e80000100800 */
[----:B------:R3:W-:Y:S01]  /*1d050*/  STL [R1+0xeec], R52 ;  /* 0x000eec3401007387 */ /* 0x0007e20000100800 */
[C---:B--2---:R-:W-:Y:S02]  /*1d060*/  SEL R51, R252.reuse, R232, !P1 ;  /* 0x000000e8fc337207 */ /* 0x044fe40004800000 */
[----:B-1----:R-:W-:-:S03]  /*1d070*/  SEL R53, R252, R233, !P1 ;  /* 0x000000e9fc357207 */ /* 0x002fc60004800000 */
[----:B------:R1:W-:Y:S01]  /*1d080*/  STL [R1+0xee8], R51 ;  /* 0x000ee83301007387 */ /* 0x0003e20000100800 */
[----:B---3--:R-:W-:-:S03]  /*1d090*/  SEL R52, R252, R2, !P1 ;  /* 0x00000002fc347207 */ /* 0x008fc60004800000 */
[----:B------:R-:W-:Y:S01]  /*1d0a0*/  STL [R1+0xee4], R53 ;  /* 0x000ee43501007387 */ /* 0x000fe20000100800 */
[C---:B-1----:R-:W-:Y:S02]  /*1d0b0*/  SEL R51, R252.reuse, R6, !P1 ;  /* 0x00000006fc337207 */ /* 0x042fe40004800000 */
[C---:B------:R-:W-:Y:S02]  /*1d0c0*/  SEL R2, R252.reuse, R238, !P1 ;  /* 0x000000eefc027207 */ /* 0x040fe40004800000 */
[C---:B------:R-:W-:Y:S01]  /*1d0d0*/  SEL R6, R252.reuse, R18, !P1 ;  /* 0x00000012fc067207 */ /* 0x040fe20004800000 */
[----:B------:R-:W-:Y:S04]  /*1d0e0*/  STL [R1+0xee0], R52 ;  /* 0x000ee03401007387 */ /* 0x000fe80000100800 */
[----:B------:R-:W-:Y:S04]  /*1d0f0*/  STL [R1+0xedc], R51 ;  /* 0x000edc3301007387 */ /* 0x000fe80000100800 */
[----:B------:R1:W-:Y:S04]  /*1d100*/  STL [R1+0xed8], R2 ;  /* 0x000ed80201007387 */ /* 0x0003e80000100800 */
[----:B------:R2:W-:Y:S01]  /*1d110*/  STL [R1+0xed4], R6 ;  /* 0x000ed40601007387 */ /* 0x0005e20000100800 */
[----:B-1----:R-:W-:-:S03]  /*1d120*/  SEL R2, R252, R16, !P1 ;  /* 0x00000010fc027207 */ /* 0x002fc60004800000 */
[----:B------:R-:W-:Y:S01]  /*1d130*/  STL [R1+0xed0], R17 ;  /* 0x000ed01101007387 */ /* 0x000fe20000100800 */
[----:B--2---:R-:W-:-:S03]  /*1d140*/  SEL R6, R252, R15, !P1 ;  /* 0x0000000ffc067207 */ /* 0x004fc60004800000 */
[----:B------:R1:W-:Y:S04]  /*1d150*/  STL [R1+0xecc], R2 ;  /* 0x000ecc0201007387 */ /* 0x0003e80000100800 */
[----:B------:R2:W-:Y:S04]  /*1d160*/  STL [R1+0xec8], R6 ;  /* 0x000ec80601007387 */ /* 0x0005e80000100800 */
[----:B------:R-:W-:Y:S04]  /*1d170*/  STL [R1+0xec4], R14 ;  /* 0x000ec40e01007387 */ /* 0x000fe80000100800 */
[----:B------:R-:W3:Y:S01]  /*1d180*/  LDL.LU R238, [R1+0x69c] ;  /* 0x00069c0001ee7983 */ /* 0x000ee20000300800 */
[----:B-1----:R-:W-:-:S02]  /*1d190*/  SEL R2, R252, R13, !P1 ;  /* 0x0000000dfc027207 */ /* 0x002fc40004800000 */
[----:B--2---:R-:W-:-:S03]  /*1d1a0*/  SEL R6, R252, R12, !P1 ;  /* 0x0000000cfc067207 */ /* 0x004fc60004800000 */
[----:B------:R1:W-:Y:S04]  /*1d1b0*/  STL [R1+0xec0], R2 ;  /* 0x000ec00201007387 */ /* 0x0003e80000100800 */
[----:B------:R2:W-:Y:S01]  /*1d1c0*/  STL [R1+0xebc], R6 ;  /* 0x000ebc0601007387 */ /* 0x0005e20000100800 */
[C---:B-1----:R-:W-:Y:S02]  /*1d1d0*/  SEL R2, R252.reuse, R11, !P1 ;  /* 0x0000000bfc027207 */ /* 0x042fe40004800000 */
[----:B--2---:R-:W-:-:S03]  /*1d1e0*/  SEL R6, R252, R10, !P1 ;  /* 0x0000000afc067207 */ /* 0x004fc60004800000 */
[----:B------:R1:W-:Y:S04]  /*1d1f0*/  STL [R1+0xeb8], R2 ;  /* 0x000eb80201007387 */ /* 0x0003e80000100800 */
[----:B------:R2:W-:Y:S01]  /*1d200*/  STL [R1+0xeb4], R6 ;  /* 0x000eb40601007387 */ /* 0x0005e20000100800 */
[----:B-1----:R-:W-:-:S03]  /*1d210*/  SEL R2, R252, R8, !P1 ;  /* 0x00000008fc027207 */ /* 0x002fc60004800000 */
[----:B------:R-:W-:Y:S01]  /*1d220*/  STL [R1+0xeb0], R9 ;  /* 0x000eb00901007387 */ /* 0x000fe20000100800 */
[----:B--2---:R-:W-:-:S03]  /*1d230*/  SEL R6, R252, R7, !P1 ;  /* 0x00000007fc067207 */ /* 0x004fc60004800000 */
[----:B------:R1:W-:Y:S04]  /*1d240*/  STL [R1+0xeac], R2 ;  /* 0x000eac0201007387 */ /* 0x0003e80000100800 */
[----:B------:R-:W-:Y:S01]  /*1d250*/  STL [R1+0xea8], R6 ;  /* 0x000ea80601007387 */ /* 0x000fe20000100800 */
[C---:B-1----:R-:W-:Y:S02]  /*1d260*/  SEL R2, R252.reuse, R0, !P1 ;  /* 0x00000000fc027207 */ /* 0x042fe40004800000 */
[C---:B------:R-:W-:Y:S01]  /*1d270*/  SEL R0, R252.reuse, R236, !P1 ;  /* 0x000000ecfc007207 */ /* 0x040fe20004800000 */
[----:B------:R1:W-:Y:S04]  /*1d280*/  STL [R1+0xea4], R3 ;  /* 0x000ea40301007387 */ /* 0x0003e80000100800 */
[----:B------:R2:W-:Y:S04]  /*1d290*/  STL [R1+0xea0], R2 ;  /* 0x000ea00201007387 */ /* 0x0005e80000100800 */
[----:B------:R2:W-:Y:S01]  /*1d2a0*/  STL [R1+0xe9c], R0 ;  /* 0x000e9c0001007387 */ /* 0x0005e20000100800 */
[----:B-1----:R-:W-:-:S02]  /*1d2b0*/  SEL R3, R252, R237, !P1 ;  /* 0x000000edfc037207 */ /* 0x002fc40004800000 */
[----:B--2---:R-:W-:-:S03]  /*1d2c0*/  SEL R2, R252, R239, !P1 ;  /* 0x000000effc027207 */ /* 0x004fc60004800000 */
[----:B------:R1:W-:Y:S01]  /*1d2d0*/  STL [R1+0xe98], R3 ;  /* 0x000e980301007387 */ /* 0x0003e20000100800 */
[----:B------:R-:W-:-:S03]  /*1d2e0*/  SEL R0, R252, R240, !P1 ;  /* 0x000000f0fc007207 */ /* 0x000fc60004800000 */
[----:B------:R2:W-:Y:S04]  /*1d2f0*/  STL [R1+0xe94], R2 ;  /* 0x000e940201007387 */ /* 0x0005e80000100800 */
[----:B------:R2:W-:Y:S01]  /*1d300*/  STL [R1+0xe90], R0 ;  /* 0x000e900001007387 */ /* 0x0005e20000100800 */
[C---:B-1----:R-:W-:Y:S02]  /*1d310*/  SEL R3, R252.reuse, R241, !P1 ;  /* 0x000000f1fc037207 */ /* 0x042fe40004800000 */
[----:B--2---:R-:W-:-:S03]  /*1d320*/  SEL R2, R252, R242, !P1 ;  /* 0x000000f2fc027207 */ /* 0x004fc60004800000 */
[----:B------:R1:W-:Y:S01]  /*1d330*/  STL [R1+0xe8c], R3 ;  /* 0x000e8c0301007387 */ /* 0x0003e20000100800 */
[----:B------:R-:W-:-:S03]  /*1d340*/  SEL R0, R252, R244, !P1 ;  /* 0x000000f4fc007207 */ /* 0x000fc60004800000 */
[----:B------:R2:W-:Y:S04]  /*1d350*/  STL [R1+0xe88], R2 ;  /* 0x000e880201007387 */ /* 0x0005e80000100800 */
[----:B------:R2:W-:Y:S01]  /*1d360*/  STL [R1+0xe84], R0 ;  /* 0x000e840001007387 */ /* 0x0005e20000100800 */
[C---:B-1----:R-:W-:Y:S02]  /*1d370*/  SEL R3, R252.reuse, R246, !P1 ;  /* 0x000000f6fc037207 */ /* 0x042fe40004800000 */
[C---:B--2---:R-:W-:Y:S02]  /*1d380*/  SEL R2, R252.reuse, R245, !P1 ;  /* 0x000000f5fc027207 */ /* 0x044fe40004800000 */
[----:B------:R-:W-:-:S03]  /*1d390*/  SEL R0, R252, R247, !P1 ;  /* 0x000000f7fc007207 */ /* 0x000fc60004800000 */
[----:B------:R1:W-:Y:S04]  /*1d3a0*/  STL [R1+0xe80], R2 ;  /* 0x000e800201007387 */ /* 0x0003e80000100800 */
[----:B------:R-:W-:Y:S01]  /*1d3b0*/  STL [R1+0xe7c], R3 ;  /* 0x000e7c0301007387 */ /* 0x000fe20000100800 */
[----:B------:R-:W-:-:S03]  /*1d3c0*/  @!P5 IADD3 R234, -R234, RZ, RZ ;  /* 0x000000ffeaead210 */ /* 0x000fc60007ffe1ff */
[----:B------:R2:W-:Y:S01]  /*1d3d0*/  STL [R1+0xe78], R0 ;  /* 0x000e780001007387 */ /* 0x0005e20000100800 */
[C---:B-1----:R-:W-:Y:S02]  /*1d3e0*/  SEL R2, R252.reuse, R248, !P1 ;  /* 0x000000f8fc027207 */ /* 0x042fe40004800000 */
[----:B--2---:R-:W-:-:S03]  /*1d3f0*/  SEL R0, R252, R249, !P1 ;  /* 0x000000f9fc007207 */ /* 0x004fc60004800000 */
[----:B------:R1:W-:Y:S04]  /*1d400*/  STL [R1+0xe74], R2 ;  /* 0x000e740201007387 */ /* 0x0003e80000100800 */
[----:B------:R2:W-:Y:S01]  /*1d410*/  STL [R1+0xe6c], R0 ;  /* 0x000e6c0001007387 */ /* 0x0005e20000100800 */
[C---:B-1----:R-:W-:Y:S02]  /*1d420*/  SEL R2, R252.reuse, R251, !P1 ;  /* 0x000000fbfc027207 */ /* 0x042fe40004800000 */
[C---:B--2---:R-:W-:Y:S02]  /*1d430*/  SEL R0, R252.reuse, R5, !P1 ;  /* 0x00000005fc007207 */ /* 0x044fe40004800000 */
[----:B----4-:R-:W-:Y:S02]  /*1d440*/  @!P2 LOP3.LUT R234, RZ, R4, RZ, 0x33, !PT ;  /* 0x00000004ffeaa212 */ /* 0x010fe400078e33ff */
[----:B------:R-:W-:-:S05]  /*1d450*/  SEL R4, R252, R250, !P1 ;  /* 0x000000fafc047207 */ /* 0x000fca0004800000 */
[----:B------:R-:W-:Y:S04]  /*1d460*/  STL [R1+0xe68], R4 ;  /* 0x000e680401007387 */ /* 0x000fe80000100800 */
[----:B------:R1:W-:Y:S04]  /*1d470*/  STL [R1+0xe64], R2 ;  /* 0x000e640201007387 */ /* 0x0003e80000100800 */
[----:B------:R2:W-:Y:S01]  /*1d480*/  STL [R1+0xe60], R0 ;  /* 0x000e600001007387 */ /* 0x0005e20000100800 */
[C---:B-1----:R-:W-:Y:S02]  /*1d490*/  SEL R2, R252.reuse, R235, !P1 ;  /* 0x000000ebfc027207 */ /* 0x042fe40004800000 */
[----:B--2---:R-:W-:-:S03]  /*1d4a0*/  SEL R0, R252, R243, !P1 ;  /* 0x000000f3fc007207 */ /* 0x004fc60004800000 */
[----:B------:R1:W-:Y:S04]  /*1d4b0*/  STL [R1+0x1044], R2 ;  /* 0x0010440201007387 */ /* 0x0003e80000100800 */
[----:B------:R3:W-:Y:S04]  /*1d4c0*/  STL [R1+0x1048], R0 ;  /* 0x0010480001007387 */ /* 0x0007e80000100800 */
        /* <DEDUP_REMOVED lines=10> */
[----:B-1----:R-:W4:Y:S04]  /*1d570*/  LDL.LU R2, [R1+0x424] ;  /* 0x0004240001027983 */ /* 0x002f280000300800 */
[----:B------:R-:W4:Y:S04]  /*1d580*/  LDL.LU R6, [R1+0x420] ;  /* 0x0004200001067983 */ /* 0x000f280000300800 */
[----:B------:R-:W4:Y:S01]  /*1d590*/  LDL.LU R4, [R1+0x41c] ;  /* 0x00041c0001047983 */ /* 0x000f220000300800 */
[----:B---3--:R-:W-:Y:S01]  /*1d5a0*/  LEA.HI.X.SX32 R0, R238, UR9, 0x2, P4 ;  /* 0x00000009ee007c11 */ /* 0x008fe2000a0f16ff */
[----:B------:R-:W-:Y:S01]  /*1d5b0*/  IMAD R3, R234, UR5, RZ ;  /* 0x00000005ea037c24 */ /* 0x000fe2000f8e02ff */
[C---:B------:R-:W-:Y:S01]  /*1d5c0*/  SEL R222, R252.reuse, R222, !P1 ;  /* 0x000000defcde7207 */ /* 0x040fe20004800000 */
[----:B------:R-:W3:Y:S01]  /*1d5d0*/  LDL.LU R238, [R1+0x418] ;  /* 0x0004180001ee7983 */ /* 0x000ee20000300800 */
[C---:B------:R-:W-:Y:S01]  /*1d5e0*/  SEL R223, R252.reuse, R223, !P1 ;  /* 0x000000dffcdf7207 */ /* 0x040fe20004800000 */
[----:B------:R-:W-:Y:S01]  /*1d5f0*/  ULDC UR5, c[0x0][0x240] ;  /* 0x0000900000057ab9 */ /* 0x000fe20000000800 */
[C---:B------:R-:W-:Y:S01]  /*1d600*/  SEL R224, R252.reuse, R224, !P1 ;  /* 0x000000e0fce07207 */ /* 0x040fe20004800000 */
[----:B------:R-:W3:Y:S01]  /*1d610*/  LDL.LU R7, [R1+0x414] ;  /* 0x0004140001077983 */ /* 0x000ee20000300800 */
[----:B------:R-:W-:Y:S01]  /*1d620*/  SEL R225, R252, R225, !P1 ;  /* 0x000000e1fce17207 */ /* 0x000fe20004800000 */
[----:B------:R-:W-:-:S02]  /*1d630*/  ULDC UR9, c[0x0][0x240] ;  /* 0x0000900000097ab9 */ /* 0x000fc40000000800 */
[----:B------:R-:W3:Y:S04]  /*1d640*/  LDL.LU R51, [R1+0x410] ;  /* 0x0004100001337983 */ /* 0x000ee80000300800 */
        /* <DEDUP_REMOVED lines=14> */
[----:B------:R-:W3:Y:S01]  /*1d730*/  LDL.LU R66, [R1+0x3c0] ;  /* 0x0003c00001427983 */ /* 0x000ee20000300800 */
[----:B--2---:R-:W-:-:S03]  /*1d740*/  IMAD R8, R67, UR50, RZ ;  /* 0x0000003243087c24 */ /* 0x004fc6000f8e02ff */
[----:B------:R-:W2:Y:S01]  /*1d750*/  LDL.LU R67, [R1+0x3bc] ;  /* 0x0003bc0001437983 */ /* 0x000ea20000300800 */
[----:B----4-:R-:W-:-:S03]  /*1d760*/  IMAD R9, R68, UR50, RZ ;  /* 0x0000003244097c24 */ /* 0x010fc6000f8e02ff */
[----:B------:R-:W4:Y:S01]  /*1d770*/  LDL.LU R68, [R1+0x3b8] ;  /* 0x0003b80001447983 */ /* 0x000f220000300800 */
[----:B------:R-:W-:-:S03]  /*1d780*/  IMAD R10, R69, UR50, RZ ;  /* 0x00000032450a7c24 */ /* 0x000fc6000f8e02ff */
        /* <DEDUP_REMOVED lines=21> */
[----:B---3--:R-:W-:-:S03]  /*1d8e0*/  IMAD R236, R238, UR50, RZ ;  /* 0x00000032eeec7c24 */ /* 0x008fc6000f8e02ff */
[----:B------:R-:W3:Y:S01]  /*1d8f0*/  LDL.LU R238, [R1+0x380] ;  /* 0x0003800001ee7983 */ /* 0x000ee20000300800 */
[----:B------:R-:W-:Y:S02]  /*1d900*/  IMAD R237, R7, UR50, RZ ;  /* 0x0000003207ed7c24 */ /* 0x000fe4000f8e02ff */
[----:B------:R-:W-:Y:S02]  /*1d910*/  IMAD R239, R51, UR50, RZ ;  /* 0x0000003233ef7c24 */ /* 0x000fe4000f8e02ff */
[----:B------:R-:W-:Y:S02]  /*1d920*/  IMAD R240, R52, UR50, RZ ;  /* 0x0000003234f07c24 */ /* 0x000fe4000f8e02ff */
[----:B------:R-:W-:Y:S02]  /*1d930*/  IMAD R241, R53, UR50, RZ ;  /* 0x0000003235f17c24 */ /* 0x000fe4000f8e02ff */
[----:B------:R-:W-:Y:S02]  /*1d940*/  IMAD R242, R54, UR50, RZ ;  /* 0x0000003236f27c24 */ /* 0x000fe4000f8e02ff */
[----:B------:R-:W-:-:S02]  /*1d950*/  IMAD R243, R55, UR50, RZ ;  /* 0x0000003237f37c24 */ /* 0x000fc4000f8e02ff */
[----:B------:R-:W-:Y:S02]  /*1d960*/  IMAD R52, R65, UR50, RZ ;  /* 0x0000003241347c24 */ /* 0x000fe4000f8e02ff */
[----:B------:R-:W-:-:S03]  /*1d970*/  IMAD R51, R66, UR50, RZ ;  /* 0x0000003242337c24 */ /* 0x000fc6000f8e02ff */
[----:B------:R4:W-:Y:S04]  /*1d980*/  STL [R1+0x218], R52 ;  /* 0x0002183401007387 */ /* 0x0009e80000100800 */
[----:B------:R1:W-:Y:S01]  /*1d990*/  STL [R1+0x21c], R51 ;  /* 0x00021c3301007387 */ /* 0x0003e20000100800 */
[----:B------:R-:W-:Y:S02]  /*1d9a0*/  IMAD R244, R56, UR50, RZ ;  /* 0x0000003238f47c24 */ /* 0x000fe4000f8e02ff */
[----:B------:R-:W-:Y:S02]  /*1d9b0*/  IMAD R245, R57, UR50, RZ ;  /* 0x0000003239f57c24 */ /* 0x000fe4000f8e02ff */
[----:B------:R-:W-:Y:S02]  /*1d9c0*/  IMAD R246, R58, UR50, RZ ;  /* 0x000000323af67c24 */ /* 0x000fe4000f8e02ff */
[----:B------:R-:W-:-:S02]  /*1d9d0*/  IMAD R247, R59, UR50, RZ ;  /* 0x000000323bf77c24 */ /* 0x000fc4000f8e02ff */
[----:B------:R-:W-:Y:S02]  /*1d9e0*/  IMAD R248, R60, UR50, RZ ;  /* 0x000000323cf87c24 */ /* 0x000fe4000f8e02ff */
[----:B------:R-:W-:Y:S01]  /*1d9f0*/  IMAD R249, R61, UR50, RZ ;  /* 0x000000323df97c24 */ /* 0x000fe2000f8e02ff */
[----:B------:R-:W-:Y:S01]  /*1da00*/  SEL R226, R252, R226, !P1 ;  /* 0x000000e2fce27207 */ /* 0x000fe20004800000 */
[----:B------:R-:W-:Y:S01]  /*1da10*/  IMAD R250, R62, UR50, RZ ;  /* 0x000000323efa7c24 */ /* 0x000fe2000f8e02ff */
[C---:B------:R-:W-:Y:S01]  /*1da20*/  SEL R227, R252.reuse, R227, !P1 ;  /* 0x000000e3fce37207 */ /* 0x040fe20004800000 */
[----:B------:R-:W-:Y:S01]  /*1da30*/  IMAD R251, R63, UR50, RZ ;  /* 0x000000323ffb7c24 */ /* 0x000fe2000f8e02ff */
[C---:B------:R-:W-:Y:S02]  /*1da40*/  SEL R228, R252.reuse, R228, !P1 ;  /* 0x000000e4fce47207 */ /* 0x040fe40004800000 */
[C---:B------:R-:W-:Y:S02]  /*1da50*/  SEL R229, R252.reuse, R229, !P1 ;  /* 0x000000e5fce57207 */ /* 0x040fe40004800000 */
[----:B------:R-:W-:Y:S01]  /*1da60*/  SEL R19, R252, R19, !P1 ;  /* 0x00000013fc137207 */ /* 0x000fe20004800000 */
[----:B------:R-:W-:-:S02]  /*1da70*/  IMAD R252, R64, UR50, RZ ;  /* 0x0000003240fc7c24 */ /* 0x000fc4000f8e02ff */
[----:B--2---:R-:W-:Y:S02]  /*1da80*/  IMAD R7, R67, UR50, RZ ;  /* 0x0000003243077c24 */ /* 0x004fe4000f8e02ff */
[----:B----4-:R-:W-:-:S03]  /*1da90*/  IMAD R52, R68, UR50, RZ ;  /* 0x0000003244347c24 */ /* 0x010fc6000f8e02ff */
[----:B------:R2:W-:Y:S01]  /*1daa0*/  STL [R1+0x238], R7 ;  /* 0x0002380701007387 */ /* 0x0005e20000100800 */
[----:B-1----:R-:W-:-:S03]  /*1dab0*/  IMAD R51, R69, UR50, RZ ;  /* 0x0000003245337c24 */ /* 0x002fc6000f8e02ff */
[----:B------:R1:W-:Y:S01]  /*1dac0*/  STL [R1+0x240], R52 ;  /* 0x0002403401007387 */ /* 0x0003e20000100800 */
[----:B--2---:R-:W-:-:S03]  /*1dad0*/  IMAD R7, R70, UR50, RZ ;  /* 0x0000003246077c24 */ /* 0x004fc6000f8e02ff */
[----:B------:R2:W-:Y:S01]  /*1dae0*/  STL [R1+0x244], R51 ;  /* 0x0002443301007387 */ /* 0x0005e20000100800 */
[----:B-1----:R-:W-:-:S03]  /*1daf0*/  IMAD R52, R71, UR50, RZ ;  /* 0x0000003247347c24 */ /* 0x002fc6000f8e02ff */
[----:B------:R1:W-:Y:S01]  /*1db00*/  STL [R1+0x248], R7 ;  /* 0x0002480701007387 */ /* 0x0003e20000100800 */
[----:B--2---:R-:W-:-:S03]  /*1db10*/  IMAD R51, R72, UR50, RZ ;  /* 0x0000003248337c24 */ /* 0x004fc6000f8e02ff */
[----:B------:R2:W-:Y:S01]  /*1db20*/  STL [R1+0x24c], R52 ;  /* 0x00024c3401007387 */ /* 0x0005e20000100800 */
[----:B-1----:R-:W-:-:S03]  /*1db30*/  IMAD R7, R230, UR50, RZ ;  /* 0x00000032e6077c24 */ /* 0x002fc6000f8e02ff */
[----:B------:R1:W-:Y:S04]  /*1db40*/  STL [R1+0x250], R51 ;  /* 0x0002503301007387 */ /* 0x0003e80000100800 */
[----:B------:R4:W-:Y:S01]  /*1db50*/  STL [R1+0x260], R7 ;  /* 0x0002600701007387 */ /* 0x0009e20000100800 */
[----:B--2---:R-:W-:Y:S02]  /*1db60*/  IMAD R52, R231, UR50, RZ ;  /* 0x00000032e7347c24 */ /* 0x004fe4000f8e02ff */
[----:B-1----:R-:W-:Y:S02]  /*1db70*/  IMAD R51, R232, UR50, RZ ;  /* 0x00000032e8337c24 */ /* 0x002fe4000f8e02ff */
[----:B------:R-:W-:Y:S02]  /*1db80*/  IMAD R2, R2, UR50, RZ ;  /* 0x0000003202027c24 */ /* 0x000fe4000f8e02ff */
[----:B----4-:R-:W-:Y:S01]  /*1db90*/  IMAD R7, R233, UR50, RZ ;  /* 0x00000032e9077c24 */ /* 0x010fe2000f8e02ff */
[----:B------:R-:W-:Y:S01]  /*1dba0*/  STL [R1+0x264], R52 ;  /* 0x0002643401007387 */ /* 0x000fe20000100800 */
[----:B------:R-:W-:-:S03]  /*1dbb0*/  IMAD R6, R6, UR50, RZ ;  /* 0x0000003206067c24 */ /* 0x000fc6000f8e02ff */
[----:B------:R-:W-:Y:S01]  /*1dbc0*/  STL [R1+0x26c], R51 ;  /* 0x00026c3301007387 */ /* 0x000fe20000100800 */
[----:B------:R-:W-:-:S03]  /*1dbd0*/  IMAD R4, R4, UR50, RZ ;  /* 0x0000003204047c24 */ /* 0x000fc6000f8e02ff */
[----:B------:R1:W-:Y:S04]  /*1dbe0*/  STL [R1+0x27c], R7 ;  /* 0x00027c0701007387 */ /* 0x0003e80000100800 */
[----:B------:R3:W-:Y:S04]  /*1dbf0*/  STL [R1+0x280], R2 ;  /* 0x0002800201007387 */ /* 0x0007e80000100800 */
[----:B------:R-:W-:Y:S04]  /*1dc00*/  STL [R1+0x284], R6 ;  /* 0x0002840601007387 */ /* 0x000fe80000100800 */
[----:B-1----:R-:W2:Y:S01]  /*1dc10*/  LDL.LU R7, [R1+0x37c] ;  /* 0x00037c0001077983 */ /* 0x002ea20000300800 */
[----:B---3--:R-:W-:-:S03]  /*1dc20*/  IMAD R2, R238, UR50, RZ ;  /* 0x00000032ee027c24 */ /* 0x008fc6000f8e02ff */
[----:B------:R-:W-:Y:S04]  /*1dc30*/  STL [R1+0x2a0], R4 ;  /* 0x0002a00401007387 */ /* 0x000fe80000100800 */
[----:B------:R-:W3:Y:S04]  /*1dc40*/  LDL.LU R51, [R1+0x378] ;  /* 0x0003780001337983 */ /* 0x000ee80000300800 */
        /* <DEDUP_REMOVED lines=28> */
[----:B------:R-:W4:Y:S04]  /*1de10*/  LDL.LU R4, [R1+0x29c] ;  /* 0x00029c0001047983 */ /* 0x000f280000300800 */
[----:B------:R-:W4:Y:S01]  /*1de20*/  LDL.LU R238, [R1+0x298] ;  /* 0x0002980001ee7983 */ /* 0x000f220000300800 */
[----:B--2---:R-:W-:-:S05]  /*1de30*/  IMAD R7, R7, UR50, RZ ;  /* 0x0000003207077c24 */ /* 0x004fca000f8e02ff */
[----:B------:R4:W-:Y:S01]  /*1de40*/  STL [R1+0x2ac], R7 ;  /* 0x0002ac0701007387 */ /* 0x0009e20000100800 */
[----:B---3--:R-:W-:Y:S02]  /*1de50*/  IMAD R51, R51, UR50, RZ ;  /* 0x0000003233337c24 */ /* 0x008fe4000f8e02ff */
[----:B----4-:R-:W-:-:S03]  /*1de60*/  IMAD R7, R52, UR50, RZ ;  /* 0x0000003234077c24 */ /* 0x010fc6000f8e02ff */
[----:B------:R1:W-:Y:S01]  /*1de70*/  STL [R1+0x2b0], R51 ;  /* 0x0002b03301007387 */ /* 0x0003e20000100800 */
[----:B------:R-:W-:-:S03]  /*1de80*/  IMAD R52, R53, UR50, RZ ;  /* 0x0000003235347c24 */ /* 0x000fc6000f8e02ff */
[----:B------:R2:W-:Y:S01]  /*1de90*/  STL [R1+0x2b4], R7 ;  /* 0x0002b40701007387 */ /* 0x0005e20000100800 */
[----:B-1----:R-:W-:-:S03]  /*1dea0*/  IMAD R51, R54, UR50, RZ ;  /* 0x0000003236337c24 */ /* 0x002fc6000f8e02ff */
[----:B------:R1:W-:Y:S01]  /*1deb0*/  STL [R1+0x2cc], R52 ;  /* 0x0002cc3401007387 */ /* 0x0003e20000100800 */
[----:B--2---:R-:W-:-:S03]  /*1dec0*/  IMAD R7, R55, UR50, RZ ;  /* 0x0000003237077c24 */ /* 0x004fc6000f8e02ff */
[----:B------:R2:W-:Y:S04]  /*1ded0*/  STL [R1+0x2d0], R51 ;  /* 0x0002d03301007387 */ /* 0x0005e80000100800 */
[----:B------:R3:W-:Y:S01]  /*1dee0*/  STL [R1+0x2d4], R7 ;  /* 0x0002d40701007387 */ /* 0x0007e20000100800 */
[----:B-1----:R-:W-:Y:S02]  /*1def0*/  IMAD R52, R56, UR50, RZ ;  /* 0x0000003238347c24 */ /* 0x002fe4000f8e02ff */
[----:B--2---:R-:W-:-:S03]  /*1df00*/  IMAD R51, R57, UR50, RZ ;  /* 0x0000003239337c24 */ /* 0x004fc6000f8e02ff */
[----:B------:R1:W-:Y:S01]  /*1df10*/  STL [R1+0x2d8], R52 ;  /* 0x0002d83401007387 */ /* 0x0003e20000100800 */
[----:B---3--:R-:W-:-:S03]  /*1df20*/  IMAD R7, R58, UR50, RZ ;  /* 0x000000323a077c24 */ /* 0x008fc6000f8e02ff */
        /* <DEDUP_REMOVED lines=30> */
[----:B------:R2:W-:Y:S01]  /*1e110*/  STL [R1+0x2e4], R51 ;  /* 0x0002e43301007387 */ /* 0x0005e20000100800 */
[----:B------:R-:W-:-:S03]  /*1e120*/  IMAD R2, R2, UR50, RZ ;  /* 0x0000003202027c24 */ /* 0x000fc6000f8e02ff */
[----:B------:R3:W-:Y:S01]  /*1e130*/  STL [R1+0x2c8], R7 ;  /* 0x0002c80701007387 */ /* 0x0007e20000100800 */
[----:B-1----:R-:W-:Y:S02]  /*1e140*/  IMAD R52, R231, UR50, RZ ;  /* 0x00000032e7347c24 */ /* 0x002fe4000f8e02ff */
[----:B--2---:R-:W-:-:S03]  /*1e150*/  IMAD R51, R232, UR50, RZ ;  /* 0x00000032e8337c24 */ /* 0x004fc6000f8e02ff */
[----:B------:R-:W-:Y:S01]  /*1e160*/  STL [R1+0x2c4], R52 ;  /* 0x0002c43401007387 */ /* 0x000fe20000100800 */
[----:B------:R-:W-:Y:S02]  /*1e170*/  IMAD R6, R6, UR50, RZ ;  /* 0x0000003206067c24 */ /* 0x000fe4000f8e02ff */
[----:B---3--:R-:W-:Y:S01]  /*1e180*/  IMAD R7, R233, UR50, RZ ;  /* 0x00000032e9077c24 */ /* 0x008fe2000f8e02ff */
[----:B------:R-:W-:Y:S01]  /*1e190*/  STL [R1+0x2c0], R51 ;  /* 0x0002c03301007387 */ /* 0x000fe20000100800 */
[----:B------:R-:W-:-:S03]  /*1e1a0*/  IMAD R4, R4, UR50, RZ ;  /* 0x0000003204047c24 */ /* 0x000fc6000f8e02ff */
[----:B------:R1:W-:Y:S04]  /*1e1b0*/  STL [R1+0x2bc], R7 ;  /* 0x0002bc0701007387 */ /* 0x0003e80000100800 */
[----:B------:R2:W-:Y:S04]  /*1e1c0*/  STL [R1+0x2b8], R2 ;  /* 0x0002b80201007387 */ /* 0x0005e80000100800 */
[----:B------:R-:W-:Y:S04]  /*1e1d0*/  STL [R1+0x2a8], R6 ;  /* 0x0002a80601007387 */ /* 0x000fe80000100800 */
[----:B-1----:R-:W3:Y:S01]  /*1e1e0*/  LDL.LU R7, [R1+0x294] ;  /* 0x0002940001077983 */ /* 0x002ee20000300800 */
[----:B--2---:R-:W-:-:S03]  /*1e1f0*/  IMAD R2, R238, UR50, RZ ;  /* 0x00000032ee027c24 */ /* 0x004fc6000f8e02ff */
[----:B------:R-:W-:Y:S04]  /*1e200*/  STL [R1+0x29c], R4 ;  /* 0x00029c0401007387 */ /* 0x000fe80000100800 */
[----:B------:R-:W2:Y:S04]  /*1e210*/  LDL.LU R51, [R1+0x290] ;  /* 0x0002900001337983 */ /* 0x000ea80000300800 */
        /* <DEDUP_REMOVED lines=30> */
[----:B---3--:R-:W-:-:S05]  /*1e400*/  IMAD R7, R7, UR50, RZ ;  /* 0x0000003207077c24 */ /* 0x008fca000f8e02ff */
[----:B------:R4:W-:Y:S01]  /*1e410*/  STL [R1+0x294], R7 ;  /* 0x0002940701007387 */ /* 0x0009e20000100800 */
[----:B--2---:R-:W-:Y:S02]  /*1e420*/  IMAD R51, R51, UR50, RZ ;  /* 0x0000003233337c24 */ /* 0x004fe4000f8e02ff */
        /* <DEDUP_REMOVED lines=142> */
[----:B---3--:R-:W-:-:S03]  /*1ed10*/  IMAD R7, R233, UR50, RZ ;  /* 0x00000032e9077c24 */ /* 0x008fc6000f8e02ff */
[----:B------:R1:W-:Y:S01]  /*1ed20*/  STL [R1+0x3ac], R51 ;  /* 0x0003ac3301007387 */ /* 0x0003e20000100800 */
[----:B------:R-:W-:Y:S02]  /*1ed30*/  IMAD R6, R6, UR50, RZ ;  /* 0x0000003206067c24 */ /* 0x000fe4000f8e02ff */
[----:B------:R-:W-:Y:S01]  /*1ed40*/  IMAD R4, R4, UR50, RZ ;  /* 0x0000003204047c24 */ /* 0x000fe2000f8e02ff */
[----:B------:R-:W-:Y:S04]  /*1ed50*/  STL [R1+0x3b0], R7 ;  /* 0x0003b00701007387 */ /* 0x000fe80000100800 */
        /* <DEDUP_REMOVED lines=34> */
[----:B------:R-:W4:Y:S04]  /*1ef80*/  LDL.LU R238, [R1+0x14] ;  /* 0x0000140001ee7983 */ /* 0x000f280000300800 */
[----:B------:R-:W4:Y:S01]  /*1ef90*/  LDL.LU R7, [R1+0x10] ;  /* 0x0000100001077983 */ /* 0x000f220000300800 */
[----:B---3--:R-:W-:-:S05]  /*1efa0*/  IMAD R51, R51, UR50, RZ ;  /* 0x0000003233337c24 */ /* 0x008fca000f8e02ff */
[----:B------:R1:W-:Y:S01]  /*1efb0*/  STL [R1+0x3c4], R51 ;  /* 0x0003c43301007387 */ /* 0x0003e20000100800 */
[----:B--2---:R-:W-:-:S03]  /*1efc0*/  IMAD R52, R52, UR50, RZ ;  /* 0x0000003234347c24 */ /* 0x004fc6000f8e02ff */
[----:B-1----:R-:W2:Y:S01]  /*1efd0*/  LDL.LU R51, [R1+0x1bb0] ;  /* 0x001bb00001337983 */ /* 0x002ea20000300800 */
[----:B----4-:R-:W-:-:S03]  /*1efe0*/  IMAD R53, R53, UR50, RZ ;  /* 0x0000003235357c24 */ /* 0x010fc6000f8e02ff */
[----:B------:R1:W-:Y:S01]  /*1eff0*/  STL [R1+0x3c8], R52 ;  /* 0x0003c83401007387 */ /* 0x0003e20000100800 */
[----:B------:R-:W-:Y:S02]  /*1f000*/  IMAD R54, R54, UR50, RZ ;  /* 0x0000003236367c24 */ /* 0x000fe4000f8e02ff */
[----:B------:R-:W-:Y:S01]  /*1f010*/  IMAD R55, R55, UR50, RZ ;  /* 0x0000003237377c24 */ /* 0x000fe2000f8e02ff */
[----:B-1----:R-:W3:Y:S01]  /*1f020*/  LDL.LU R52, [R1+0x1bac] ;  /* 0x001bac0001347983 */ /* 0x002ee20000300800 */
[----:B------:R-:W-:-:S03]  /*1f030*/  IMAD R56, R56, UR50, RZ ;  /* 0x0000003238387c24 */ /* 0x000fc6000f8e02ff */
[----:B------:R1:W-:Y:S01]  /*1f040*/  STL [R1+0x3cc], R53 ;  /* 0x0003cc3501007387 */ /* 0x0003e20000100800 */
[----:B------:R-:W-:Y:S02]  /*1f050*/  IMAD R57, R57, UR50, RZ ;  /* 0x0000003239397c24 */ /* 0x000fe4000f8e02ff */
[----:B------:R-:W-:Y:S01]  /*1f060*/  IMAD R58, R58, UR50, RZ ;  /* 0x000000323a3a7c24 */ /* 0x000fe2000f8e02ff */
[----:B-1----:R-:W4:Y:S04]  /*1f070*/  LDL.LU R53, [R1+0x1ba8] ;  /* 0x001ba80001357983 */ /* 0x002f280000300800 */
[----:B------:R1:W-:Y:S01]  /*1f080*/  STL [R1+0x3d0], R54 ;  /* 0x0003d03601007387 */ /* 0x0003e20000100800 */
[----:B------:R-:W-:Y:S02]  /*1f090*/  IMAD R59, R59, UR50, RZ ;  /* 0x000000323b3b7c24 */ /* 0x000fe4000f8e02ff */
[----:B------:R-:W-:Y:S01]  /*1f0a0*/  IMAD R60, R60, UR50, RZ ;  /* 0x000000323c3c7c24 */ /* 0x000fe2000f8e02ff */
[----:B-1----:R-:W2:Y:S04]  /*1f0b0*/  LDL.LU R54, [R1+0x1ba4] ;  /* 0x001ba40001367983 */ /* 0x002ea80000300800 */
[----:B------:R1:W-:Y:S01]  /*1f0c0*/  STL [R1+0x3d4], R55 ;  /* 0x0003d43701007387 */ /* 0x0003e20000100800 */
[----:B------:R-:W-:-:S03]  /*1f0d0*/  IMAD R61, R61, UR50, RZ ;  /* 0x000000323d3d7c24 */ /* 0x000fc6000f8e02ff */
[----:B-1----:R-:W3:Y:S04]  /*1f0e0*/  LDL.LU R55, [R1+0x1ba0] ;  /* 0x001ba00001377983 */ /* 0x002ee80000300800 */
[----:B------:R1:W-:Y:S01]  /*1f0f0*/  STL [R1+0x3d8], R56 ;  /* 0x0003d83801007387 */ /* 0x0003e20000100800 */
[----:B------:R-:W-:-:S03]  /*1f100*/  IMAD R62, R62, UR50, RZ ;  /* 0x000000323e3e7c24 */ /* 0x000fc6000f8e02ff */
[----:B-1----:R-:W4:Y:S04]  /*1f110*/  LDL.LU R56, [R1+0x1b9c] ;  /* 0x001b9c0001387983 */ /* 0x002f280000300800 */
[----:B------:R1:W-:Y:S01]  /*1f120*/  STL [R1+0x3dc], R57 ;  /* 0x0003dc3901007387 */ /* 0x0003e20000100800 */
[----:B------:R-:W-:-:S03]  /*1f130*/  IMAD R63, R63, UR50, RZ ;  /* 0x000000323f3f7c24 */ /* 0x000fc6000f8e02ff */
        /* <DEDUP_REMOVED lines=51> */
[----:B-1----:R-:W3:Y:S04]  /*1f470*/  LDL.LU R231, [R1+0x1b54] ;  /* 0x001b540001e77983 */ /* 0x002ee80000300800 */
[----:B------:R1:W-:Y:S04]  /*1f480*/  STL [R1+0x424], R232 ;  /* 0x000424e801007387 */ /* 0x0003e80000100800 */
[----:B-1----:R-:W3:Y:S04]  /*1f490*/  LDL.LU R232, [R1+0x1b50] ;  /* 0x001b500001e87983 */ /* 0x002ee80000300800 */
[----:B------:R1:W-:Y:S04]  /*1f4a0*/  STL [R1+0x428], R233 ;  /* 0x000428e901007387 */ /* 0x0003e80000100800 */
[----:B-1----:R-:W3:Y:S04]  /*1f4b0*/  LDL.LU R233, [R1+0x1b4c] ;  /* 0x001b4c0001e97983 */ /* 0x002ee80000300800 */
[----:B------:R1:W-:Y:S04]  /*1f4c0*/  STL [R1+0x42c], R2 ;  /* 0x00042c0201007387 */ /* 0x0003e80000100800 */
[----:B-1----:R-:W4:Y:S04]  /*1f4d0*/  LDL.LU R2, [R1+0x1b48] ;  /* 0x001b480001027983 */ /* 0x002f280000300800 */
[----:B------:R1:W-:Y:S04]  /*1f4e0*/  STL [R1+0x430], R6 ;  /* 0x0004300601007387 */ /* 0x0003e80000100800 */
[----:B-1----:R-:W3:Y:S04]  /*1f4f0*/  LDL.LU R6, [R1+0x1b44] ;  /* 0x001b440001067983 */ /* 0x002ee80000300800 */
[----:B------:R1:W-:Y:S04]  /*1f500*/  STL [R1+0x434], R4 ;  /* 0x0004340401007387 */ /* 0x0003e80000100800 */
[----:B-1----:R-:W2:Y:S04]  /*1f510*/  LDL.LU R4, [R1+0x1b40] ;  /* 0x001b400001047983 */ /* 0x002ea80000300800 */
[----:B------:R1:W-:Y:S04]  /*1f520*/  STL [R1+0x14], R238 ;  /* 0x000014ee01007387 */ /* 0x0003e80000100800 */
[----:B-1----:R-:W4:Y:S01]  /*1f530*/  LDL.LU R238, [R1+0x1b3c] ;  /* 0x001b3c0001ee7983 */ /* 0x002f220000300800 */
[----:B------:R-:W-:-:S05]  /*1f540*/  IMAD R7, R7, UR50, RZ ;  /* 0x0000003207077c24 */ /* 0x000fca000f8e02ff */
[----:B------:R4:W-:Y:S01]  /*1f550*/  STL [R1+0x10], R7 ;  /* 0x0000100701007387 */ /* 0x0009e20000100800 */
[----:B------:R-:W-:Y:S01]  /*1f560*/  LEA R5, P0, R3, UR6, 0x2 ;  /* 0x0000000603057c11 */ /* 0x000fe2000f8010ff */
[----:B------:R-:W-:-:S03]  /*1f570*/  ULDC UR6, c[0x0][0x240] ;  /* 0x0000900000067ab9 */ /* 0x000fc60000000800 */
[----:B------:R-:W-:Y:S01]  /*1f580*/  LEA.HI.X.SX32 R3, R3, UR7, 0x2, P0 ;  /* 0x0000000703037c11 */ /* 0x000fe200080f16ff */
[----:B------:R-:W-:Y:S01]  /*1f590*/  ULDC UR7, c[0x0][0x240] ;  /* 0x0000900000077ab9 */ /* 0x000fe20000000800 */
[----:B----4-:R-:W-:Y:S02]  /*1f5a0*/  IMAD R7, R238, UR50, RZ ;  /* 0x00000032ee077c24 */ /* 0x010fe4000f8e02ff */
[----:B------:R-:W4:Y:S04]  /*1f5b0*/  LDL.LU R238, [R1+0x1b38] ;  /* 0x001b380001ee7983 */ /* 0x000f280000300800 */
[----:B------:R2:W-:Y:S02]  /*1f5c0*/  STL [R1+0xc], R7 ;  /* 0x00000c0701007387 */ /* 0x0005e40000100800 */
[----:B--2---:R-:W-:-:S02]  /*1f5d0*/  IMAD R7, R4, UR50, RZ ;  /* 0x0000003204077c24 */ /* 0x004fc4000f8e02ff */
[----:B------:R-:W2:Y:S04]  /*1f5e0*/  LDL.LU R4, [R1+0x1b34] ;  /* 0x001b340001047983 */ /* 0x000ea80000300800 */
[----:B------:R3:W-:Y:S01]  /*1f5f0*/  STL [R1+0x8], R7 ;  /* 0x0000080701007387 */ /* 0x0007e20000100800 */
[----:B------:R-:W-:Y:S02]  /*1f600*/  IMAD R72, R72, UR50, RZ ;  /* 0x0000003248487c24 */ /* 0x000fe4000f8e02ff */
[----:B---3--:R-:W-:Y:S02]  /*1f610*/  IMAD R7, R6, UR50, RZ ;  /* 0x0000003206077c24 */ /* 0x008fe4000f8e02ff */
[----:B------:R-:W3:Y:S04]  /*1f620*/  LDL.LU R6, [R1+0x1b30] ;  /* 0x001b300001067983 */ /* 0x000ee80000300800 */
[----:B------:R1:W-:Y:S02]  /*1f630*/  STL [R1+0x4], R7 ;  /* 0x0000040701007387 */ /* 0x0003e40000100800 */
[----:B-1----:R-:W-:-:S02]  /*1f640*/  IMAD R7, R2, UR50, RZ ;  /* 0x0000003202077c24 */ /* 0x002fc4000f8e02ff */
[----:B------:R-:W4:Y:S04]  /*1f650*/  LDL.LU R2, [R1+0x1b2c] ;  /* 0x001b2c0001027983 */ /* 0x000f280000300800 */
[----:B------:R-:W-:Y:S04]  /*1f660*/  STL [R1], R7 ;  /* 0x0000000701007387 */ /* 0x000fe80000100800 */
[----:B------:R1:W-:Y:S02]  /*1f670*/  STL [R1+0x438], R72 ;  /* 0x0004384801007387 */ /* 0x0003e40000100800 */
[----:B-1----:R-:W-:-:S02]  /*1f680*/  IMAD R72, R71, UR50, RZ ;  /* 0x0000003247487c24 */ /* 0x002fc4000f8e02ff */
[----:B------:R-:W-:Y:S02]  /*1f690*/  IMAD R71, R70, UR50, RZ ;  /* 0x0000003246477c24 */ /* 0x000fe4000f8e02ff */
[----:B------:R-:W-:Y:S02]  /*1f6a0*/  IMAD R70, R69, UR50, RZ ;  /* 0x0000003245467c24 */ /* 0x000fe4000f8e02ff */
[----:B------:R-:W-:Y:S01]  /*1f6b0*/  IMAD R69, R68, UR50, RZ ;  /* 0x0000003244457c24 */ /* 0x000fe2000f8e02ff */
[----:B------:R-:W-:Y:S01]  /*1f6c0*/  STL [R1+0x43c], R72 ;  /* 0x00043c4801007387 */ /* 0x000fe20000100800 */
[----:B------:R-:W-:Y:S02]  /*1f6d0*/  IMAD R68, R67, UR50, RZ ;  /* 0x0000003243447c24 */ /* 0x000fe4000f8e02ff */
[----:B------:R-:W-:Y:S01]  /*1f6e0*/  IMAD R67, R66, UR50, RZ ;  /* 0x0000003242437c24 */ /* 0x000fe2000f8e02ff */
[----:B------:R-:W-:Y:S01]  /*1f6f0*/  STL [R1+0x440], R71 ;  /* 0x0004404701007387 */ /* 0x000fe20000100800 */
[----:B------:R-:W-:-:S02]  /*1f700*/  IMAD R66, R65, UR50, RZ ;  /* 0x0000003241427c24 */ /* 0x000fc4000f8e02ff */
[----:B------:R-:W-:Y:S01]  /*1f710*/  IMAD R65, R64, UR50, RZ ;  /* 0x0000003240417c24 */ /* 0x000fe2000f8e02ff */
[----:B------:R-:W-:Y:S01]  /*1f720*/  STL [R1+0x444], R70 ;  /* 0x0004444601007387 */ /* 0x000fe20000100800 */
[----:B------:R-:W-:Y:S02]  /*1f730*/  IMAD R64, R63, UR50, RZ ;  /* 0x000000323f407c24 */ /* 0x000fe4000f8e02ff */
[----:B------:R-:W-:Y:S01]  /*1f740*/  IMAD R63, R62, UR50, RZ ;  /* 0x000000323e3f7c24 */ /* 0x000fe2000f8e02ff */
[----:B------:R-:W-:Y:S01]  /*1f750*/  STL [R1+0x448], R69 ;  /* 0x0004484501007387 */ /* 0x000fe20000100800 */
[----:B------:R-:W-:-:S03]  /*1f760*/  IMAD R62, R61, UR50, RZ ;  /* 0x000000323d3e7c24 */ /* 0x000fc6000f8e02ff */
        /* <DEDUP_REMOVED lines=35> */
[----:B------:R-:W-:Y:S01]  /*1f9a0*/  IMAD R44, R43, UR51, RZ ;  /* 0x000000332b2c7c24 */ /* 0x000fe2000f8e02ff */
[----:B------:R-:W-:Y:S02]  /*1f9b0*/  ULDC UR51, c[0x0][0x240] ;  /* 0x0000900000337ab9 */ /* 0x000fe40000000800 */
[----:B------:R-:W-:Y:S01]  /*1f9c0*/  STL [R1+0x494], R50 ;  /* 0x0004943201007387 */ /* 0x000fe20000100800 */
[----:B------:R-:W-:Y:S01]  /*1f9d0*/  IMAD R43, R42, UR52, RZ ;  /* 0x000000342a2b7c24 */ /* 0x000fe2000f8e02ff */
[----:B------:R-:W-:Y:S02]  /*1f9e0*/  ULDC UR52, c[0x0][0x240] ;  /* 0x0000900000347ab9 */ /* 0x000fe40000000800 */
[----:B------:R-:W-:Y:S01]  /*1f9f0*/  STL [R1+0x498], R49 ;  /* 0x0004983101007387 */ /* 0x000fe20000100800 */
[----:B------:R-:W-:Y:S01]  /*1fa00*/  IMAD R42, R41, UR53, RZ ;  /* 0x00000035292a7c24 */ /* 0x000fe2000f8e02ff */
[----:B------:R-:W-:-:S02]  /*1fa10*/  ULDC UR53, c[0x0][0x240] ;  /* 0x0000900000357ab9 */ /* 0x000fc40000000800 */
        /* <DEDUP_REMOVED lines=8> */
[----:B------:R-:W-:Y:S01]  /*1faa0*/  ULDC UR56, c[0x0][0x240] ;  /* 0x0000900000387ab9 */ /* 0x000fe20000000800 */
[----:B------:R-:W1:Y:S01]  /*1fab0*/  S2R R7, SR_TID.X ;  /* 0x0000000000077919 */ /* 0x000e620000002100 */
[----:B------:R-:W-:Y:S01]  /*1fac0*/  IMAD R38, R37, UR57, RZ ;  /* 0x0000003925267c24 */ /* 0x000fe2000f8e02ff */
[----:B------:R-:W-:Y:S01]  /*1fad0*/  ULDC UR57, c[0x0][0x240] ;  /* 0x0000900000397ab9 */ /* 0x000fe20000000800 */
        /* <DEDUP_REMOVED lines=15> */
[----:B------:R1:W-:Y:S01]  /*1fbd0*/  STL [R1+0x4bc], R40 ;  /* 0x0004bc2801007387 */ /* 0x0003e20000100800 */
[----:B------:R-:W-:Y:S01]  /*1fbe0*/  IMAD R32, R31, UR5, RZ ;  /* 0x000000051f207c24 */ /* 0x000fe2000f8e02ff */
[----:B------:R-:W-:Y:S02]  /*1fbf0*/  ULDC UR5, c[0x0][0x240] ;  /* 0x0000900000057ab9 */ /* 0x000fe40000000800 */
[----:B------:R-:W-:Y:S01]  /*1fc00*/  STL [R1+0x4c0], R39 ;  /* 0x0004c02701007387 */ /* 0x000fe20000100800 */
[----:B------:R-:W-:Y:S01]  /*1fc10*/  IMAD R31, R30, UR7, RZ ;  /* 0x000000071e1f7c24 */ /* 0x000fe2000f8e02ff */
[----:B------:R-:W-:-:S02]  /*1fc20*/  ULDC UR7, c[0x0][0x240] ;  /* 0x0000900000077ab9 */ /* 0x000fc40000000800 */
[----:B------:R-:W-:Y:S01]  /*1fc30*/  STL [R1+0x4c4], R38 ;  /* 0x0004c42601007387 */ /* 0x000fe20000100800 */
[----:B------:R-:W-:Y:S01]  /*1fc40*/  IMAD R30, R29, UR8, RZ ;  /* 0x000000081d1e7c24 */ /* 0x000fe2000f8e02ff */
[----:B-1----:R-:W-:Y:S02]  /*1fc50*/  SHF.R.U32.HI R7, RZ, 0x6, R7 ;  /* 0x00000006ff077819 */ /* 0x002fe40000011607 */
[----:B------:R-:W-:Y:S01]  /*1fc60*/  STL [R1+0x4c8], R37 ;  /* 0x0004c82501007387 */ /* 0x000fe20000100800 */
[----:B------:R-:W-:Y:S01]  /*1fc70*/  IMAD R29, R28, UR9, RZ ;  /* 0x000000091c1d7c24 */ /* 0x000fe2000f8e02ff */
[----:B------:R-:W-:Y:S01]  /*1fc80*/  SGXT.U32 R7, R7, 0x1 ;  /* 0x000000010707781a */ /* 0x000fe20000000000 */
[----:B------:R-:W-:Y:S01]  /*1fc90*/  IMAD R40, R19, UR49, RZ ;  /* 0x0000003113287c24 */ /* 0x000fe2000f8e02ff */
[----:B------:R-:W-:Y:S01]  /*1fca0*/  STL [R1+0x4cc], R36 ;  /* 0x0004cc2401007387 */ /* 0x000fe20000100800 */
[----:B------:R-:W-:Y:S01]  /*1fcb0*/  IMAD R233, R233, UR50, RZ ;  /* 0x00000032e9e97c24 */ /* 0x000fe2000f8e02ff */
[----:B------:R-:W-:Y:S01]  /*1fcc0*/  ULDC UR8, c[0x0][0x240] ;  /* 0x0000900000087ab9 */ /* 0x000fe20000000800 */
[----:B------:R-:W-:Y:S01]  /*1fcd0*/  IMAD R232, R232, UR50, RZ ;  /* 0x00000032e8e87c24 */ /* 0x000fe2000f8e02ff */
[----:B------:R-:W-:Y:S01]  /*1fce0*/  STL [R1+0x4d0], R35 ;  /* 0x0004d02301007387 */ /* 0x000fe20000100800 */
[----:B------:R-:W-:Y:S01]  /*1fcf0*/  IMAD R231, R231, UR50, RZ ;  /* 0x00000032e7e77c24 */ /* 0x000fe2000f8e02ff */
[----:B------:R-:W-:Y:S01]  /*1fd00*/  ULDC UR9, c[0x0][0x240] ;  /* 0x0000900000097ab9 */ /* 0x000fe20000000800 */
[----:B------:R-:W-:Y:S01]  /*1fd10*/  IMAD R230, R230, UR50, RZ ;  /* 0x00000032e6e67c24 */ /* 0x000fe2000f8e02ff */
[----:B------:R-:W-:Y:S01]  /*1fd20*/  STL [R1+0x4d4], R34 ;  /* 0x0004d42201007387 */ /* 0x000fe20000100800 */
[----:B------:R-:W-:Y:S01]  /*1fd30*/  ULDC UR50, c[0x0][0x240] ;  /* 0x0000900000327ab9 */ /* 0x000fe20000000800 */
[----:B------:R-:W-:Y:S01]  /*1fd40*/  IMAD R83, R83, UR28, RZ ;  /* 0x0000001c53537c24 */ /* 0x000fe2000f8e02ff */
[----:B------:R-:W-:Y:S01]  /*1fd50*/  ULDC UR28, c[0x0][0x240] ;  /* 0x00009000001c7ab9 */ /* 0x000fe20000000800 */
[----:B------:R-:W-:Y:S01]  /*1fd60*/  STL [R1+0x4d8], R33 ;  /* 0x0004d82101007387 */ /* 0x000fe20000100800 */
[----:B------:R-:W-:Y:S01]  /*1fd70*/  IMAD R84, R84, UR29, RZ ;  /* 0x0000001d54547c24 */ /* 0x000fe2000f8e02ff */
[----:B------:R-:W-:Y:S01]  /*1fd80*/  ULDC UR29, c[0x0][0x240] ;  /* 0x00009000001d7ab9 */ /* 0x000fe20000000800 */
[----:B------:R-:W-:Y:S01]  /*1fd90*/  IMAD R85, R85, UR30, RZ ;  /* 0x0000001e55557c24 */ /* 0x000fe2000f8e02ff */
[----:B------:R-:W-:Y:S01]  /*1fda0*/  STL [R1+0x4dc], R32 ;  /* 0x0004dc2001007387 */ /* 0x000fe20000100800 */
[----:B--2---:R-:W-:-:S03]  /*1fdb0*/  IMAD R28, R7, R4, RZ ;  /* 0x00000004071c7224 */ /* 0x004fc600078e02ff */
[----:B------:R-:W-:Y:S01]  /*1fdc0*/  STL [R1+0x4e0], R31 ;  /* 0x0004e01f01007387 */ /* 0x000fe20000100800 */
[----:B------:R-:W-:Y:S01]  /*1fdd0*/  IMAD R86, R86, UR31, RZ ;  /* 0x0000001f56567c24 */ /* 0x000fe2000f8e02ff */
[----:B------:R-:W-:Y:S01]  /*1fde0*/  ULDC UR30, c[0x0][0x240] ;  /* 0x00009000001e7ab9 */ /* 0x000fe20000000800 */
[----:B------:R-:W-:Y:S01]  /*1fdf0*/  IMAD R87, R87, UR32, RZ ;  /* 0x0000002057577c24 */ /* 0x000fe2000f8e02ff */
[----:B------:R1:W-:Y:S01]  /*1fe00*/  STL [R1+0x4e4], R30 ;  /* 0x0004e41e01007387 */ /* 0x0003e20000100800 */
[----:B------:R-:W-:Y:S01]  /*1fe10*/  IMAD R88, R88, UR33, RZ ;  /* 0x0000002158587c24 */ /* 0x000fe2000f8e02ff */
[----:B------:R-:W-:Y:S01]  /*1fe20*/  ULDC UR31, c[0x0][0x240] ;  /* 0x00009000001f7ab9 */ /* 0x000fe20000000800 */
[----:B------:R-:W-:Y:S01]  /*1fe30*/  IMAD R89, R89, UR34, RZ ;  /* 0x0000002259597c24 */ /* 0x000fe2000f8e02ff */
[----:B------:R2:W-:Y:S01]  /*1fe40*/  STL [R1+0x4e8], R29 ;  /* 0x0004e81d01007387 */ /* 0x0005e20000100800 */
[----:B------:R-:W-:Y:S01]  /*1fe50*/  IMAD R90, R90, UR35, RZ ;  /* 0x000000235a5a7c24 */ /* 0x000fe2000f8e02ff */
[----:B------:R-:W-:Y:S01]  /*1fe60*/  ULDC UR32, c[0x0][0x240] ;  /* 0x0000900000207ab9 */ /* 0x000fe20000000800 */
[----:B------:R-:W-:Y:S01]  /*1fe70*/  IMAD R91, R91, UR36, RZ ;  /* 0x000000245b5b7c24 */ /* 0x000fe2000f8e02ff */
[----:B------:R-:W-:Y:S01]  /*1fe80*/  ULDC UR33, c[0x0][0x240] ;  /* 0x0000900000217ab9 */ /* 0x000fe20000000800 */
[----:B------:R-:W-:Y:S01]  /*1fe90*/  IMAD R92, R92, UR37, RZ ;  /* 0x000000255c5c7c24 */ /* 0x000fe2000f8e02ff */
[----:B------:R-:W-:Y:S01]  /*1fea0*/  ULDC UR34, c[0x0][0x240] ;  /* 0x0000900000227ab9 */ /* 0x000fe20000000800 */
[----:B-1----:R-:W-:Y:S01]  /*1feb0*/  IMAD R30, R82, UR27, RZ ;  /* 0x0000001b521e7c24 */ /* 0x002fe2000f8e02ff */
[----:B------:R-:W-:Y:S01]  /*1fec0*/  ULDC UR27, c[0x0][0x240] ;  /* 0x00009000001b7ab9 */ /* 0x000fe20000000800 */
[----:B------:R-:W-:Y:S01]  /*1fed0*/  IMAD R93, R93, UR38, RZ ;  /* 0x000000265d5d7c24 */ /* 0x000fe2000f8e02ff */
[----:B------:R-:W-:Y:S01]  /*1fee0*/  ULDC UR35, c[0x0][0x240] ;  /* 0x0000900000237ab9 */ /* 0x000fe20000000800 */
[----:B--2---:R-:W-:Y:S01]  /*1fef0*/  IMAD R29, R27, UR10, RZ ;  /* 0x0000000a1b1d7c24 */ /* 0x004fe2000f8e02ff */
[----:B------:R-:W-:Y:S01]  /*1ff00*/  ULDC UR10, c[0x0][0x240] ;  /* 0x00009000000a7ab9 */ /* 0x000fe20000000800 */
[----:B------:R-:W-:Y:S01]  /*1ff10*/  IMAD R27, R26, UR11, RZ ;  /* 0x0000000b1a1b7c24 */ /* 0x000fe2000f8e02ff */
[----:B------:R-:W-:Y:S01]  /*1ff20*/  ULDC UR11, c[0x0][0x240] ;  /* 0x00009000000b7ab9 */ /* 0x000fe20000000800 */
[----:B------:R-:W-:Y:S01]  /*1ff30*/  IMAD R94, R94, UR39, RZ ;  /* 0x000000275e5e7c24 */ /* 0x000fe2000f8e02ff */
[----:B------:R1:W-:Y:S01]  /*1ff40*/  STL [R1+0x4ec], R29 ;  /* 0x0004ec1d01007387 */ /* 0x0003e20000100800 */
[----:B------:R-:W-:Y:S01]  /*1ff50*/  IMAD R26, R4, 0x2, R28 ;  /* 0x00000002041a7824 */ /* 0x000fe200078e021c */
        /* <DEDUP_REMOVED lines=67> */
[----:B------:R-:W-:Y:S01]  /*20390*/  ULDC UR54, c[0x0][0x240] ;  /* 0x0000900000367ab9 */ /* 0x000fe20000000800 */
[----:B-1----:R-:W-:Y:S01]  /*203a0*/  IMAD R23, R74, UR19, RZ ;  /* 0x000000134a177c24 */ /* 0x002fe2000f8e02ff */
[----:B------:R-:W-:Y:S01]  /*203b0*/  ULDC UR19, c[0x0][0x240] ;  /* 0x0000900000137ab9 */ /* 0x000fe20000000800 */
[----:B------:R-:W-:Y:S01]  /*203c0*/  ULDC UR55, c[0x0][0x240] ;  /* 0x0000900000377ab9 */ /* 0x000fe20000000800 */
[----:B------:R-:W-:Y:S01]  /*203d0*/  ULDC UR56, c[0x0][0x240] ;  /* 0x0000900000387ab9 */ /* 0x000fe20000000800 */
[----:B--2---:R-:W-:Y:S01]  /*203e0*/  IMAD R21, R73, UR18, RZ ;  /* 0x0000001249157c24 */ /* 0x004fe2000f8e02ff */
[----:B------:R-:W-:Y:S01]  /*203f0*/  ULDC UR18, c[0x0][0x240] ;  /* 0x0000900000127ab9 */ /* 0x000fe20000000800 */
[----:B------:R-:W-:Y:S01]  /*20400*/  ULDC UR57, c[0x0][0x240] ;  /* 0x0000900000397ab9 */ /* 0x000fe20000000800 */
[----:B------:R-:W-:Y:S01]  /*20410*/  ULDC UR58, c[0x0][0x240] ;  /* 0x00009000003a7ab9 */ /* 0x000fe20000000800 */
[----:B------:R-:W-:Y:S01]  /*20420*/  ULDC UR59, c[0x0][0x240] ;  /* 0x00009000003b7ab9 */ /* 0x000fe20000000800 */
[----:B------:R-:W-:Y:S01]  /*20430*/  STL [R1+0x50c], R21 ;  /* 0x00050c1501007387 */ /* 0x000fe20000100800 */
[----:B------:R-:W-:Y:S01]  /*20440*/  ULDC UR60, c[0x0][0x240] ;  /* 0x00009000003c7ab9 */ /* 0x000fe20000000800 */
[----:B------:R-:W-:-:S02]  /*20450*/  ULDC UR61, c[0x0][0x240] ;  /* 0x00009000003d7ab9 */ /* 0x000fc40000000800 */
[----:B------:R1:W-:Y:S02]  /*20460*/  STL [R1+0x510], R23 ;  /* 0x0005101701007387 */ /* 0x0003e40000100800 */
[----:B-1----:R-:W-:Y:S01]  /*20470*/  IMAD R23, R75, UR20, RZ ;  /* 0x000000144b177c24 */ /* 0x002fe2000f8e02ff */
[----:B------:R-:W-:Y:S01]  /*20480*/  LEA R21, R4, R20, 0x1 ;  /* 0x0000001404157211 */ /* 0x000fe200078e08ff */
[----:B------:R-:W-:-:S03]  /*20490*/  ULDC UR20, c[0x0][0x240] ;  /* 0x0000900000147ab9 */ /* 0x000fc60000000800 */
[----:B------:R-:W-:Y:S04]  /*204a0*/  STL [R1+0x514], R23 ;  /* 0x0005141701007387 */ /* 0x000fe80000100800 */
[----:B------:R1:W-:Y:S02]  /*204b0*/  STL [R1+0x518], R25 ;  /* 0x0005181901007387 */ /* 0x0003e40000100800 */
[----:B-1----:R-:W-:Y:S01]  /*204c0*/  IMAD R25, R77, UR22, RZ ;  /* 0x000000164d197c24 */ /* 0x002fe2000f8e02ff */
[----:B------:R-:W-:Y:S01]  /*204d0*/  ULDC UR22, c[0x0][0x240] ;  /* 0x0000900000167ab9 */ /* 0x000fe20000000800 */
[----:B------:R-:W-:-:S03]  /*204e0*/  IMAD R23, R4, 0x2, R21 ;  /* 0x0000000204177824 */ /* 0x000fc600078e0215 */
[----:B------:R-:W-:Y:S04]  /*204f0*/  STL [R1+0x51c], R25 ;  /* 0x00051c1901007387 */ /* 0x000fe80000100800 */
[----:B------:R1:W-:Y:S02]  /*20500*/  STL [R1+0x520], R27 ;  /* 0x0005201b01007387 */ /* 0x0003e40000100800 */
[----:B-1----:R-:W-:Y:S01]  /*20510*/  IMAD R27, R79, UR24, RZ ;  /* 0x000000184f1b7c24 */ /* 0x002fe2000f8e02ff */
[----:B------:R-:W-:Y:S01]  /*20520*/  ULDC UR24, c[0x0][0x240] ;  /* 0x0000900000187ab9 */ /* 0x000fe20000000800 */
[----:B------:R-:W-:-:S03]  /*20530*/  IMAD R25, R4, 0x2, R23 ;  /* 0x0000000204197824 */ /* 0x000fc600078e0217 */
[----:B------:R1:W-:Y:S04]  /*20540*/  STL [R1+0x524], R27 ;  /* 0x0005241b01007387 */ /* 0x0003e80000100800 */
[----:B------:R2:W-:Y:S01]  /*20550*/  STL [R1+0x528], R29 ;  /* 0x0005281d01007387 */ /* 0x0005e20000100800 */
[----:B-1----:R-:W-:Y:S02]  /*20560*/  IMAD R27, R4, 0x2, R25 ;  /* 0x00000002041b7824 */ /* 0x002fe400078e0219 */
[----:B--2---:R-:W-:Y:S01]  /*20570*/  IMAD R29, R81, UR26, RZ ;  /* 0x0000001a511d7c24 */ /* 0x004fe2000f8e02ff */
[----:B------:R-:W-:-:S04]  /*20580*/  ULDC UR26, c[0x0][0x240] ;  /* 0x00009000001a7ab9 */ /* 0x000fc80000000800 */
[----:B------:R1:W-:Y:S04]  /*20590*/  STL [R1+0x52c], R29 ;  /* 0x00052c1d01007387 */ /* 0x0003e80000100800 */
[----:B------:R2:W-:Y:S01]  /*205a0*/  STL [R1+0x530], R30 ;  /* 0x0005301e01007387 */ /* 0x0005e20000100800 */
[----:B-1----:R-:W-:-:S05]  /*205b0*/  IMAD R29, R4, 0x2, R27 ;  /* 0x00000002041d7824 */ /* 0x002fca00078e021b */
[----:B--2---:R-:W-:-:S05]  /*205c0*/  LEA R30, R4, R29, 0x1 ;  /* 0x0000001d041e7211 */ /* 0x004fca00078e08ff */
[----:B------:R-:W-:-:S04]  /*205d0*/  IMAD R31, R4, 0x2, R30 ;  /* 0x00000002041f7824 */ /* 0x000fc800078e021e */
[----:B------:R-:W-:-:S04]  /*205e0*/  IMAD R32, R4, 0x2, R31 ;  /* 0x0000000204207824 */ /* 0x000fc800078e021f */
[----:B------:R-:W-:-:S04]  /*205f0*/  IMAD R33, R4, 0x2, R32 ;  /* 0x0000000204217824 */ /* 0x000fc800078e0220 */
[----:B------:R-:W-:-:S05]  /*20600*/  IMAD R34, R4, 0x2, R33 ;  /* 0x0000000204227824 */ /* 0x000fca00078e0221 */
[----:B------:R-:W-:-:S05]  /*20610*/  LEA R35, R4, R34, 0x1 ;  /* 0x0000002204237211 */ /* 0x000fca00078e08ff */
[----:B------:R-:W-:-:S04]  /*20620*/  IMAD R36, R4, 0x2, R35 ;  /* 0x0000000204247824 */ /* 0x000fc800078e0223 */
[----:B------:R-:W-:-:S04]  /*20630*/  IMAD R37, R4, 0x2, R36 ;  /* 0x0000000204257824 */ /* 0x000fc800078e0224 */
[----:B------:R-:W-:-:S04]  /*20640*/  IMAD R38, R4, 0x2, R37 ;  /* 0x0000000204267824 */ /* 0x000fc800078e0225 */
[C---:B------:R-:W-:Y:S01]  /*20650*/  IMAD R39, R4.reuse, 0x2, R38 ;  /* 0x0000000204277824 */ /* 0x040fe200078e0226 */
[----:B------:R1:W-:Y:S04]  /*20660*/  STL [R1+0x534], R40 ;  /* 0x0005342801007387 */ /* 0x0003e80000100800 */
[----:B------:R-:W-:-:S05]  /*20670*/  LEA R19, R4, R39, 0x1 ;  /* 0x0000002704137211 */ /* 0x000fca00078e08ff */
[----:B-1----:R-:W-:-:S04]  /*20680*/  IMAD R40, R4, 0x2, R19 ;  /* 0x0000000204287824 */ /* 0x002fc800078e0213 */
[----:B------:R-:W-:-:S04]  /*20690*/  IMAD R41, R4, 0x2, R40 ;  /* 0x0000000204297824 */ /* 0x000fc800078e0228 */
[----:B------:R-:W-:-:S04]  /*206a0*/  IMAD R42, R4, 0x2, R41 ;  /* 0x00000002042a7824 */ /* 0x000fc800078e0229 */
[----:B------:R-:W-:-:S05]  /*206b0*/  IMAD R43, R4, 0x2, R42 ;  /* 0x00000002042b7824 */ /* 0x000fca00078e022a */
[----:B------:R-:W-:-:S05]  /*206c0*/  LEA R44, R4, R43, 0x1 ;  /* 0x0000002b042c7211 */ /* 0x000fca00078e08ff */
        /* <DEDUP_REMOVED lines=31> */
[C---:B------:R-:W-:Y:S02]  /*208c0*/  IMAD R78, R4.reuse, 0x2, R76 ;  /* 0x00000002044e7824 */ /* 0x040fe400078e024c */
[----:B------:R-:W-:Y:S01]  /*208d0*/  IMAD R117, R117, UR5, RZ ;  /* 0x0000000575757c24 */ /* 0x000fe2000f8e02ff */
[----:B------:R-:W-:Y:S01]  /*208e0*/  ULDC UR5, c[0x0][0x240] ;  /* 0x0000900000057ab9 */ /* 0x000fe20000000800 */
[----:B------:R-:W-:Y:S02]  /*208f0*/  IMAD R79, R4, 0x2, R78 ;  /* 0x00000002044f7824 */ /* 0x000fe400078e024e */
[----:B------:R-:W-:Y:S01]  /*20900*/  IMAD R118, R118, UR7, RZ ;  /* 0x0000000776767c24 */ /* 0x000fe2000f8e02ff */
[----:B------:R-:W-:Y:S01]  /*20910*/  ULDC UR7, c[0x0][0x240] ;  /* 0x0000900000077ab9 */ /* 0x000fe20000000800 */
        /* <DEDUP_REMOVED lines=110> */
[----:B------:R-:W-:-:S02]  /*21000*/  IMAD R174, R174, UR5, RZ ;  /* 0x00000005aeae7c24 */ /* 0x000fc4000f8e02ff */
[----:B------:R-:W-:Y:S02]  /*21010*/  IMAD R175, R175, UR7, RZ ;  /* 0x00000007afaf7c24 */ /* 0x000fe4000f8e02ff */
[----:B------:R-:W-:Y:S02]  /*21020*/  IMAD R176, R176, UR8, RZ ;  /* 0x00000008b0b07c24 */ /* 0x000fe4000f8e02ff */
[----:B------:R-:W-:Y:S02]  /*21030*/  IMAD R177, R177, UR9, RZ ;  /* 0x00000009b1b17c24 */ /* 0x000fe4000f8e02ff */
[----:B------:R-:W-:Y:S02]  /*21040*/  IMAD R178, R178, UR10, RZ ;  /* 0x0000000ab2b27c24 */ /* 0x000fe4000f8e02ff */
[----:B------:R-:W-:Y:S02]  /*21050*/  IMAD R179, R179, UR11, RZ ;  /* 0x0000000bb3b37c24 */ /* 0x000fe4000f8e02ff */
        /* <DEDUP_REMOVED lines=49> */
[C---:B------:R-:W-:Y:S02]  /*21370*/  IMAD R81, R4.reuse, 0x2, R79 ;  /* 0x0000000204517824 */ /* 0x040fe400078e024f */
[----:B------:R-:W-:Y:S02]  /*21380*/  IMAD R229, R229, UR61, RZ ;  /* 0x0000003de5e57c24 */ /* 0x000fe4000f8e02ff */
[----:B------:R-:W-:Y:S01]  /*21390*/  IMAD R173, R173, UR6, RZ ;  /* 0x00000006adad7c24 */ /* 0x000fe2000f8e02ff */
[----:B------:R-:W-:Y:S01]  /*213a0*/  ULDC UR6, c[0x0][0x240] ;  /* 0x0000900000067ab9 */ /* 0x000fe20000000800 */
[----:B------:R1:W-:Y:S01]  /*213b0*/  STL.64 [R1+0x2298], R192 ;  /* 0x002298c001007387 */ /* 0x0003e20000100a00 */
[----:B------:R-:W-:Y:S01]  /*213c0*/  ULDC UR5, c[0x0][0x230] ;  /* 0x00008c0000057ab9 */ /* 0x000fe20000000800 */
[C---:B------:R-:W-:Y:S01]  /*213d0*/  LOP3.LUT R75, R7.reuse, 0x2, RZ, 0xfc, !PT ;  /* 0x00000002074b7812 */ /* 0x040fe200078efcff */
[----:B------:R-:W-:Y:S01]  /*213e0*/  ULDC UR7, c[0x0][0x230] ;  /* 0x00008c0000077ab9 */ /* 0x000fe20000000800 */
[----:B------:R-:W-:Y:S01]  /*213f0*/  LOP3.LUT R82, R7, 0x4, RZ, 0xfc, !PT ;  /* 0x0000000407527812 */ /* 0x000fe200078efcff */
[----:B------:R-:W-:Y:S01]  /*21400*/  ULDC UR58, c[0x0][0x240] ;  /* 0x00009000003a7ab9 */ /* 0x000fe20000000800 */
[----:B------:R-:W-:Y:S01]  /*21410*/  LEA R80, R4, R81, 0x1 ;  /* 0x0000005104507211 */ /* 0x000fe200078e08ff */
[----:B------:R-:W-:Y:S01]  /*21420*/  ULDC UR57, c[0x0][0x240] ;  /* 0x0000900000397ab9 */ /* 0x000fe20000000800 */
[----:B------:R-:W-:Y:S01]  /*21430*/  ULDC UR56, c[0x0][0x240] ;  /* 0x0000900000387ab9 */ /* 0x000fe20000000800 */
[----:B------:R-:W-:Y:S01]  /*21440*/  ULDC UR55, c[0x0][0x240] ;  /* 0x0000900000377ab9 */ /* 0x000fe20000000800 */
[----:B------:R-:W-:Y:S01]  /*21450*/  ULDC UR54, c[0x0][0x240] ;  /* 0x0000900000367ab9 */ /* 0x000fe20000000800 */
[----:B------:R-:W-:Y:S01]  /*21460*/  ULDC UR53, c[0x0][0x240] ;  /* 0x0000900000357ab9 */ /* 0x000fe20000000800 */
[----:B-1----:R-:W2:Y:S01]  /*21470*/  LDL.LU R193, [R1+0x3dc] ;  /* 0x0003dc0001c17983 */ /* 0x002ea20000300800 */
[----:B------:R-:W-:Y:S01]  /*21480*/  ULDC UR52, c[0x0][0x240] ;  /* 0x0000900000347ab9 */ /* 0x000fe20000000800 */
[----:B------:R-:W-:Y:S01]  /*21490*/  ULDC UR51, c[0x0][0x240] ;  /* 0x0000900000337ab9 */ /* 0x000fe20000000800 */
[----:B------:R-:W-:Y:S01]  /*214a0*/  ULDC UR50, c[0x0][0x240] ;  /* 0x0000900000327ab9 */ /* 0x000fe20000000800 */
[----:B------:R-:W3:Y:S01]  /*214b0*/  LDL.LU R192, [R1+0x3d8] ;  /* 0x0003d80001c07983 */ /* 0x000ee20000300800 */
[----:B------:R-:W-:Y:S01]  /*214c0*/  ULDC UR49, c[0x0][0x240] ;  /* 0x0000900000317ab9 */ /* 0x000fe20000000800 */
[----:B------:R-:W-:Y:S01]  /*214d0*/  ULDC UR11, c[0x0][0x240] ;  /* 0x00009000000b7ab9 */ /* 0x000fe20000000800 */
[----:B------:R-:W-:Y:S01]  /*214e0*/  ULDC UR12, c[0x0][0x240] ;  /* 0x00009000000c7ab9 */ /* 0x000fe20000000800 */
[----:B------:R1:W-:Y:S01]  /*214f0*/  STL.64 [R1+0x2290], R194 ;  /* 0x002290c201007387 */ /* 0x0003e20000100a00 */
[----:B------:R-:W-:Y:S01]  /*21500*/  ULDC UR13, c[0x0][0x240] ;  /* 0x00009000000d7ab9 */ /* 0x000fe20000000800 */
        /* <DEDUP_REMOVED lines=46> */
[----:B-1----:R-:W2:Y:S04]  /*217f0*/  LDL.LU R199, [R1+0x404] ;  /* 0x0004040001c77983 */ /* 0x002ea80000300800 */
[----:B------:R-:W3:Y:S04]  /*21800*/  LDL.LU R198, [R1+0x210] ;  /* 0x0002100001c67983 */ /* 0x000ee80000300800 */
[----:B------:R1:W-:Y:S04]  /*21810*/  STL.64 [R1+0x2278], R200 ;  /* 0x002278c801007387 */ /* 0x0003e80000100a00 */
[----:B-1----:R-:W2:Y:S04]  /*21820*/  LDL.LU R201, [R1+0x214] ;  /* 0x0002140001c97983 */ /* 0x002ea80000300800 */
[----:B------:R-:W3:Y:S04]  /*21830*/  LDL.LU R200, [R1+0x220] ;  /* 0x0002200001c87983 */ /* 0x000ee80000300800 */
[----:B------:R-:W-:Y:S04]  /*21840*/  STL.64 [R1+0x2270], R202 ;  /* 0x002270ca01007387 */ /* 0x000fe80000100a00 */
[----:B------:R1:W-:Y:S04]  /*21850*/  STL.64 [R1+0x2268], R204 ;  /* 0x002268cc01007387 */ /* 0x0003e80000100a00 */
[----:B-1----:R-:W2:Y:S04]  /*21860*/  LDL.LU R204, [R1+0x400] ;  /* 0x0004000001cc7983 */ /* 0x002ea80000300800 */
[----:B------:R1:W-:Y:S04]  /*21870*/  STL.64 [R1+0x2260], R206 ;  /* 0x002260ce01007387 */ /* 0x0003e80000100a00 */
[----:B-1----:R-:W3:Y:S04]  /*21880*/  LDL.LU R206, [R1+0x4d0] ;  /* 0x0004d00001ce7983 */ /* 0x002ee80000300800 */
[----:B------:R1:W-:Y:S04]  /*21890*/  STL.64 [R1+0x2258], R208 ;  /* 0x002258d001007387 */ /* 0x0003e80000100a00 */
[----:B-1----:R-:W2:Y:S04]  /*218a0*/  LDL.LU R208, [R1+0x224] ;  /* 0x0002240001d07983 */ /* 0x002ea80000300800 */
[----:B------:R1:W-:Y:S04]  /*218b0*/  STL.64 [R1+0x2250], R210 ;  /* 0x002250d201007387 */ /* 0x0003e80000100a00 */
[----:B-1----:R-:W3:Y:S04]  /*218c0*/  LDL.LU R211, [R1+0x4cc] ;  /* 0x0004cc0001d37983 */ /* 0x002ee80000300800 */
[----:B------:R-:W2:Y:S04]  /*218d0*/  LDL.LU R210, [R1+0x228] ;  /* 0x0002280001d27983 */ /* 0x000ea80000300800 */
[----:B------:R1:W-:Y:S04]  /*218e0*/  STL.64 [R1+0x2248], R212 ;  /* 0x002248d401007387 */ /* 0x0003e80000100a00 */
[----:B-1----:R-:W3:Y:S04]  /*218f0*/  LDL.LU R212, [R1+0x4c8] ;  /* 0x0004c80001d47983 */ /* 0x002ee80000300800 */
[----:B------:R1:W-:Y:S04]  /*21900*/  STL.64 [R1+0x2240], R214 ;  /* 0x002240d601007387 */ /* 0x0003e80000100a00 */
[----:B-1----:R-:W2:Y:S04]  /*21910*/  LDL.LU R214, [R1+0x22c] ;  /* 0x00022c0001d67983 */ /* 0x002ea80000300800 */
[----:B------:R-:W-:Y:S04]  /*21920*/  STL.64 [R1+0x2238], R216 ;  /* 0x002238d801007387 */ /* 0x000fe80000100a00 */
[----:B------:R-:W-:Y:S04]  /*21930*/  STL.64 [R1+0x2230], R218 ;  /* 0x002230da01007387 */ /* 0x000fe80000100a00 */
[----:B------:R1:W-:Y:S04]  /*21940*/  STL.64 [R1+0x2228], R220 ;  /* 0x002228dc01007387 */ /* 0x0003e80000100a00 */
[----:B-1----:R-:W3:Y:S04]  /*21950*/  LDL.LU R221, [R1+0x3f4] ;  /* 0x0003f40001dd7983 */ /* 0x002ee80000300800 */
        /* <DEDUP_REMOVED lines=10> */
[----:B------:R1:W-:Y:S04]  /*21a00*/  STL.64 [R1+0x2220], R222 ;  /* 0x002220de01007387 */ /* 0x0003e80000100a00 */
[----:B-1----:R-:W3:Y:S01]  /*21a10*/  LDL.LU R223, [R1+0x3e8] ;  /* 0x0003e80001df7983 */ /* 0x002ee20000300800 */
[----:B------:R-:W-:Y:S01]  /*21a20*/  UIADD3 UR10, UR5, -0x80, URZ ;  /* 0xffffff80050a7890 */ /* 0x000fe2000fffe03f */
[C---:B------:R-:W-:Y:S01]  /*21a30*/  ISETP.GE.AND P0, PT, R75.reuse, UR7, PT ;  /* 0x000000074b007c0c */ /* 0x040fe2000bf06270 */
[----:B------:R-:W-:Y:S01]  /*21a40*/  ULDC UR7, c[0x0][0x230] ;  /* 0x00008c0000077ab9 */ /* 0x000fe20000000800 */
[----:B------:R1:W-:Y:S01]  /*21a50*/  STL.64 [R1+0x2218], R224 ;  /* 0x002218e001007387 */ /* 0x0003e20000100a00 */
[----:B------:R-:W-:Y:S01]  /*21a60*/  ISETP.GE.AND P2, PT, R82, UR7, PT ;  /* 0x0000000752007c0c */ /* 0x000fe2000bf46270 */
[----:B------:R-:W-:Y:S01]  /*21a70*/  IMAD R77, R4, 0x2, R80 ;  /* 0x00000002044d7824 */ /* 0x000fe200078e0250 */
[----:B------:R-:W-:Y:S01]  /*21a80*/  ISETP.GE.AND P1, PT, R82, UR10, PT ;  /* 0x0000000a52007c0c */ /* 0x000fe2000bf26270 */
[----:B------:R4:W-:Y:S01]  /*21a90*/  STL.64 [R1+0x2210], R226 ;  /* 0x002210e201007387 */ /* 0x0009e20000100a00 */
[----:B------:R-:W-:Y:S01]  /*21aa0*/  ISETP.GE.AND P3, PT, R75, UR10, PT ;  /* 0x0000000a4b007c0c */ /* 0x000fe2000bf66270 */
[C---:B------:R-:W-:Y:S01]  /*21ab0*/  IMAD R75, R4.reuse, 0x2, R77 ;  /* 0x00000002044b7824 */ /* 0x040fe200078e024d */
[----:B------:R-:W-:Y:S01]  /*21ac0*/  ULDC UR7, c[0x0][0x240] ;  /* 0x0000900000077ab9 */ /* 0x000fe20000000800 */
[----:B------:R4:W-:Y:S02]  /*21ad0*/  STL.64 [R1+0x2208], R228 ;  /* 0x002208e401007387 */ /* 0x0009e40000100a00 */
[----:B------:R-:W-:Y:S01]  /*21ae0*/  IMAD R4, R4, 0x2, R75 ;  /* 0x0000000204047824 */ /* 0x000fe200078e024b */
[C---:B-1----:R-:W-:Y:S01]  /*21af0*/  LEA R224, P4, R28.reuse, R5, 0x2 ;  /* 0x000000051ce07211 */ /* 0x042fe200078810ff */
[----:B----4-:R-:W-:Y:S03]  /*21b00*/  STL [R1+0x2100], R2 ;  /* 0x0021000201007387 */ /* 0x010fe60000100800 */
[----:B------:R-:W-:-:S02]  /*21b10*/  LEA.HI.X.SX32 R225, R28, R3, 0x2, P4 ;  /* 0x000000031ce17211 */ /* 0x000fc400020f16ff */
[-C--:B------:R-:W-:Y:S02]  /*21b20*/  LEA R226, P5, R26, R5.reuse, 0x2 ;  /* 0x000000051ae27211 */ /* 0x080fe400078a10ff */
[----:B------:R-:W-:Y:S01]  /*21b30*/  LEA R228, P6, R24, R5, 0x2 ;  /* 0x0000000518e47211 */ /* 0x000fe200078c10ff */
[----:B------:R1:W-:Y:S01]  /*21b40*/  STL.64 [R1+0xe58], R224 ;  /* 0x000e58e001007387 */ /* 0x0003e20000100a00 */
[-C--:B------:R-:W-:Y:S02]  /*21b50*/  LEA.HI.X.SX32 R227, R26, R3.reuse, 0x2, P5 ;  /* 0x000000031ae37211 */ /* 0x080fe400028f16ff */
[----:B------:R-:W-:-:S03]  /*21b60*/  LEA.HI.X.SX32 R229, R24, R3, 0x2, P6 ;  /* 0x0000000318e57211 */ /* 0x000fc600030f16ff */
[----:B------:R4:W-:Y:S04]  /*21b70*/  STL.64 [R1+0x208], R226 ;  /* 0x000208e201007387 */ /* 0x0009e80000100a00 */
[----:B------:R4:W-:Y:S01]  /*21b80*/  STL.64 [R1+0x200], R228 ;  /* 0x000200e401007387 */ /* 0x0009e20000100a00 */
[----:B--2---:R-:W-:Y:S01]  /*21b90*/  MOV R222, R214 ;  /* 0x000000d600de7202 */ /* 0x004fe20000000f00 */
[----:B------:R-:W-:Y:S02]  /*21ba0*/  IMAD.MOV.U32 R214, RZ, RZ, R210 ;  /* 0x000000ffffd67224 */ /* 0x000fe400078e00d2 */
[----:B------:R-:W-:Y:S02]  /*21bb0*/  IMAD.MOV.U32 R210, RZ, RZ, R208 ;  /* 0x000000ffffd27224 */ /* 0x000fe400078e00d0 */
[----:B------:R-:W-:-:S02]  /*21bc0*/  IMAD.MOV.U32 R208, RZ, RZ, R204 ;  /* 0x000000ffffd07224 */ /* 0x000fc400078e00cc */
[----:B------:R-:W-:Y:S01]  /*21bd0*/  IMAD.MOV.U32 R204, RZ, RZ, R201 ;  /* 0x000000ffffcc7224 */ /* 0x000fe200078e00c9 */
[----:B------:R-:W-:Y:S01]  /*21be0*/  MOV R201, R199 ;  /* 0x000000c700c97202 */ /* 0x000fe20000000f00 */
[----:B-1----:R-:W-:Y:S01]  /*21bf0*/  IMAD.MOV.U32 R224, RZ, RZ, R214 ;  /* 0x000000ffffe07224 */ /* 0x002fe200078e00d6 */
[----:B------:R-:W-:Y:S01]  /*21c00*/  MOV R214, R210 ;  /* 0x000000d200d67202 */ /* 0x000fe20000000f00 */
[----:B------:R-:W-:Y:S02]  /*21c10*/  IMAD.MOV.U32 R199, RZ, RZ, R197 ;  /* 0x000000ffffc77224 */ /* 0x000fe400078e00c5 */
[----:B------:R-:W-:Y:S02]  /*21c20*/  IMAD.MOV.U32 R197, RZ, RZ, R195 ;  /* 0x000000ffffc57224 */ /* 0x000fe400078e00c3 */
[----:B------:R-:W-:Y:S02]  /*21c30*/  IMAD.MOV.U32 R210, RZ, RZ, R208 ;  /* 0x000000ffffd27224 */ /* 0x000fe400078e00d0 */
[----:B------:R-:W-:-:S02]  /*21c40*/  IMAD.MOV.U32 R208, RZ, RZ, R204 ;  /* 0x000000ffffd07224 */ /* 0x000fc400078e00cc */
[----:B------:R-:W-:Y:S02]  /*21c50*/  IMAD.MOV.U32 R204, RZ, RZ, R201 ;  /* 0x000000ffffcc7224 */ /* 0x000fe400078e00c9 */
[----:B------:R-:W-:Y:S02]  /*21c60*/  IMAD.MOV.U32 R195, RZ, RZ, R193 ;  /* 0x000000ffffc37224 */ /* 0x000fe400078e00c1 */
[----:B------:R-:W-:Y:S01]  /*21c70*/  IMAD.MOV.U32 R201, RZ, RZ, R199 ;  /* 0x000000ffffc97224 */ /* 0x000fe200078e00c7 */
[----:B------:R-:W-:Y:S01]  /*21c80*/  MOV R199, R197 ;  /* 0x000000c500c77202 */ /* 0x000fe20000000f00 */
[----:B----4-:R-:W-:Y:S02]  /*21c90*/  IMAD.MOV.U32 R226, RZ, RZ, R214 ;  /* 0x000000ffffe27224 */ /* 0x010fe400078e00d6 */
[----:B------:R-:W-:Y:S02]  /*21ca0*/  IMAD.MOV.U32 R214, RZ, RZ, R210 ;  /* 0x000000ffffd67224 */ /* 0x000fe400078e00d2 */
[----:B------:R-:W-:Y:S01]  /*21cb0*/  IMAD.MOV.U32 R210, RZ, RZ, R208 ;  /* 0x000000ffffd27224 */ /* 0x000fe200078e00d0 */
[----:B------:R-:W-:Y:S01]  /*21cc0*/  MOV R208, R204 ;  /* 0x000000cc00d07202 */ /* 0x000fe20000000f00 */
[----:B------:R-:W-:-:S02]  /*21cd0*/  IMAD.MOV.U32 R197, RZ, RZ, R195 ;  /* 0x000000ffffc57224 */ /* 0x000fc400078e00c3 */
[----:B------:R-:W-:Y:S02]  /*21ce0*/  IMAD.MOV.U32 R204, RZ, RZ, R201 ;  /* 0x000000ffffcc7224 */ /* 0x000fe400078e00c9 */
[----:B------:R-:W-:Y:S02]  /*21cf0*/  IMAD.MOV.U32 R201, RZ, RZ, R199 ;  /* 0x000000ffffc97224 */ /* 0x000fe400078e00c7 */
[----:B------:R-:W-:Y:S01]  /*21d00*/  IMAD.MOV.U32 R228, RZ, RZ, R214 ;  /* 0x000000ffffe47224 */ /* 0x000fe200078e00d6 */
[----:B------:R-:W-:Y:S01]  /*21d10*/  MOV R214, R210 ;  /* 0x000000d200d67202 */ /* 0x000fe20000000f00 */
[----:B------:R-:W-:Y:S02]  /*21d20*/  IMAD.MOV.U32 R199, RZ, RZ, R197 ;  /* 0x000000ffffc77224 */ /* 0x000fe400078e00c5 */
[----:B------:R-:W-:Y:S02]  /*21d30*/  IMAD.MOV.U32 R210, RZ, RZ, R208 ;  /* 0x000000ffffd27224 */ /* 0x000fe400078e00d0 */
[----:B------:R-:W-:Y:S01]  /*21d40*/  IMAD.MOV.U32 R208, RZ, RZ, R204 ;  /* 0x000000ffffd07224 */ /* 0x000fe200078e00cc */
[----:B------:R-:W-:Y:S01]  /*21d50*/  MOV R82, R214 ;  /* 0x000000d600527202 */ /* 0x000fe20000000f00 */
[----:B------:R-:W-:-:S02]  /*21d60*/  IMAD.MOV.U32 R204, RZ, RZ, R201 ;  /* 0x000000ffffcc7224 */ /* 0x000fc400078e00c9 */
[----:B------:R-:W-:Y:S02]  /*21d70*/  IMAD.MOV.U32 R201, RZ, RZ, R199 ;  /* 0x000000ffffc97224 */ /* 0x000fe400078e00c7 */
[----:B------:R-:W-:Y:S02]  /*21d80*/  IMAD.MOV.U32 R214, RZ, RZ, R210 ;  /* 0x000000ffffd67224 */ /* 0x000fe400078e00d2 */
[----:B------:R-:W-:Y:S02]  /*21d90*/  IMAD.MOV.U32 R210, RZ, RZ, R208 ;  /* 0x000000ffffd27224 */ /* 0x000fe400078e00d0 */
[----:B---3--:R-:W-:Y:S02]  /*21da0*/  IMAD.MOV.U32 R225, RZ, RZ, R223 ;  /* 0x000000ffffe17224 */ /* 0x008fe400078e00df */
[----:B------:R-:W-:Y:S02]  /*21db0*/  IMAD.MOV.U32 R223, RZ, RZ, R212 ;  /* 0x000000ffffdf7224 */ /* 0x000fe400078e00d4 */
[----:B------:R-:W-:Y:S01]  /*21dc0*/  IMAD.MOV.U32 R212, RZ, RZ, R211 ;  /* 0x000000ffffd47224 */ /* 0x000fe200078e00d3 */
[----:B------:R-:W-:Y:S01]  /*21dd0*/  MOV R211, R206 ;  /* 0x000000ce00d37202 */ /* 0x000fe20000000f00 */
[----:B------:R-:W-:-:S02]  /*21de0*/  IMAD.MOV.U32 R206, RZ, RZ, R200 ;  /* 0x000000ffffce7224 */ /* 0x000fc400078e00c8 */
[----:B------:R-:W-:Y:S02]  /*21df0*/  IMAD.MOV.U32 R200, RZ, RZ, R198 ;  /* 0x000000ffffc87224 */ /* 0x000fe400078e00c6 */
[----:B------:R-:W-:Y:S02]  /*21e00*/  IMAD.MOV.U32 R198, RZ, RZ, R196 ;  /* 0x000000ffffc67224 */ /* 0x000fe400078e00c4 */
[----:B------:R-:W-:Y:S02]  /*21e10*/  IMAD.MOV.U32 R227, RZ, RZ, R225 ;  /* 0x000000ffffe37224 */ /* 0x000fe400078e00e1 */
[----:B------:R-:W-:Y:S01]  /*21e20*/  IMAD.MOV.U32 R196, RZ, RZ, R194 ;  /* 0x000000ffffc47224 */ /* 0x000fe200078e00c2 */
[----:B------:R-:W-:Y:S01]  /*21e30*/  MOV R194, R192 ;  /* 0x000000c000c27202 */ /* 0x000fe20000000f00 */
[----:B------:R-:W-:Y:S01]  /*21e40*/  IMAD.MOV.U32 R225, RZ, RZ, R212 ;  /* 0x000000ffffe17224 */ /* 0x000fe200078e00d4 */
[----:B------:R-:W-:Y:S01]  /*21e50*/  LEA R192, P4, R22, R5, 0x2 ;  /* 0x0000000516c07211 */ /* 0x000fe200078810ff */
[----:B------:R-:W-:-:S02]  /*21e60*/  IMAD.MOV.U32 R212, RZ, RZ, R211 ;  /* 0x000000ffffd47224 */ /* 0x000fc400078e00d3 */
[----:B------:R-:W-:Y:S01]  /*21e70*/  IMAD.MOV.U32 R211, RZ, RZ, R206 ;  /* 0x000000ffffd37224 */ /* 0x000fe200078e00ce */
[----:B------:R-:W-:Y:S01]  /*21e80*/  MOV R206, R200 ;  /* 0x000000c800ce7202 */ /* 0x000fe20000000f00 */
[----:B------:R-:W-:Y:S01]  /*21e90*/  IMAD.MOV.U32 R200, RZ, RZ, R198 ;  /* 0x000000ffffc87224 */ /* 0x000fe200078e00c6 */
[----:B------:R-:W-:Y:S01]  /*21ea0*/  LEA.HI.X.SX32 R193, R22, R3, 0x2, P4 ;  /* 0x0000000316c17211 */ /* 0x000fe200020f16ff */
[----:B------:R-:W-:Y:S02]  /*21eb0*/  IMAD.MOV.U32 R198, RZ, RZ, R196 ;  /* 0x000000ffffc67224 */ /* 0x000fe400078e00c4 */
[----:B------:R-:W-:Y:S01]  /*21ec0*/  IMAD.MOV.U32 R229, RZ, RZ, R227 ;  /* 0x000000ffffe57224 */ /* 0x000fe200078e00e3 */
[----:B------:R-:W-:Y:S01]  /*21ed0*/  MOV R227, R212 ;  /* 0x000000d400e37202 */ /* 0x000fe20000000f00 */
[----:B------:R-:W-:Y:S01]  /*21ee0*/  IMAD.MOV.U32 R196, RZ, RZ, R194 ;  /* 0x000000ffffc47224 */ /* 0x000fe200078e00c2 */
[----:B------:R-:W-:Y:S01]  /*21ef0*/  LEA R194, P5, R20, R5, 0x2 ;  /* 0x0000000514c27211 */ /* 0x000fe200078a10ff */
[----:B------:R-:W-:Y:S01]  /*21f00*/  IMAD.MOV.U32 R212, RZ, RZ, R211 ;  /* 0x000000ffffd47224 */ /* 0x000fe200078e00d3 */
[----:B------:R1:W-:Y:S01]  /*21f10*/  STL.64 [R1+0x1f8], R192 ;  /* 0x0001f8c001007387 */ /* 0x0003e20000100a00 */
[----:B------:R-:W-:-:S02]  /*21f20*/  IMAD.MOV.U32 R211, RZ, RZ, R206 ;  /* 0x000000ffffd37224 */ /* 0x000fc400078e00ce */
[----:B------:R-:W-:Y:S02]  /*21f30*/  IMAD.MOV.U32 R206, RZ, RZ, R200 ;  /* 0x000000ffffce7224 */ /* 0x000fe400078e00c8 */
[----:B------:R-:W-:Y:S01]  /*21f40*/  IMAD.MOV.U32 R200, RZ, RZ, R198 ;  /* 0x000000ffffc87224 */ /* 0x000fe200078e00c6 */
[----:B------:R-:W-:Y:S01]  /*21f50*/  MOV R198, R196 ;  /* 0x000000c400c67202 */ /* 0x000fe20000000f00 */
[----:B------:R-:W-:Y:S01]  /*21f60*/  IMAD.MOV.U32 R2, RZ, RZ, R229 ;  /* 0x000000ffff027224 */ /* 0x000fe200078e00e5 */
[----:B------:R-:W-:Y:S01]  /*21f70*/  LEA R196, P6, R21, R5, 0x2 ;  /* 0x0000000515c47211 */ /* 0x000fe200078c10ff */
[----:B------:R-:W-:Y:S02]  /*21f80*/  IMAD.MOV.U32 R229, RZ, RZ, R212 ;  /* 0x000000ffffe57224 */ /* 0x000fe400078e00d4 */
[----:B------:R-:W-:Y:S01]  /*21f90*/  IMAD.MOV.U32 R212, RZ, RZ, R211 ;  /* 0x000000ffffd47224 */ /* 0x000fe200078e00d3 */
[----:B------:R-:W-:Y:S01]  /*21fa0*/  LEA.HI.X.SX32 R195, R20, R3, 0x2, P5 ;  /* 0x0000000314c37211 */ /* 0x000fe200028f16ff */
[----:B------:R-:W-:Y:S01]  /*21fb0*/  IMAD.MOV.U32 R211, RZ, RZ, R206 ;  /* 0x000000ffffd37224 */ /* 0x000fe200078e00ce */
[----:B------:R-:W-:Y:S01]  /*21fc0*/  MOV R206, R200 ;  /* 0x000000c800ce7202 */ /* 0x000fe20000000f00 */
[----:B------:R-:W-:Y:S01]  /*21fd0*/  IMAD.MOV.U32 R200, RZ, RZ, R198 ;  /* 0x000000ffffc87224 */ /* 0x000fe200078e00c6 */
[----:B-1----:R-:W2:Y:S01]  /*21fe0*/  LDL.LU.64 R192, [R1+0x2298] ;  /* 0x0022980001c07983 */ /* 0x002ea20000300a00 */
[----:B------:R-:W-:Y:S01]  /*21ff0*/  IMAD.MOV.U32 R28, RZ, RZ, R2 ;  /* 0x000000ffff1c7224 */ /* 0x000fe200078e0002 */
[----:B------:R-:W-:Y:S01]  /*22000*/  LEA R198, P4, R23, R5, 0x2 ;  /* 0x0000000517c67211 */ /* 0x000fe200078810ff */
[----:B------:R-:W-:Y:S01]  /*22010*/  IMAD.MOV.U32 R2, RZ, RZ, R212 ;  /* 0x000000ffff027224 */ /* 0x000fe200078e00d4 */
[----:B------:R-:W-:Y:S01]  /*22020*/  LEA.HI.X.SX32 R197, R21, R3, 0x2, P6 ;  /* 0x0000000315c57211 */ /* 0x000fe200030f16ff */
[----:B------:R-:W-:Y:S01]  /*22030*/  IMAD.MOV.U32 R212, RZ, RZ, R211 ;  /* 0x000000ffffd47224 */ /* 0x000fe200078e00d3 */
[----:B------:R-:W-:Y:S01]  /*22040*/  MOV R211, R206 ;  /* 0x000000ce00d37202 */ /* 0x000fe20000000f00 */
[----:B------:R-:W-:Y:S01]  /*22050*/  IMAD.MOV.U32 R206, RZ, RZ, R200 ;  /* 0x000000ffffce7224 */ /* 0x000fe200078e00c8 */
[----:B------:R-:W-:Y:S01]  /*22060*/  LEA R200, P5, R25, R5, 0x2 ;  /* 0x0000000519c87211 */ /* 0x000fe200078a10ff */
[----:B------:R1:W-:Y:S01]  /*22070*/  STL.64 [R1+0x1f0], R194 ;  /* 0x0001f0c201007387 */ /* 0x0003e20000100a00 */
[----:B------:R-:W-:Y:S01]  /*22080*/  LEA.HI.X.SX32 R199, R23, R3, 0x2, P4 ;  /* 0x0000000317c77211 */ /* 0x000fe200020f16ff */
[----:B------:R-:W-:Y:S01]  /*22090*/  IMAD.MOV.U32 R208, RZ, RZ, R204 ;  /* 0x000000ffffd07224 */ /* 0x000fe200078e00cc */
[-C--:B------:R-:W-:Y:S01]  /*220a0*/  LEA R20, P6, R27, R5.reuse, 0x2 ;  /* 0x000000051b147211 */ /* 0x080fe200078c10ff */
[----:B------:R-:W-:Y:S01]  /*220b0*/  IMAD.MOV.U32 R204, RZ, RZ, R201 ;  /* 0x000000ffffcc7224 */ /* 0x000fe200078e00c9 */
[----:B------:R-:W-:-:S02]  /*220c0*/  LEA R22, P4, R29, R5, 0x2 ;  /* 0x000000051d167211 */ /* 0x000fc400078810ff */
[----:B------:R-:W-:Y:S02]  /*220d0*/  LEA.HI.X.SX32 R201, R25, R3, 0x2, P5 ;  /* 0x0000000319c97211 */ /* 0x000fe400028f16ff */
[----:B------:R-:W-:Y:S01]  /*220e0*/  MOV R25, R21 ;  /* 0x0000001500197202 */ /* 0x000fe20000000f00 */
[----:B-1----:R-:W3:Y:S01]  /*220f0*/  LDL.LU.64 R194, [R1+0x2290] ;  /* 0x0022900001c27983 */ /* 0x002ee20000300a00 */
[----:B------:R-:W-:-:S03]  /*22100*/  LEA.HI.X.SX32 R25, R27, R3, 0x2, P6 ;  /* 0x000000031b197211 */ /* 0x000fc600030f16ff */
[----:B------:R1:W-:Y:S01]  /*22110*/  STL.64 [R1+0x1e8], R196 ;  /* 0x0001e8c401007387 */ /* 0x0003e20000100a00 */
[----:B------:R-:W-:Y:S01]  /*22120*/  LEA.HI.X.SX32 R23, R29, R3, 0x2, P4 ;  /* 0x000000031d177211 */ /* 0x000fe200020f16ff */
[----:B------:R-:W-:Y:S02]  /*22130*/  IMAD.MOV.U32 R24, RZ, RZ, R20 ;  /* 0x000000ffff187224 */ /* 0x000fe400078e0014 */
[----:B------:R-:W-:Y:S02]  /*22140*/  IMAD.MOV.U32 R24, RZ, RZ, R28 ;  /* 0x000000ffff187224 */ /* 0x000fe400078e001c */
[----:B------:R-:W-:Y:S01]  /*22150*/  IMAD.MOV.U32 R26, RZ, RZ, R82 ;  /* 0x000000ffff1a7224 */ /* 0x000fe200078e0052 */
[----:B-1----:R-:W4:Y:S04]  /*22160*/  LDL.LU.64 R196, [R1+0x2288] ;  /* 0x0022880001c47983 */ /* 0x002f280000300a00 */
[----:B------:R1:W-:Y:S01]  /*22170*/  STL.64 [R1+0x1e0], R198 ;  /* 0x0001e0c601007387 */ /* 0x0003e20000100a00 */
[----:B------:R-:W-:Y:S01]  /*22180*/  IMAD.MOV.U32 R28, RZ, RZ, R2 ;  /* 0x000000ffff1c7224 */ /* 0x000fe200078e0002 */
[----:B------:R-:W-:Y:S01]  /*22190*/  MOV R2, R212 ;  /* 0x000000d400027202 */ /* 0x000fe20000000f00 */
[----:B------:R-:W-:-:S02]  /*221a0*/  IMAD.MOV.U32 R82, RZ, RZ, R214 ;  /* 0x000000ffff527224 */ /* 0x000fc400078e00d6 */
[----:B------:R-:W-:Y:S01]  /*221b0*/  IMAD.MOV.U32 R214, RZ, RZ, R210 ;  /* 0x000000ffffd67224 */ /* 0x000fe200078e00d2 */
[----:B-1----:R-:W4:Y:S04]  /*221c0*/  LDL.LU.64 R198, [R1+0x2280] ;  /* 0x0022800001c67983 */ /* 0x002f280000300a00 */
[----:B------:R1:W-:Y:S04]  /*221d0*/  STL [R1+0x1d0], R20 ;  /* 0x0001d01401007387 */ /* 0x0003e80000100800 */
[----:B------:R1:W-:Y:S01]  /*221e0*/  STL.64 [R1+0x1d8], R200 ;  /* 0x0001d8c801007387 */ /* 0x0003e20000100a00 */
[----:B------:R-:W-:-:S02]  /*221f0*/  IMAD.MOV.U32 R212, RZ, RZ, R211 ;  /* 0x000000ffffd47224 */ /* 0x000fc400078e00d3 */
[----:B------:R-:W-:Y:S01]  /*22200*/  IMAD.MOV.U32 R210, RZ, RZ, R208 ;  /* 0x000000ffffd27224 */ /* 0x000fe200078e00d0 */
[C---:B-1----:R-:W-:Y:S01]  /*22210*/  LEA R20, P5, R30.reuse, R5, 0x2 ;  /* 0x000000051e147211 */ /* 0x042fe200078a10ff */
[----:B------:R-:W4:Y:S01]  /*22220*/  LDL.LU.64 R200, [R1+0x2278] ;  /* 0x0022780001c87983 */ /* 0x000f220000300a00 */
[----:B------:R-:W-:Y:S01]  /*22230*/  IMAD.MOV.U32 R211, RZ, RZ, R206 ;  /* 0x000000ffffd37224 */ /* 0x000fe200078e00ce */
[----:B------:R-:W-:Y:S01]  /*22240*/  MOV R208, R204 ;  /* 0x000000cc00d07202 */ /* 0x000fe20000000f00 */
[----:B------:R-:W-:Y:S01]  /*22250*/  IMAD.MOV.U32 R206, RZ, RZ, R202 ;  /* 0x000000ffffce7224 */ /* 0x000fe200078e00ca */
[----:B------:R-:W-:Y:S01]  /*22260*/  STL [R1+0x1d4], R25 ;  /* 0x0001d41901007387 */ /* 0x000fe20000100800 */
[----:B------:R-:W-:Y:S01]  /*22270*/  LEA.HI.X.SX32 R21, R30, R3, 0x2, P5 ;  /* 0x000000031e157211 */ /* 0x000fe200028f16ff */
[----:B------:R-:W-:Y:S01]  /*22280*/  IMAD.MOV.U32 R204, RZ, RZ, R203 ;  /* 0x000000ffffcc7224 */ /* 0x000fe200078e00cb */
[C---:B------:R-:W-:Y:S01]  /*22290*/  LEA R202, P6, R31.reuse, R5, 0x2 ;  /* 0x000000051fca7211 */ /* 0x040fe200078c10ff */
[----:B------:R1:W-:Y:S03]  /*222a0*/  STL.64 [R1+0x1c8], R22 ;  /* 0x0001c81601007387 */ /* 0x0003e60000100a00 */
[----:B------:R-:W-:Y:S01]  /*222b0*/  LEA.HI.X.SX32 R203, R31, R3, 0x2, P6 ;  /* 0x000000031fcb7211 */ /* 0x000fe200030f16ff */
[----:B------:R1:W-:Y:S02]  /*222c0*/  STL.64 [R1+0x1c0], R20 ;  /* 0x0001c01401007387 */ /* 0x0003e40000100a00 */
[----:B-1----:R-:W-:-:S02]  /*222d0*/  IMAD.MOV.U32 R22, RZ, RZ, R24 ;  /* 0x000000ffff167224 */ /* 0x002fc400078e0018 */
[----:B------:R-:W-:Y:S01]  /*222e0*/  IMAD.MOV.U32 R24, RZ, RZ, R26 ;  /* 0x000000ffff187224 */ /* 0x000fe200078e001a */
[----:B------:R-:W-:Y:S01]  /*222f0*/  MOV R26, R28 ;  /* 0x0000001c001a7202 */ /* 0x000fe20000000f00 */
        /* <DEDUP_REMOVED lines=10> */
[----:B------:R-:W-:Y:S02]  /*223a0*/  IMAD.MOV.U32 R22, RZ, RZ, R26 ;  /* 0x000000ffff167224 */ /* 0x000fe400078e001a */
[----:B------:R-:W-:Y:S01]  /*223b0*/  IMAD.MOV.U32 R24, RZ, RZ, R28 ;  /* 0x000000ffff187224 */ /* 0x000fe200078e001c */
[----:B------:R-:W-:Y:S01]  /*223c0*/  MOV R28, R2 ;  /* 0x00000002001c7202 */ /* 0x000fe20000000f00 */
[----:B------:R-:W-:-:S02]  /*223d0*/  IMAD.MOV.U32 R26, RZ, RZ, R82 ;  /* 0x000000ffff1a7224 */ /* 0x000fc400078e0052 */
[----:B------:R-:W-:Y:S01]  /*223e0*/  IMAD.MOV.U32 R82, RZ, RZ, R214 ;  /* 0x000000ffff527224 */ /* 0x000fe200078e00d6 */
[----:B------:R-:W-:Y:S01]  /*223f0*/  MOV R25, R21 ;  /* 0x0000001500197202 */ /* 0x000fe20000000f00 */
[----:B------:R-:W-:Y:S02]  /*22400*/  IMAD.MOV.U32 R2, RZ, RZ, R212 ;  /* 0x000000ffff027224 */ /* 0x000fe400078e00d4 */
[----:B------:R-:W-:Y:S01]  /*22410*/  IMAD.MOV.U32 R214, RZ, RZ, R210 ;  /* 0x000000ffffd67224 */ /* 0x000fe200078e00d2 */
[----:B------:R-:W-:Y:S01]  /*22420*/  MOV R210, R208 ;  /* 0x000000d000d27202 */ /* 0x000fe20000000f00 */
[----:B------:R-:W-:Y:S01]  /*22430*/  IMAD.MOV.U32 R206, RZ, RZ, R204 ;  /* 0x000000ffffce7224 */ /* 0x000fe200078e00cc */
[----:B------:R-:W-:Y:S01]  /*22440*/  LEA R204, P4, R32, R5, 0x2 ;  /* 0x0000000520cc7211 */ /* 0x000fe200078810ff */
[----:B------:R-:W-:Y:S02]  /*22450*/  IMAD.MOV.U32 R21, RZ, RZ, R24 ;  /* 0x000000ffff157224 */ /* 0x000fe400078e0018 */
[----:B------:R-:W-:-:S02]  /*22460*/  IMAD.MOV.U32 R208, RZ, RZ, R207 ;  /* 0x000000ffffd07224 */ /* 0x000fc400078e00cf */
[----:B------:R-:W-:Y:S01]  /*22470*/  IMAD.MOV.U32 R24, RZ, RZ, R28 ;  /* 0x000000ffff187224 */ /* 0x000fe200078e001c */
[----:B------:R-:W-:Y:S01]  /*22480*/  STL [R1+0x1b0], R204 ;  /* 0x0001b0cc01007387 */ /* 0x000fe20000100800 */
[----:B------:R-:W-:Y:S02]  /*22490*/  IMAD.MOV.U32 R212, RZ, RZ, R211 ;  /* 0x000000ffffd47224 */ /* 0x000fe400078e00d3 */
[----:B------:R-:W-:Y:S01]  /*224a0*/  IMAD.MOV.U32 R28, RZ, RZ, R2 ;  /* 0x000000ffff1c7224 */ /* 0x000fe200078e0002 */
[----:B------:R1:W-:Y:S01]  /*224b0*/  STL.64 [R1+0x1b8], R202 ;  /* 0x0001b8ca01007387 */ /* 0x0003e20000100a00 */
[----:B------:R-:W-:Y:S01]  /*224c0*/  IMAD.MOV.U32 R211, RZ, RZ, R206 ;  /* 0x000000ffffd37224 */ /* 0x000fe200078e00ce */
[----:B------:R-:W-:Y:S01]  /*224d0*/  LEA R206, P5, R33, R5, 0x2 ;  /* 0x0000000521ce7211 */ /* 0x000fe200078a10ff */
[----:B------:R-:W-:Y:S02]  /*224e0*/  IMAD.MOV.U32 R2, RZ, RZ, R214 ;  /* 0x000000ffff027224 */ /* 0x000fe400078e00d6 */
[----:B------:R-:W-:-:S02]  /*224f0*/  IMAD.MOV.U32 R23, RZ, RZ, R22 ;  /* 0x000000ffff177224 */ /* 0x000fc400078e0016 */
[----:B------:R-:W-:Y:S02]  /*22500*/  IMAD.MOV.U32 R214, RZ, RZ, R210 ;  /* 0x000000ffffd67224 */ /* 0x000fe400078e00d2 */
[----:B------:R-:W-:Y:S01]  /*22510*/  IMAD.MOV.U32 R31, RZ, RZ, R205 ;  /* 0x000000ffff1f7224 */ /* 0x000fe200078e00cd */
[----:B------:R-:W-:Y:S01]  /*22520*/  LEA.HI.X.SX32 R31, R32, R3, 0x2, P4 ;  /* 0x00000003201f7211 */ /* 0x000fe200020f16ff */
[----:B------:R-:W-:Y:S01]  /*22530*/  IMAD.MOV.U32 R22, RZ, RZ, R26 ;  /* 0x000000ffff167224 */ /* 0x000fe200078e001a */
[----:B------:R-:W-:Y:S01]  /*22540*/  MOV R26, R82 ;  /* 0x00000052001a7202 */ /* 0x000fe20000000f00 */
[----:B------:R-:W-:Y:S01]  /*22550*/  IMAD.MOV.U32 R210, RZ, RZ, R208 ;  /* 0x000000ffffd27224 */ /* 0x000fe200078e00d0 */
[CC--:B------:R-:W-:Y:S01]  /*22560*/  LEA R208, P6, R34.reuse, R5.reuse, 0x2 ;  /* 0x0000000522d07211 */ /* 0x0c0fe200078c10ff */
[----:B------:R-:W-:Y:S01]  /*22570*/  IMAD.MOV.U32 R30, RZ, RZ, R204 ;  /* 0x000000ffff1e7224 */ /* 0x000fe200078e00cc */
[----:B------:R-:W-:Y:S01]  /*22580*/  LEA R30, P4, R35, R5, 0x2 ;  /* 0x00000005231e7211 */ /* 0x000fe200078810ff */
[----:B------:R-:W-:Y:S01]  /*22590*/  IMAD.MOV.U32 R82, RZ, RZ, R212 ;  /* 0x000000ffff527224 */ /* 0x000fe200078e00d4 */
[----:B------:R-:W-:Y:S01]  /*225a0*/  MOV R212, R211 ;  /* 0x000000d300d47202 */ /* 0x000fe20000000f00 */
[----:B-1----:R-:W4:Y:S01]  /*225b0*/  LDL.LU.64 R202, [R1+0x2270] ;  /* 0x0022700001ca7983 */ /* 0x002f220000300a00 */
[-C--:B------:R-:W-:Y:S01]  /*225c0*/  LEA.HI.X.SX32 R207, R33, R3.reuse, 0x2, P5 ;  /* 0x0000000321cf7211 */ /* 0x080fe200028f16ff */
[----:B------:R-:W-:Y:S01]  /*225d0*/  IMAD.MOV.U32 R211, RZ, RZ, R209 ;  /* 0x000000ffffd37224 */ /* 0x000fe200078e00d1 */
[----:B------:R-:W-:Y:S01]  /*225e0*/  LEA.HI.X.SX32 R209, R34, R3, 0x2, P6 ;  /* 0x0000000322d17211 */ /* 0x000fe200030f16ff */
[----:B------:R-:W4:Y:S01]  /*225f0*/  LDL.LU.64 R204, [R1+0x2268] ;  /* 0x0022680001cc7983 */ /* 0x000f220000300a00 */
[----:B------:R-:W-:-:S03]  /*22600*/  IMAD.MOV.U32 R29, RZ, RZ, R25 ;  /* 0x000000ffff1d7224 */ /* 0x000fc600078e0019 */
[----:B------:R1:W-:Y:S01]  /*22610*/  STL [R1+0x1b4], R31 ;  /* 0x0001b41f01007387 */ /* 0x0003e20000100800 */
[----:B------:R-:W-:Y:S01]  /*22620*/  IMAD.MOV.U32 R27, RZ, RZ, R23 ;  /* 0x000000ffff1b7224 */ /* 0x000fe200078e0017 */
[----:B------:R-:W-:Y:S02]  /*22630*/  MOV R25, R21 ;  /* 0x0000001500197202 */ /* 0x000fe40000000f00 */
[----:B------:R1:W-:Y:S01]  /*22640*/  STL.64 [R1+0x1a8], R206 ;  /* 0x0001a8ce01007387 */ /* 0x0003e20000100a00 */
[----:B------:R-:W-:Y:S01]  /*22650*/  IMAD.MOV.U32 R23, RZ, RZ, R22 ;  /* 0x000000ffff177224 */ /* 0x000fe200078e0016 */
[----:B-1----:R-:W-:Y:S01]  /*22660*/  LEA.HI.X.SX32 R31, R35, R3, 0x2, P4 ;  /* 0x00000003231f7211 */ /* 0x002fe200020f16ff */
[----:B------:R-:W-:Y:S02]  /*22670*/  IMAD.MOV.U32 R22, RZ, RZ, R24 ;  /* 0x000000ffff167224 */ /* 0x000fe400078e0018 */
[----:B------:R-:W-:Y:S01]  /*22680*/  IMAD.MOV.U32 R21, RZ, RZ, R28 ;  /* 0x000000ffff157224 */ /* 0x000fe200078e001c */
[----:B------:R-:W4:Y:S01]  /*22690*/  LDL.LU.64 R206, [R1+0x2260] ;  /* 0x0022600001ce7983 */ /* 0x000f220000300a00 */
[----:B------:R-:W-:Y:S01]  /*226a0*/  IMAD.MOV.U32 R24, RZ, RZ, R26 ;  /* 0x000000ffff187224 */ /* 0x000fe200078e001a */
[----:B------:R-:W-:-:S02]  /*226b0*/  LEA R32, P5, R36, R5, 0x2 ;  /* 0x0000000524207211 */ /* 0x000fc400078a10ff */
[----:B------:R1:W-:Y:S01]  /*226c0*/  STL.64 [R1+0x1a0], R208 ;  /* 0x0001a0d001007387 */ /* 0x0003e20000100a00 */
[----:B------:R-:W-:Y:S01]  /*226d0*/  IMAD.MOV.U32 R28, RZ, RZ, R214 ;  /* 0x000000ffff1c7224 */ /* 0x000fe200078e00d6 */
[----:B------:R-:W-:Y:S01]  /*226e0*/  MOV R26, R82 ;  /* 0x00000052001a7202 */ /* 0x000fe20000000f00 */
[----:B------:R-:W-:Y:S02]  /*226f0*/  IMAD.MOV.U32 R82, RZ, RZ, R212 ;  /* 0x000000ffff527224 */ /* 0x000fe400078e00d4 */
[----:B------:R-:W-:Y:S02]  /*22700*/  IMAD.MOV.U32 R214, RZ, RZ, R210 ;  /* 0x000000ffffd67224 */ /* 0x000fe400078e00d2 */
[----:B------:R-:W-:Y:S01]  /*22710*/  IMAD.MOV.U32 R212, RZ, RZ, R211 ;  /* 0x000000ffffd47224 */ /* 0x000fe200078e00d3 */
[----:B-1----:R-:W4:Y:S01]  /*22720*/  LDL.LU.64 R208, [R1+0x2258] ;  /* 0x0022580001d07983 */ /* 0x002f220000300a00 */
[C---:B------:R-:W-:Y:S02]  /*22730*/  LEA R210, P6, R37.reuse, R5, 0x2 ;  /* 0x0000000525d27211 */ /* 0x040fe400078c10ff */
[-C--:B------:R-:W-:Y:S01]  /*22740*/  LEA.HI.X.SX32 R33, R36, R3.reuse, 0x2, P5 ;  /* 0x0000000324217211 */ /* 0x080fe200028f16ff */
[----:B------:R1:W-:Y:S01]  /*22750*/  STL.64 [R1+0x198], R30 ;  /* 0x0001981e01007387 */ /* 0x0003e20000100a00 */
[----:B------:R-:W-:-:S02]  /*22760*/  LEA.HI.X.SX32 R211, R37, R3, 0x2, P6 ;  /* 0x0000000325d37211 */ /* 0x000fc400030f16ff */
[----:B-1----:R-:W-:Y:S01]  /*22770*/  MOV R30, R29 ;  /* 0x0000001d001e7202 */ /* 0x002fe20000000f00 */
[----:B------:R-:W-:Y:S02]  /*22780*/  IMAD.MOV.U32 R29, RZ, RZ, R27 ;  /* 0x000000ffff1d7224 */ /* 0x000fe400078e001b */
[----:B------:R-:W-:Y:S02]  /*22790*/  IMAD.MOV.U32 R27, RZ, RZ, R25 ;  /* 0x000000ffff1b7224 */ /* 0x000fe400078e0019 */
[----:B------:R-:W-:Y:S02]  /*227a0*/  IMAD.MOV.U32 R25, RZ, RZ, R23 ;  /* 0x000000ffff197224 */ /* 0x000fe400078e0017 */
[----:B------:R-:W-:Y:S01]  /*227b0*/  IMAD.MOV.U32 R23, RZ, RZ, R21 ;  /* 0x000000ffff177224 */ /* 0x000fe200078e0015 */
[----:B------:R-:W-:Y:S01]  /*227c0*/  MOV R21, R28 ;  /* 0x0000001c00157202 */ /* 0x000fe20000000f00 */
[----:B------:R-:W-:Y:S02]  /*227d0*/  IMAD.MOV.U32 R28, RZ, RZ, R214 ;  /* 0x000000ffff1c7224 */ /* 0x000fe400078e00d6 */
[----:B------:R-:W-:Y:S01]  /*227e0*/  IMAD.MOV.U32 R214, RZ, RZ, R212 ;  /* 0x000000ffffd67224 */ /* 0x000fe200078e00d4 */
[----:B------:R-:W-:Y:S01]  /*227f0*/  LEA R212, P4, R38, R5, 0x2 ;  /* 0x0000000526d47211 */ /* 0x000fe200078810ff */
[----:B------:R-:W-:-:S02]  /*22800*/  IMAD.MOV.U32 R31, RZ, RZ, R29 ;  /* 0x000000ffff1f7224 */ /* 0x000fc400078e001d */
[----:B------:R-:W-:Y:S02]  /*22810*/  IMAD.MOV.U32 R29, RZ, RZ, R23 ;  /* 0x000000ffff1d7224 */ /* 0x000fe400078e0017 */
[----:B------:R-:W-:Y:S01]  /*22820*/  STL [R1+0x180], R212 ;  /* 0x000180d401007387 */ /* 0x000fe20000100800 */
[----:B------:R-:W-:Y:S02]  /*22830*/  IMAD.MOV.U32 R23, RZ, RZ, R28 ;  /* 0x000000ffff177224 */ /* 0x000fe400078e001c */
[----:B------:R-:W-:Y:S01]  /*22840*/  IMAD.MOV.U32 R28, RZ, RZ, R214 ;  /* 0x000000ffff1c7224 */ /* 0x000fe200078e00d6 */
[----:B------:R1:W-:Y:S01]  /*22850*/  STL.64 [R1+0x190], R32 ;  /* 0x0001902001007387 */ /* 0x0003e20000100a00 */
[----:B------:R-:W-:Y:S01]  /*22860*/  LEA R214, P5, R39, R5, 0x2 ;  /* 0x0000000527d67211 */ /* 0x000fe200078a10ff */
[----:B------:R-:W-:Y:S01]  /*22870*/  IMAD.MOV.U32 R37, RZ, RZ, R213 ;  /* 0x000000ffff257224 */ /* 0x000fe200078e00d5 */
[----:B------:R-:W-:Y:S01]  /*22880*/  LEA.HI.X.SX32 R37, R38, R3, 0x2, P4 ;  /* 0x0000000326257211 */ /* 0x000fe200020f16ff */
[----:B------:R1:W-:Y:S01]  /*22890*/  STL.64 [R1+0x188], R210 ;  /* 0x000188d201007387 */ /* 0x0003e20000100a00 */
[----:B------:R-:W-:Y:S01]  /*228a0*/  LEA R34, P6, R19, R5, 0x2 ;  /* 0x0000000513227211 */ /* 0x000fe200078c10ff */
[----:B------:R-:W-:-:S02]  /*228b0*/  IMAD.MOV.U32 R36, RZ, RZ, R212 ;  /* 0x000000ffff247224 */ /* 0x000fc400078e00d4 */
[----:B-1----:R-:W-:Y:S01]  /*228c0*/  IMAD.MOV.U32 R32, RZ, RZ, R30 ;  /* 0x000000ffff207224 */ /* 0x002fe200078e001e */
[----:B------:R-:W-:Y:S01]  /*228d0*/  MOV R30, R25 ;  /* 0x00000019001e7202 */ /* 0x000fe20000000f00 */
[----:B------:R-:W-:Y:S01]  /*228e0*/  IMAD.MOV.U32 R25, RZ, RZ, R21 ;  /* 0x000000ffff197224 */ /* 0x000fe200078e0015 */
[----:B------:R-:W-:Y:S01]  /*228f0*/  MOV R21, R215 ;  /* 0x000000d700157202 */ /* 0x000fe20000000f00 */
[----:B------:R-:W4:Y:S01]  /*22900*/  LDL.LU.64 R210, [R1+0x2250] ;  /* 0x0022500001d27983 */ /* 0x000f220000300a00 */
[----:B------:R-:W-:Y:S01]  /*22910*/  LEA.HI.X.SX32 R215, R39, R3, 0x2, P5 ;  /* 0x0000000327d77211 */ /* 0x000fe200028f16ff */
[----:B------:R-:W-:Y:S02]  /*22920*/  IMAD.MOV.U32 R38, RZ, RZ, R34 ;  /* 0x000000ffff267224 */ /* 0x000fe400078e0022 */
[----:B------:R-:W4:Y:S01]  /*22930*/  LDL.LU.64 R212, [R1+0x2248] ;  /* 0x0022480001d47983 */ /* 0x000f220000300a00 */
[----:B------:R-:W-:-:S03]  /*22940*/  LEA R36, P4, R40, R5, 0x2 ;  /* 0x0000000528247211 */ /* 0x000fc600078810ff */
[----:B------:R-:W-:Y:S04]  /*22950*/  STL [R1+0x184], R37 ;  /* 0x0001842501007387 */ /* 0x000fe80000100800 */
[----:B------:R1:W-:Y:S04]  /*22960*/  STL [R1+0x170], R34 ;  /* 0x0001702201007387 */ /* 0x0003e80000100800 */
[----:B------:R1:W-:Y:S02]  /*22970*/  STL.64 [R1+0x178], R214 ;  /* 0x000178d601007387 */ /* 0x0003e40000100a00 */
[----:B-1----:R-:W-:-:S02]  /*22980*/  IMAD.MOV.U32 R34, RZ, RZ, R31 ;  /* 0x000000ffff227224 */ /* 0x002fc400078e001f */
[----:B------:R-:W-:Y:S02]  /*22990*/  IMAD.MOV.U32 R31, RZ, RZ, R25 ;  /* 0x000000ffff1f7224 */ /* 0x000fe400078e0019 */
[----:B------:R-:W-:Y:S01]  /*229a0*/  IMAD.MOV.U32 R25, RZ, RZ, R20 ;  /* 0x000000ffff197224 */ /* 0x000fe200078e0014 */
[----:B------:R-:W4:Y:S01]  /*229b0*/  LDL.LU.64 R214, [R1+0x2240] ;  /* 0x0022400001d67983 */ /* 0x000f220000300a00 */
[----:B------:R-:W-:Y:S01]  /*229c0*/  IMAD.MOV.U32 R33, RZ, RZ, R30 ;  /* 0x000000ffff217224 */ /* 0x000fe200078e001e */
[----:B------:R-:W-:Y:S01]  /*229d0*/  MOV R30, R23 ;  /* 0x00000017001e7202 */ /* 0x000fe20000000f00 */
[----:B------:R-:W-:Y:S01]  /*229e0*/  IMAD.MOV.U32 R39, RZ, RZ, R35 ;  /* 0x000000ffff277224 */ /* 0x000fe200078e0023 */
[----:B------:R-:W2:Y:S01]  /*229f0*/  LDL.LU R20, [R1+0x23c] ;  /* 0x00023c0001147983 */ /* 0x000ea20000300800 */
[----:B------:R-:W-:Y:S01]  /*22a00*/  IMAD.MOV.U32 R23, RZ, RZ, R216 ;  /* 0x000000ffff177224 */ /* 0x000fe200078e00d8 */
[----:B------:R-:W-:Y:S01]  /*22a10*/  MOV R35, R32 ;  /* 0x0000002000237202 */ /* 0x000fe20000000f00 */
[----:B------:R-:W-:Y:S01]  /*22a20*/  IMAD.MOV.U32 R32, RZ, RZ, R29 ;  /* 0x000000ffff207224 */ /* 0x000fe200078e001d */
[----:B------:R-:W-:Y:S01]  /*22a30*/  LEA R216, P5, R41, R5, 0x2 ;  /* 0x0000000529d87211 */ /* 0x000fe200078a10ff */
[----:B------:R-:W-:Y:S01]  /*22a40*/  IMAD.MOV.U32 R29, RZ, RZ, R21 ;  /* 0x000000ffff1d7224 */ /* 0x000fe200078e0015 */
[-C--:B------:R-:W-:Y:S01]  /*22a50*/  LEA.HI.X.SX32 R39, R19, R3.reuse, 0x2, P6 ;  /* 0x0000000313277211 */ /* 0x080fe200030f16ff */
[----:B------:R-:W-:Y:S01]  /*22a60*/  IMAD.MOV.U32 R21, RZ, RZ, R217 ;  /* 0x000000ffff157224 */ /* 0x000fe200078e00d9 */
[----:B------:R-:W-:-:S02]  /*22a70*/  LEA.HI.X.SX32 R37, R40, R3, 0x2, P4 ;  /* 0x0000000328257211 */ /* 0x000fc400020f16ff */
[----:B------:R-:W-:Y:S01]  /*22a80*/  LEA R38, P6, R42, R5, 0x2 ;  /* 0x000000052a267211 */ /* 0x000fe200078c10ff */
[----:B------:R1:W-:Y:S01]  /*22a90*/  STL [R1+0x174], R39 ;  /* 0x0001742701007387 */ /* 0x0003e20000100800 */
[----:B------:R-:W-:-:S03]  /*22aa0*/  LEA.HI.X.SX32 R217, R41, R3, 0x2, P5 ;  /* 0x0000000329d97211 */ /* 0x000fc600028f16ff */
[----:B------:R1:W-:Y:S02]  /*22ab0*/  STL.64 [R1+0x168], R36 ;  /* 0x0001682401007387 */ /* 0x0003e40000100a00 */
[----:B-1----:R-:W-:Y:S02]  /*22ac0*/  LEA.HI.X.SX32 R39, R42, R3, 0x2, P6 ;  /* 0x000000032a277211 */ /* 0x002fe400030f16ff */
[----:B------:R1:W-:Y:S01]  /*22ad0*/  STL.64 [R1+0x160], R216 ;  /* 0x000160d801007387 */ /* 0x0003e20000100a00 */
[----:B------:R-:W-:Y:S01]  /*22ae0*/  MOV R36, R35 ;  /* 0x0000002300247202 */ /* 0x000fe20000000f00 */
[----:B------:R-:W-:Y:S02]  /*22af0*/  IMAD.MOV.U32 R37, RZ, RZ, R31 ;  /* 0x000000ffff257224 */ /* 0x000fe400078e001f */
[----:B------:R-:W-:Y:S02]  /*22b00*/  IMAD.MOV.U32 R35, RZ, RZ, R34 ;  /* 0x000000ffff237224 */ /* 0x000fe400078e0022 */
[----:B------:R-:W-:-:S02]  /*22b10*/  IMAD.MOV.U32 R31, RZ, RZ, R29 ;  /* 0x000000ffff1f7224 */ /* 0x000fc400078e001d */
[----:B------:R-:W-:Y:S01]  /*22b20*/  IMAD.MOV.U32 R34, RZ, RZ, R33 ;  /* 0x000000ffff227224 */ /* 0x000fe200078e0021 */
[----:B-1----:R-:W4:Y:S01]  /*22b30*/  LDL.LU.64 R216, [R1+0x2238] ;  /* 0x0022380001d87983 */ /* 0x002f220000300a00 */
[----:B------:R-:W-:Y:S02]  /*22b40*/  IMAD.MOV.U32 R29, RZ, RZ, R23 ;  /* 0x000000ffff1d7224 */ /* 0x000fe400078e0017 */
[----:B------:R-:W-:Y:S01]  /*22b50*/  IMAD.MOV.U32 R33, RZ, RZ, R32 ;  /* 0x000000ffff217224 */ /* 0x000fe200078e0020 */
[----:B------:R-:W-:Y:S01]  /*22b60*/  MOV R32, R30 ;  /* 0x0000001e00207202 */ /* 0x000fe20000000f00 */
[----:B------:R1:W-:Y:S01]  /*22b70*/  STL.64 [R1+0x158], R38 ;  /* 0x0001582601007387 */ /* 0x0003e20000100a00 */
[----:B------:R-:W-:Y:S01]  /*22b80*/  IMAD.MOV.U32 R30, RZ, RZ, R25 ;  /* 0x000000ffff1e7224 */ /* 0x000fe200078e0019 */
[C---:B------:R-:W-:Y:S01]  /*22b90*/  LEA R40, P5, R44.reuse, R5, 0x2 ;  /* 0x000000052c287211 */ /* 0x040fe200078a10ff */
[----:B------:R-:W-:Y:S02]  /*22ba0*/  IMAD.MOV.U32 R25, RZ, RZ, R21 ;  /* 0x000000ffff197224 */ /* 0x000fe400078e0015 */
[----:B------:R-:W-:Y:S01]  /*22bb0*/  IMAD.MOV.U32 R21, RZ, RZ, R219 ;  /* 0x000000ffff157224 */ /* 0x000fe200078e00db */
[----:B------:R-:W-:Y:S01]  /*22bc0*/  LEA.HI.X.SX32 R41, R44, R3, 0x2, P5 ;  /* 0x000000032c297211 */ /* 0x000fe200028f16ff */
[----:B-1----:R-:W-:Y:S01]  /*22bd0*/  IMAD.MOV.U32 R39, RZ, RZ, R37 ;  /* 0x000000ffff277224 */ /* 0x002fe200078e0025 */
        /* <DEDUP_REMOVED lines=8> */
[----:B------:R-:W-:-:S02]  /*22c60*/  IMAD.MOV.U32 R38, RZ, RZ, R31 ;  /* 0x000000ffff267224 */ /* 0x000fc400078e001f */
[----:B------:R-:W-:Y:S02]  /*22c70*/  IMAD.MOV.U32 R31, RZ, RZ, R30 ;  /* 0x000000ffff1f7224 */ /* 0x000fe400078e001e */
[----:B------:R-:W-:Y:S02]  /*22c80*/  IMAD.MOV.U32 R30, RZ, RZ, R25 ;  /* 0x000000ffff1e7224 */ /* 0x000fe400078e0019 */
[----:B------:R-:W-:Y:S02]  /*22c90*/  IMAD.MOV.U32 R25, RZ, RZ, R21 ;  /* 0x000000ffff197224 */ /* 0x000fe400078e0015 */
[----:B------:R-:W-:Y:S01]  /*22ca0*/  IMAD.MOV.U32 R21, RZ, RZ, R223 ;  /* 0x000000ffff157224 */ /* 0x000fe200078e00df */
[----:B--2---:R-:W-:Y:S01]  /*22cb0*/  MOV R23, R20 ;  /* 0x0000001400177202 */ /* 0x004fe20000000f00 */
[----:B------:R-:W-:Y:S01]  /*22cc0*/  IMAD.MOV.U32 R20, RZ, RZ, R218 ;  /* 0x000000ffff147224 */ /* 0x000fe200078e00da */
[----:B------:R-:W-:-:S03]  /*22cd0*/  LEA R218, P4, R43, R5, 0x2 ;  /* 0x000000052bda7211 */ /* 0x000fc600078810ff */
[----:B------:R-:W-:Y:S01]  /*22ce0*/  IMAD.MOV.U32 R29, RZ, RZ, R23 ;  /* 0x000000ffff1d7224 */ /* 0x000fe200078e0017 */
[----:B------:R-:W-:Y:S01]  /*22cf0*/  LEA.HI.X.SX32 R219, R43, R3, 0x2, P4 ;  /* 0x000000032bdb7211 */ /* 0x000fe200020f16ff */
[----:B------:R-:W-:Y:S01]  /*22d00*/  IMAD.MOV.U32 R23, RZ, RZ, R220 ;  /* 0x000000ffff177224 */ /* 0x000fe200078e00dc */
[CC--:B------:R-:W-:Y:S02]  /*22d10*/  LEA R220, P6, R45.reuse, R5.reuse, 0x2 ;  /* 0x000000052ddc7211 */ /* 0x0c0fe400078c10ff */
[C---:B------:R-:W-:Y:S01]  /*22d20*/  LEA R42, P4, R46.reuse, R5, 0x2 ;  /* 0x000000052e2a7211 */ /* 0x040fe200078810ff */
[----:B------:R1:W-:Y:S01]  /*22d30*/  STL.64 [R1+0x150], R218 ;  /* 0x000150da01007387 */ /* 0x0003e20000100a00 */
[-C--:B------:R-:W-:Y:S02]  /*22d40*/  LEA.HI.X.SX32 R221, R45, R3.reuse, 0x2, P6 ;  /* 0x000000032ddd7211 */ /* 0x080fe400030f16ff */
[----:B------:R-:W-:Y:S01]  /*22d50*/  LEA.HI.X.SX32 R43, R46, R3, 0x2, P4 ;  /* 0x000000032e2b7211 */ /* 0x000fe200020f16ff */
[----:B-1----:R-:W2:Y:S04]  /*22d60*/  LDL.LU.64 R218, [R1+0x2230] ;  /* 0x0022300001da7983 */ /* 0x002ea80000300a00 */
[----:B------:R1:W-:Y:S04]  /*22d70*/  STL.64 [R1+0x148], R40 ;  /* 0x0001482801007387 */ /* 0x0003e80000100a00 */
[----:B------:R3:W-:Y:S01]  /*22d80*/  STL.64 [R1+0x140], R220 ;  /* 0x000140dc01007387 */ /* 0x0007e20000100a00 */
[----:B-1----:R-:W-:Y:S01]  /*22d90*/  IMAD.MOV.U32 R40, RZ, RZ, R39 ;  /* 0x000000ffff287224 */ /* 0x002fe200078e0027 */
[----:B------:R-:W-:Y:S01]  /*22da0*/  MOV R39, R37 ;  /* 0x0000002500277202 */ /* 0x000fe20000000f00 */
[----:B------:R-:W-:Y:S01]  /*22db0*/  IMAD.MOV.U32 R37, RZ, RZ, R29 ;  /* 0x000000ffff257224 */ /* 0x000fe200078e001d */
[----:B------:R-:W-:Y:S01]  /*22dc0*/  MOV R29, R23 ;  /* 0x00000017001d7202 */ /* 0x000fe20000000f00 */
[----:B---3--:R-:W3:Y:S01]  /*22dd0*/  LDL.LU.64 R220, [R1+0x2228] ;  /* 0x0022280001dc7983 */ /* 0x008ee20000300a00 */
[----:B------:R-:W-:Y:S01]  /*22de0*/  IMAD.MOV.U32 R23, RZ, RZ, R222 ;  /* 0x000000ffff177224 */ /* 0x000fe200078e00de */
[----:B------:R-:W-:-:S02]  /*22df0*/  LEA R222, P5, R47, R5, 0x2 ;  /* 0x000000052fde7211 */ /* 0x000fc400078a10ff */
[----:B------:R1:W-:Y:S01]  /*22e00*/  STL.64 [R1+0x138], R42 ;  /* 0x0001382a01007387 */ /* 0x0003e20000100a00 */
[----:B------:R-:W-:Y:S02]  /*22e10*/  LEA R44, P6, R48, R5, 0x2 ;  /* 0x00000005302c7211 */ /* 0x000fe400078c10ff */
[----:B------:R-:W-:Y:S01]  /*22e20*/  MOV R41, R19 ;  /* 0x0000001300297202 */ /* 0x000fe20000000f00 */
[----:B------:R-:W-:Y:S01]  /*22e30*/  IMAD.MOV.U32 R19, RZ, RZ, R38 ;  /* 0x000000ffff137224 */ /* 0x000fe200078e0026 */
[----:B------:R-:W-:Y:S01]  /*22e40*/  LEA.HI.X.SX32 R223, R47, R3, 0x2, P5 ;  /* 0x000000032fdf7211 */ /* 0x000fe200028f16ff */
[----:B------:R-:W-:Y:S02]  /*22e50*/  IMAD.MOV.U32 R38, RZ, RZ, R30 ;  /* 0x000000ffff267224 */ /* 0x000fe400078e001e */
[----:B-1----:R-:W-:Y:S02]  /*22e60*/  IMAD.MOV.U32 R42, RZ, RZ, R40 ;  /* 0x000000ffff2a7224 */ /* 0x002fe400078e0028 */
[----:B------:R-:W-:-:S02]  /*22e70*/  IMAD.MOV.U32 R40, RZ, RZ, R39 ;  /* 0x000000ffff287224 */ /* 0x000fc400078e0027 */
[----:B------:R-:W-:Y:S01]  /*22e80*/  IMAD.MOV.U32 R39, RZ, RZ, R37 ;  /* 0x000000ffff277224 */ /* 0x000fe200078e0025 */
[----:B------:R-:W-:Y:S01]  /*22e90*/  MOV R37, R29 ;  /* 0x0000001d00257202 */ /* 0x000fe20000000f00 */
[----:B------:R-:W-:Y:S02]  /*22ea0*/  IMAD.MOV.U32 R29, RZ, RZ, R23 ;  /* 0x000000ffff1d7224 */ /* 0x000fe400078e0017 */
[----:B------:R-:W-:Y:S01]  /*22eb0*/  IMAD.MOV.U32 R23, RZ, RZ, R224 ;  /* 0x000000ffff177224 */ /* 0x000fe200078e00e0 */
[C---:B------:R-:W-:Y:S01]  /*22ec0*/  LEA R224, P4, R49.reuse, R5, 0x2 ;  /* 0x0000000531e07211 */ /* 0x040fe200078810ff */
[----:B------:R-:W-:Y:S01]  /*22ed0*/  IMAD.MOV.U32 R30, RZ, RZ, R25 ;  /* 0x000000ffff1e7224 */ /* 0x000fe200078e0019 */
[----:B------:R-:W-:Y:S01]  /*22ee0*/  LEA.HI.X.SX32 R45, R48, R3, 0x2, P6 ;  /* 0x00000003302d7211 */ /* 0x000fe200030f16ff */
[----:B------:R-:W-:Y:S01]  /*22ef0*/  IMAD.MOV.U32 R25, RZ, RZ, R21 ;  /* 0x000000ffff197224 */ /* 0x000fe200078e0015 */
[C---:B------:R-:W-:Y:S01]  /*22f00*/  LEA R46, P5, R50.reuse, R5, 0x2 ;  /* 0x00000005322e7211 */ /* 0x040fe200078a10ff */
[----:B------:R-:W-:Y:S01]  /*22f10*/  IMAD.MOV.U32 R43, RZ, RZ, R41 ;  /* 0x000000ffff2b7224 */ /* 0x000fe200078e0029 */
[----:B------:R-:W-:Y:S01]  /*22f20*/  MOV R21, R225 ;  /* 0x000000e100157202 */ /* 0x000fe20000000f00 */
[----:B------:R1:W-:Y:S01]  /*22f30*/  STL.64 [R1+0x130], R222 ;  /* 0x000130de01007387 */ /* 0x0003e20000100a00 */
[----:B------:R-:W-:Y:S01]  /*22f40*/  IMAD.MOV.U32 R41, RZ, RZ, R19 ;  /* 0x000000ffff297224 */ /* 0x000fe200078e0013 */
[-C--:B------:R-:W-:Y:S01]  /*22f50*/  LEA.HI.X.SX32 R225, R49, R3.reuse, 0x2, P4 ;  /* 0x0000000331e17211 */ /* 0x080fe200020f16ff */
[----:B------:R-:W-:Y:S01]  /*22f60*/  IMAD.MOV.U32 R19, RZ, RZ, R38 ;  /* 0x000000ffff137224 */ /* 0x000fe200078e0026 */
[----:B------:R-:W-:Y:S01]  /*22f70*/  LEA.HI.X.SX32 R47, R50, R3, 0x2, P5 ;  /* 0x00000003322f7211 */ /* 0x000fe200028f16ff */
[----:B------:R-:W-:-:S02]  /*22f80*/  IMAD.MOV.U32 R38, RZ, RZ, R29 ;  /* 0x000000ffff267224 */ /* 0x000fc400078e001d */
[----:B------:R-:W-:Y:S01]  /*22f90*/  IMAD.MOV.U32 R29, RZ, RZ, R226 ;  /* 0x000000ffff1d7224 */ /* 0x000fe200078e00e2 */
[----:B-1----:R-:W3:Y:S04]  /*22fa0*/  LDL.LU.64 R222, [R1+0x2220] ;  /* 0x0022200001de7983 */ /* 0x002ee80000300a00 */
[----:B------:R1:W-:Y:S01]  /*22fb0*/  STL.64 [R1+0x128], R44 ;  /* 0x0001282c01007387 */ /* 0x0003e20000100a00 */
[----:B------:R-:W-:-:S03]  /*22fc0*/  LEA R226, P6, R51, R5, 0x2 ;  /* 0x0000000533e27211 */ /* 0x000fc600078c10ff */
[----:B------:R4:W-:Y:S01]  /*22fd0*/  STL.64 [R1+0x120], R224 ;  /* 0x000120e001007387 */ /* 0x0009e20000100a00 */
[----:B------:R-:W-:Y:S01]  /*22fe0*/  LEA R48, P4, R52, R5, 0x2 ;  /* 0x0000000534307211 */ /* 0x000fe200078810ff */
[----:B-1----:R-:W-:Y:S02]  /*22ff0*/  IMAD.MOV.U32 R44, RZ, RZ, R42 ;  /* 0x000000ffff2c7224 */ /* 0x002fe400078e002a */
[----:B------:R-:W-:Y:S01]  /*23000*/  IMAD.MOV.U32 R42, RZ, RZ, R40 ;  /* 0x000000ffff2a7224 */ /* 0x000fe200078e0028 */
[----:B------:R-:W-:Y:S01]  /*23010*/  MOV R40, R39 ;  /* 0x0000002700287202 */ /* 0x000fe20000000f00 */
[----:B------:R-:W-:Y:S01]  /*23020*/  IMAD.MOV.U32 R45, RZ, RZ, R43 ;  /* 0x000000ffff2d7224 */ /* 0x000fe200078e002b */
[----:B----4-:R-:W4:Y:S01]  /*23030*/  LDL.LU.64 R224, [R1+0x2218] ;  /* 0x0022180001e07983 */ /* 0x010f220000300a00 */
[----:B------:R-:W-:Y:S02]  /*23040*/  IMAD.MOV.U32 R43, RZ, RZ, R41 ;  /* 0x000000ffff2b7224 */ /* 0x000fe400078e0029 */
[----:B------:R-:W-:Y:S01]  /*23050*/  IMAD.MOV.U32 R41, RZ, RZ, R19 ;  /* 0x000000ffff297224 */ /* 0x000fe200078e0013 */
[----:B------:R1:W-:Y:S01]  /*23060*/  STL.64 [R1+0x118], R46 ;  /* 0x0001182e01007387 */ /* 0x0003e20000100a00 */
[----:B------:R-:W-:Y:S01]  /*23070*/  IMAD.MOV.U32 R39, RZ, RZ, R37 ;  /* 0x000000ffff277224 */ /* 0x000fe200078e0025 */
[----:B------:R-:W-:Y:S01]  /*23080*/  MOV R19, R38 ;  /* 0x0000002600137202 */ /* 0x000fe20000000f00 */
[----:B------:R-:W-:Y:S01]  /*23090*/  IMAD.MOV.U32 R37, RZ, RZ, R23 ;  /* 0x000000ffff257224 */ /* 0x000fe200078e0017 */
[----:B------:R-:W-:Y:S01]  /*230a0*/  MOV R23, R21 ;  /* 0x0000001500177202 */ /* 0x000fe20000000f00 */
[----:B------:R-:W-:-:S02]  /*230b0*/  IMAD.MOV.U32 R38, RZ, RZ, R29 ;  /* 0x000000ffff267224 */ /* 0x000fc400078e001d */
[----:B------:R-:W-:Y:S01]  /*230c0*/  IMAD.MOV.U32 R29, RZ, RZ, R228 ;  /* 0x000000ffff1d7224 */ /* 0x000fe200078e00e4 */
[----:B------:R-:W-:Y:S01]  /*230d0*/  LEA R228, P5, R53, R5, 0x2 ;  /* 0x0000000535e47211 */ /* 0x000fe200078a10ff */
[----:B------:R-:W-:Y:S02]  /*230e0*/  IMAD.MOV.U32 R21, RZ, RZ, R227 ;  /* 0x000000ffff157224 */ /* 0x000fe400078e00e3 */
[----:B-1----:R-:W-:Y:S01]  /*230f0*/  IMAD.MOV.U32 R46, RZ, RZ, R44 ;  /* 0x000000ffff2e7224 */ /* 0x002fe200078e002c */
[----:B------:R-:W-:Y:S01]  /*23100*/  MOV R44, R42 ;  /* 0x0000002a002c7202 */ /* 0x000fe20000000f00 */
[----:B------:R-:W-:Y:S01]  /*23110*/  IMAD.MOV.U32 R42, RZ, RZ, R40 ;  /* 0x000000ffff2a7224 */ /* 0x000fe200078e0028 */
[----:B------:R-:W-:Y:S01]  /*23120*/  LEA.HI.X.SX32 R227, R51, R3, 0x2, P6 ;  /* 0x0000000333e37211 */ /* 0x000fe200030f16ff */
[----:B------:R-:W-:Y:S01]  /*23130*/  IMAD.MOV.U32 R40, RZ, RZ, R39 ;  /* 0x000000ffff287224 */ /* 0x000fe200078e0027 */
[----:B------:R-:W-:Y:S01]  /*23140*/  LEA R50, P6, R54, R5, 0x2 ;  /* 0x0000000536327211 */ /* 0x000fe200078c10ff */
[----:B------:R-:W-:Y:S01]  /*23150*/  IMAD.MOV.U32 R39, RZ, RZ, R37 ;  /* 0x000000ffff277224 */ /* 0x000fe200078e0025 */
[-C--:B------:R-:W-:Y:S01]  /*23160*/  LEA.HI.X.SX32 R49, R52, R3.reuse, 0x2, P4 ;  /* 0x0000000334317211 */ /* 0x080fe200020f16ff */
[----:B------:R-:W-:Y:S01]  /*23170*/  IMAD.MOV.U32 R37, RZ, RZ, R229 ;  /* 0x000000ffff257224 */ /* 0x000fe200078e00e5 */
[-C--:B------:R-:W-:Y:S01]  /*23180*/  LEA.HI.X.SX32 R229, R53, R3.reuse, 0x2, P5 ;  /* 0x0000000335e57211 */ /* 0x080fe200028f16ff */
[----:B------:R1:W-:Y:S01]  /*23190*/  STL.64 [R1+0x110], R226 ;  /* 0x000110e201007387 */ /* 0x0003e20000100a00 */
[----:B------:R-:W-:-:S02]  /*231a0*/  LEA.HI.X.SX32 R51, R54, R3, 0x2, P6 ;  /* 0x0000000336337211 */ /* 0x000fc400030f16ff */
[C---:B------:R-:W-:Y:S01]  /*231b0*/  LEA R52, P5, R56.reuse, R5, 0x2 ;  /* 0x0000000538347211 */ /* 0x040fe200078a10ff */
[----:B-1----:R-:W4:Y:S04]  /*231c0*/  LDL.LU.64 R226, [R1+0x2210] ;  /* 0x0022100001e27983 */ /* 0x002f280000300a00 */
[----:B------:R1:W-:Y:S04]  /*231d0*/  STL.64 [R1+0x108], R48 ;  /* 0x0001083001007387 */ /* 0x0003e80000100a00 */
[----:B------:R1:W-:Y:S01]  /*231e0*/  STL.64 [R1+0x100], R228 ;  /* 0x000100e401007387 */ /* 0x0003e20000100a00 */
[----:B------:R-:W-:-:S02]  /*231f0*/  LEA.HI.X.SX32 R53, R56, R3, 0x2, P5 ;  /* 0x0000000338357211 */ /* 0x000fc400028f16ff */
[C---:B-1----:R-:W-:Y:S01]  /*23200*/  LEA R48, P4, R55.reuse, R5, 0x2 ;  /* 0x0000000537307211 */ /* 0x042fe200078810ff */
[----:B------:R-:W4:Y:S03]  /*23210*/  LDL.LU.64 R228, [R1+0x2208] ;  /* 0x0022080001e47983 */ /* 0x000f260000300a00 */
[----:B------:R-:W-:Y:S01]  /*23220*/  LEA.HI.X.SX32 R49, R55, R3, 0x2, P4 ;  /* 0x0000000337317211 */ /* 0x000fe200020f16ff */
[----:B------:R1:W-:Y:S04]  /*23230*/  STL.64 [R1+0xf8], R50 ;  /* 0x0000f83201007387 */ /* 0x0003e80000100a00 */
[----:B------:R1:W-:Y:S02]  /*23240*/  STL.64 [R1+0xf0], R48 ;  /* 0x0000f03001007387 */ /* 0x0003e40000100a00 */
[----:B-1----:R-:W-:-:S04]  /*23250*/  LEA R50, P6, R57, R5, 0x2 ;  /* 0x0000000539327211 */ /* 0x002fc800078c10ff */
[----:B------:R-:W-:Y:S01]  /*23260*/  LEA.HI.X.SX32 R51, R57, R3, 0x2, P6 ;  /* 0x0000000339337211 */ /* 0x000fe200030f16ff */
[----:B------:R1:W-:Y:S01]  /*23270*/  STL.64 [R1+0xe8], R52 ;  /* 0x0000e83401007387 */ /* 0x0003e20000100a00 */
[----:B------:R-:W-:-:S03]  /*23280*/  LEA R48, P4, R58, R5, 0x2 ;  /* 0x000000053a307211 */ /* 0x000fc600078810ff */
[----:B------:R1:W-:Y:S01]  /*23290*/  STL.64 [R1+0xe0], R50 ;  /* 0x0000e03201007387 */ /* 0x0003e20000100a00 */
[----:B------:R-:W-:Y:S02]  /*232a0*/  LEA.HI.X.SX32 R49, R58, R3, 0x2, P4 ;  /* 0x000000033a317211 */ /* 0x000fe400020f16ff */
[CC--:B-1----:R-:W-:Y:S02]  /*232b0*/  LEA R52, P5, R59.reuse, R5.reuse, 0x2 ;  /* 0x000000053b347211 */ /* 0x0c2fe400078a10ff */
[C---:B------:R-:W-:Y:S02]  /*232c0*/  LEA R50, P6, R60.reuse, R5, 0x2 ;  /* 0x000000053c327211 */ /* 0x040fe400078c10ff */
[-C--:B------:R-:W-:Y:S02]  /*232d0*/  LEA.HI.X.SX32 R53, R59, R3.reuse, 0x2, P5 ;  /* 0x000000033b357211 */ /* 0x080fe400028f16ff */
[----:B------:R-:W-:Y:S01]  /*232e0*/  LEA.HI.X.SX32 R51, R60, R3, 0x2, P6 ;  /* 0x000000033c337211 */ /* 0x000fe200030f16ff */
[----:B------:R1:W-:Y:S04]  /*232f0*/  STL.64 [R1+0xd8], R48 ;  /* 0x0000d83001007387 */ /* 0x0003e80000100a00 */
[----:B------:R1:W-:Y:S04]  /*23300*/  STL.64 [R1+0xd0], R52 ;  /* 0x0000d03401007387 */ /* 0x0003e80000100a00 */
[----:B------:R1:W-:Y:S02]  /*23310*/  STL.64 [R1+0xc8], R50 ;  /* 0x0000c83201007387 */ /* 0x0003e40000100a00 */
[----:B-1----:R-:W-:-:S02]  /*23320*/  LEA R48, P4, R61, R5, 0x2 ;  /* 0x000000053d307211 */ /* 0x002fc400078810ff */
[C---:B------:R-:W-:Y:S02]  /*23330*/  LEA R52, P5, R62.reuse, R5, 0x2 ;  /* 0x000000053e347211 */ /* 0x040fe400078a10ff */
[----:B------:R-:W-:Y:S02]  /*23340*/  LEA.HI.X.SX32 R49, R61, R3, 0x2, P4 ;  /* 0x000000033d317211 */ /* 0x000fe400020f16ff */
        /* <DEDUP_REMOVED lines=32> */
[----:B------:R2:W-:Y:S01]  /*23550*/  STL.64 [R1+0x68], R50 ;  /* 0x0000683201007387 */ /* 0x0005e20000100a00 */
[----:B-1----:R-:W-:-:S02]  /*23560*/  LEA R48, P4, R73, R5, 0x2 ;  /* 0x0000000549307211 */ /* 0x002fc400078810ff */
[----:B--2---:R-:W-:Y:S02]  /*23570*/  LEA R52, P5, R74, R5, 0x2 ;  /* 0x000000054a347211 */ /* 0x004fe400078a10ff */
[----:B------:R-:W-:Y:S02]  /*23580*/  LEA.HI.X.SX32 R49, R73, R3, 0x2, P4 ;  /* 0x0000000349317211 */ /* 0x000fe400020f16ff */
[----:B------:R-:W-:Y:S02]  /*23590*/  LEA R50, P6, R76, R5, 0x2 ;  /* 0x000000054c327211 */ /* 0x000fe400078c10ff */
        /* <DEDUP_REMOVED lines=12> */
[----:B------:R-:W-:Y:S04]  /*23660*/  STL.64 [R1+0x40], R52 ;  /* 0x0000403401007387 */ /* 0x000fe80000100a00 */
[----:B------:R2:W-:Y:S01]  /*23670*/  STL.64 [R1+0x38], R50 ;  /* 0x0000383201007387 */ /* 0x0005e20000100a00 */
[----:B-1----:R-:W-:-:S04]  /*23680*/  LEA R48, P4, R80, R5, 0x2 ;  /* 0x0000000550307211 */ /* 0x002fc800078810ff */
[----:B------:R-:W-:Y:S02]  /*23690*/  LEA.HI.X.SX32 R49, R80, R3, 0x2, P4 ;  /* 0x0000000350317211 */ /* 0x000fe400020f16ff */
[----:B--2---:R-:W-:-:S03]  /*236a0*/  LEA R50, P5, R77, R5, 0x2 ;  /* 0x000000054d327211 */ /* 0x004fc600078a10ff */
[----:B------:R1:W-:Y:S01]  /*236b0*/  STL.64 [R1+0x30], R48 ;  /* 0x0000303001007387 */ /* 0x0003e20000100a00 */
[----:B------:R-:W-:Y:S02]  /*236c0*/  LEA.HI.X.SX32 R51, R77, R3, 0x2, P5 ;  /* 0x000000034d337211 */ /* 0x000fe400028f16ff */
[----:B------:R-:W-:-:S03]  /*236d0*/  LEA R52, P4, R75, R5, 0x2 ;  /* 0x000000054b347211 */ /* 0x000fc600078810ff */
[----:B------:R2:W-:Y:S01]  /*236e0*/  STL.64 [R1+0x28], R50 ;  /* 0x0000283201007387 */ /* 0x0005e20000100a00 */
[----:B------:R-:W-:Y:S02]  /*236f0*/  LEA.HI.X.SX32 R53, R75, R3, 0x2, P4 ;  /* 0x000000034b357211 */ /* 0x000fe400020f16ff */
[----:B-1----:R-:W-:-:S04]  /*23700*/  LEA R48, P6, R4, R5, 0x2 ;  /* 0x0000000504307211 */ /* 0x002fc800078c10ff */
[----:B------:R-:W-:Y:S02]  /*23710*/  LEA.HI.X.SX32 R49, R4, R3, 0x2, P6 ;  /* 0x0000000304317211 */ /* 0x000fe400030f16ff */
[C---:B--2---:R-:W-:Y:S01]  /*23720*/  LEA R50, P5, R8.reuse, R238, 0x2 ;  /* 0x000000ee08327211 */ /* 0x044fe200078a10ff */
[----:B------:R-:W-:Y:S01]  /*23730*/  STL.64 [R1+0x20], R52 ;  /* 0x0000203401007387 */ /* 0x000fe20000100a00 */
[----:B------:R-:W1:Y:S02]  /*23740*/  LDC R3, c[0x0][0x230] ;  /* 0x00008c00ff037b82 */ /* 0x000e640000000800 */
[----:B------:R-:W-:Y:S01]  /*23750*/  LEA.HI.X.SX32 R51, R8, R0, 0x2, P5 ;  /* 0x0000000008337211 */ /* 0x000fe200028f16ff */
[----:B------:R2:W-:Y:S01]  /*23760*/  STL.64 [R1+0x18], R48 ;  /* 0x0000183001007387 */ /* 0x0005e20000100a00 */
[----:B------:R-:W-:-:S03]  /*23770*/  LEA R4, P5, R11, R238, 0x2 ;  /* 0x000000ee0b047211 */ /* 0x000fc600078a10ff */
[----:B------:R3:W-:Y:S01]  /*23780*/  STL.64 [R1+0xe50], R50 ;  /* 0x000e503201007387 */ /* 0x0007e20000100a00 */
[----:B------:R-:W-:Y:S02]  /*23790*/  LEA.HI.X.SX32 R5, R11, R0, 0x2, P5 ;  /* 0x000000000b057211 */ /* 0x000fe400028f16ff */
[CC--:B--2---:R-:W-:Y:S02]  /*237a0*/  LEA R48, P4, R9.reuse, R238.reuse, 0x2 ;  /* 0x000000ee09307211 */ /* 0x0c4fe400078810ff */
[C---:B---3--:R-:W-:Y:S02]  /*237b0*/  LEA R50, P6, R10.reuse, R238, 0x2 ;  /* 0x000000ee0a327211 */ /* 0x048fe400078c10ff */
[-C--:B------:R-:W-:Y:S02]  /*237c0*/  LEA.HI.X.SX32 R49, R9, R0.reuse, 0x2, P4 ;  /* 0x0000000009317211 */ /* 0x080fe400020f16ff */
[----:B------:R-:W-:-:S03]  /*237d0*/  LEA.HI.X.SX32 R51, R10, R0, 0x2, P6 ;  /* 0x000000000a337211 */ /* 0x000fc600030f16ff */
[----:B------:R2:W-:Y:S01]  /*237e0*/  STL.64 [R1+0xe48], R48 ;  /* 0x000e483001007387 */ /* 0x0005e20000100a00 */
[----:B------:R-:W-:-:S03]  /*237f0*/  LEA R8, P6, R13, R238, 0x2 ;  /* 0x000000ee0d087211 */ /* 0x000fc600078c10ff */
[----:B------:R-:W-:Y:S01]  /*23800*/  STL.64 [R1+0xe40], R50 ;  /* 0x000e403201007387 */ /* 0x000fe20000100a00 */
[----:B------:R-:W-:-:S03]  /*23810*/  LEA.HI.X.SX32 R9, R13, R0, 0x2, P6 ;  /* 0x000000000d097211 */ /* 0x000fc600030f16ff */
[----:B------:R3:W-:Y:S01]  /*23820*/  STL.64 [R1+0xe38], R4 ;  /* 0x000e380401007387 */ /* 0x0007e20000100a00 */
[----:B--2---:R-:W-:-:S04]  /*23830*/  LEA R48, P4, R12, R238, 0x2 ;  /* 0x000000ee0c307211 */ /* 0x004fc800078810ff */
[----:B------:R-:W-:Y:S02]  /*23840*/  LEA.HI.X.SX32 R49, R12, R0, 0x2, P4 ;  /* 0x000000000c317211 */ /* 0x000fe400020f16ff */
[----:B---3--:R-:W-:-:S03]  /*23850*/  LEA R4, P5, R14, R238, 0x2 ;  /* 0x000000ee0e047211 */ /* 0x008fc600078a10ff */
[----:B------:R-:W-:Y:S01]  /*23860*/  STL.64 [R1+0xe30], R48 ;  /* 0x000e303001007387 */ /* 0x000fe20000100a00 */
[C---:B------:R-:W-:Y:S02]  /*23870*/  LEA R10, P4, R15.reuse, R238, 0x2 ;  /* 0x000000ee0f0a7211 */ /* 0x040fe400078810ff */
[-C--:B------:R-:W-:Y:S01]  /*23880*/  LEA.HI.X.SX32 R5, R14, R0.reuse, 0x2, P5 ;  /* 0x000000000e057211 */ /* 0x080fe200028f16ff */
[----:B------:R2:W-:Y:S01]  /*23890*/  STL.64 [R1+0xe28], R8 ;  /* 0x000e280801007387 */ /* 0x0005e20000100a00 */
[----:B------:R-:W-:-:S03]  /*238a0*/  LEA.HI.X.SX32 R11, R15, R0, 0x2, P4 ;  /* 0x000000000f0b7211 */ /* 0x000fc600020f16ff */
[----:B------:R3:W-:Y:S01]  /*238b0*/  STL.64 [R1+0xe20], R4 ;  /* 0x000e200401007387 */ /* 0x0007e20000100a00 */
[CC--:B--2---:R-:W-:Y:S02]  /*238c0*/  LEA R8, P6, R16.reuse, R238.reuse, 0x2 ;  /* 0x000000ee10087211 */ /* 0x0c4fe400078c10ff */
[C---:B---3--:R-:W-:Y:S02]  /*238d0*/  LEA R4, P5, R17.reuse, R238, 0x2 ;  /* 0x000000ee11047211 */ /* 0x048fe400078a10ff */
[-C--:B------:R-:W-:Y:S01]  /*238e0*/  LEA.HI.X.SX32 R9, R16, R0.reuse, 0x2, P6 ;  /* 0x0000000010097211 */ /* 0x080fe200030f16ff */
[----:B------:R2:W-:Y:S01]  /*238f0*/  STL.64 [R1+0xe18], R10 ;  /* 0x000e180a01007387 */ /* 0x0005e20000100a00 */
[----:B------:R-:W-:-:S03]  /*23900*/  LEA.HI.X.SX32 R5, R17, R0, 0x2, P5 ;  /* 0x0000000011057211 */ /* 0x000fc600028f16ff */
[----:B------:R3:W-:Y:S04]  /*23910*/  STL.64 [R1+0xe10], R8 ;  /* 0x000e100801007387 */ /* 0x0007e80000100a00 */
[----:B------:R1:W-:Y:S01]  /*23920*/  STL.64 [R1+0xe08], R4 ;  /* 0x000e080401007387 */ /* 0x0003e20000100a00 */
[-C--:B--2---:R-:W-:Y:S02]  /*23930*/  LEA R10, P4, R18, R238.reuse, 0x2 ;  /* 0x000000ee120a7211 */ /* 0x084fe400078810ff */
[----:B---3--:R-:W-:Y:S02]  /*23940*/  LEA R8, P6, R234, R238, 0x2 ;  /* 0x000000eeea087211 */ /* 0x008fe400078c10ff */
[----:B------:R-:W-:Y:S02]  /*23950*/  LEA.HI.X.SX32 R11, R18, R0, 0x2, P4 ;  /* 0x00000000120b7211 */ /* 0x000fe400020f16ff */
[----:B-1----:R-:W-:-:S02]  /*23960*/  LEA R4, P5, R235, R238, 0x2 ;  /* 0x000000eeeb047211 */ /* 0x002fc400078a10ff */
[-C--:B------:R-:W-:Y:S01]  /*23970*/  LEA.HI.X.SX32 R9, R234, R0.reuse, 0x2, P6 ;  /* 0x00000000ea097211 */ /* 0x080fe200030f16ff */
[----:B------:R1:W-:Y:S01]  /*23980*/  STL.64 [R1+0xe00], R10 ;  /* 0x000e000a01007387 */ /* 0x0003e20000100a00 */
[----:B------:R-:W-:-:S03]  /*23990*/  LEA.HI.X.SX32 R5, R235, R0, 0x2, P5 ;  /* 0x00000000eb057211 */ /* 0x000fc600028f16ff */
[----:B------:R2:W-:Y:S04]  /*239a0*/  STL.64 [R1+0xdf8], R8 ;  /* 0x000df80801007387 */ /* 0x0005e80000100a00 */
[----:B------:R3:W-:Y:S01]  /*239b0*/  STL.64 [R1+0xdf0], R4 ;  /* 0x000df00401007387 */ /* 0x0007e20000100a00 */
[CC--:B-1----:R-:W-:Y:S02]  /*239c0*/  LEA R10, P4, R236.reuse, R238.reuse, 0x2 ;  /* 0x000000eeec0a7211 */ /* 0x0c2fe400078810ff */
[----:B--2---:R-:W-:Y:S02]  /*239d0*/  LEA R8, P6, R237, R238, 0x2 ;  /* 0x000000eeed087211 */ /* 0x004fe400078c10ff */
[----:B------:R-:W-:Y:S02]  /*239e0*/  LEA.HI.X.SX32 R11, R236, R0, 0x2, P4 ;  /* 0x00000000ec0b7211 */ /* 0x000fe400020f16ff */
[----:B---3--:R-:W-:-:S02]  /*239f0*/  LEA R4, P5, R239, R238, 0x2 ;  /* 0x000000eeef047211 */ /* 0x008fc400078a10ff */
        /* <DEDUP_REMOVED lines=12> */
[----:B------:R-:W2:Y:S04]  /*23ac0*/  LDL.LU R57, [R1+0x218] ;  /* 0x0002180001397983 */ /* 0x000ea80000300800 */
[----:B------:R3:W-:Y:S04]  /*23ad0*/  STL.64 [R1+0xdc8], R8 ;  /* 0x000dc80801007387 */ /* 0x0007e80000100a00 */
[----:B------:R-:W4:Y:S04]  /*23ae0*/  LDL.LU R56, [R1+0x21c] ;  /* 0x00021c0001387983 */ /* 0x000f280000300800 */
[----:B------:R3:W-:Y:S04]  /*23af0*/  STL.64 [R1+0xdc0], R4 ;  /* 0x000dc00401007387 */ /* 0x0007e80000100a00 */
[----:B------:R-:W4:Y:S01]  /*23b00*/  LDL.LU R55, [R1+0x238] ;  /* 0x0002380001377983 */ /* 0x000f220000300800 */
[----:B-1----:R-:W-:-:S02]  /*23b10*/  LEA R10, P4, R243, R238, 0x2 ;  /* 0x000000eef30a7211 */ /* 0x002fc400078810ff */
[----:B---3--:R-:W-:Y:S02]  /*23b20*/  LEA R8, P6, R244, R238, 0x2 ;  /* 0x000000eef4087211 */ /* 0x008fe400078c10ff */
[----:B------:R-:W-:Y:S02]  /*23b30*/  LEA.HI.X.SX32 R11, R243, R0, 0x2, P4 ;  /* 0x00000000f30b7211 */ /* 0x000fe400020f16ff */
[----:B------:R-:W-:-:S03]  /*23b40*/  LEA R4, P5, R245, R238, 0x2 ;  /* 0x000000eef5047211 */ /* 0x000fc600078a10ff */
[----:B------:R1:W-:Y:S01]  /*23b50*/  STL.64 [R1+0xdb8], R10 ;  /* 0x000db80a01007387 */ /* 0x0003e20000100a00 */
[----:B------:R-:W-:-:S03]  /*23b60*/  LEA.HI.X.SX32 R9, R244, R0, 0x2, P6 ;  /* 0x00000000f4097211 */ /* 0x000fc600030f16ff */
[----:B------:R-:W3:Y:S01]  /*23b70*/  LDL.LU R51, [R1+0x240] ;  /* 0x0002400001337983 */ /* 0x000ee20000300800 */
[----:B------:R-:W-:Y:S02]  /*23b80*/  LEA.HI.X.SX32 R5, R245, R0, 0x2, P5 ;  /* 0x00000000f5057211 */ /* 0x000fe400028f16ff */
[C---:B-1----:R-:W-:Y:S01]  /*23b90*/  LEA R10, P4, R246.reuse, R238, 0x2 ;  /* 0x000000eef60a7211 */ /* 0x042fe200078810ff */
[----:B------:R1:W-:Y:S03]  /*23ba0*/  STL.64 [R1+0xdb0], R8 ;  /* 0x000db00801007387 */ /* 0x0003e60000100a00 */
[----:B------:R-:W-:Y:S01]  /*23bb0*/  LEA.HI.X.SX32 R11, R246, R0, 0x2, P4 ;  /* 0x00000000f60b7211 */ /* 0x000fe200020f16ff */
[----:B------:R-:W3:Y:S04]  /*23bc0*/  LDL.LU R59, [R1+0x244] ;  /* 0x00024400013b7983 */ /* 0x000ee80000300800 */
[----:B------:R1:W-:Y:S02]  /*23bd0*/  STL.64 [R1+0xda8], R4 ;  /* 0x000da80401007387 */ /* 0x0003e40000100a00 */
[----:B-1----:R-:W-:-:S02]  /*23be0*/  LEA R8, P6, R247, R238, 0x2 ;  /* 0x000000eef7087211 */ /* 0x002fc400078c10ff */
[----:B------:R-:W3:Y:S02]  /*23bf0*/  LDL.LU R50, [R1+0x248] ;  /* 0x0002480001327983 */ /* 0x000ee40000300800 */
[----:B------:R-:W-:Y:S02]  /*23c00*/  LEA.HI.X.SX32 R9, R247, R0, 0x2, P6 ;  /* 0x00000000f7097211 */ /* 0x000fe400030f16ff */
[----:B------:R1:W-:Y:S01]  /*23c10*/  STL.64 [R1+0xda0], R10 ;  /* 0x000da00a01007387 */ /* 0x0003e20000100a00 */
[----:B------:R-:W-:-:S03]  /*23c20*/  LEA R4, P5, R248, R238, 0x2 ;  /* 0x000000eef8047211 */ /* 0x000fc600078a10ff */
        /* <DEDUP_REMOVED lines=18> */
[----:B------:R4:W-:Y:S04]  /*23d50*/  STL.64 [R1+0xd78], R4 ;  /* 0x000d780401007387 */ /* 0x0009e80000100a00 */
[----:B------:R-:W3:Y:S04]  /*23d60*/  LDL.LU R52, [R1+0x27c] ;  /* 0x00027c0001347983 */ /* 0x000ee80000300800 */
[----:B------:R1:W-:Y:S04]  /*23d70*/  STL.64 [R1+0xd70], R10 ;  /* 0x000d700a01007387 */ /* 0x0003e80000100a00 */
[----:B------:R-:W3:Y:S01]  /*23d80*/  LDL.LU R58, [R1+0x280] ;  /* 0x00028000013a7983 */ /* 0x000ee20000300800 */
[----:B--2---:R-:W-:-:S04]  /*23d90*/  LEA R8, P6, R57, R238, 0x2 ;  /* 0x000000ee39087211 */ /* 0x004fc800078c10ff */
[----:B------:R-:W-:Y:S02]  /*23da0*/  LEA.HI.X.SX32 R9, R57, R0, 0x2, P6 ;  /* 0x0000000039097211 */ /* 0x000fe400030f16ff */
[----:B----4-:R-:W-:-:S03]  /*23db0*/  LEA R4, P5, R56, R238, 0x2 ;  /* 0x000000ee38047211 */ /* 0x010fc600078a10ff */
[----:B------:R3:W-:Y:S01]  /*23dc0*/  STL.64 [R1+0xd68], R8 ;  /* 0x000d680801007387 */ /* 0x0007e20000100a00 */
[----:B------:R-:W-:-:S03]  /*23dd0*/  LEA.HI.X.SX32 R5, R56, R0, 0x2, P5 ;  /* 0x0000000038057211 */ /* 0x000fc600028f16ff */
[----:B------:R-:W2:Y:S01]  /*23de0*/  LDL.LU R57, [R1+0x284] ;  /* 0x0002840001397983 */ /* 0x000ea20000300800 */
[----:B-1----:R-:W-:-:S03]  /*23df0*/  LEA R10, P4, R55, R238, 0x2 ;  /* 0x000000ee370a7211 */ /* 0x002fc600078810ff */
[----:B------:R1:W-:Y:S01]  /*23e00*/  STL.64 [R1+0xd60], R4 ;  /* 0x000d600401007387 */ /* 0x0003e20000100a00 */
[----:B------:R-:W-:-:S03]  /*23e10*/  LEA.HI.X.SX32 R11, R55, R0, 0x2, P4 ;  /* 0x00000000370b7211 */ /* 0x000fc600020f16ff */
[----:B------:R-:W4:Y:S04]  /*23e20*/  LDL.LU R56, [R1+0x2a0] ;  /* 0x0002a00001387983 */ /* 0x000f280000300800 */
[----:B------:R1:W-:Y:S04]  /*23e30*/  STL.64 [R1+0xd58], R10 ;  /* 0x000d580a01007387 */ /* 0x0003e80000100a00 */
[----:B------:R-:W4:Y:S01]  /*23e40*/  LDL.LU R55, [R1+0x2a4] ;  /* 0x0002a40001377983 */ /* 0x000f220000300800 */
[----:B---3--:R-:W-:-:S04]  /*23e50*/  LEA R8, P6, R51, R238, 0x2 ;  /* 0x000000ee33087211 */ /* 0x008fc800078c10ff */
[----:B------:R-:W-:-:S05]  /*23e60*/  LEA.HI.X.SX32 R9, R51, R0, 0x2, P6 ;  /* 0x0000000033097211 */ /* 0x000fca00030f16ff */
[----:B------:R3:W-:Y:S01]  /*23e70*/  STL.64 [R1+0xd50], R8 ;  /* 0x000d500801007387 */ /* 0x0007e20000100a00 */
[----:B-1----:R-:W-:-:S03]  /*23e80*/  LEA R4, P5, R59, R238, 0x2 ;  /* 0x000000ee3b047211 */ /* 0x002fc600078a10ff */
[----:B------:R-:W4:Y:S01]  /*23e90*/  LDL.LU R51, [R1+0x2ac] ;  /* 0x0002ac0001337983 */ /* 0x000f220000300800 */
[----:B------:R-:W-:Y:S02]  /*23ea0*/  LEA.HI.X.SX32 R5, R59, R0, 0x2, P5 ;  /* 0x000000003b057211 */ /* 0x000fe400028f16ff */
[----:B------:R-:W-:-:S03]  /*23eb0*/  LEA R10, P4, R50, R238, 0x2 ;  /* 0x000000ee320a7211 */ /* 0x000fc600078810ff */
[----:B------:R1:W-:Y:S01]  /*23ec0*/  STL.64 [R1+0xd48], R4 ;  /* 0x000d480401007387 */ /* 0x0003e20000100a00 */
[----:B------:R-:W-:-:S03]  /*23ed0*/  LEA.HI.X.SX32 R11, R50, R0, 0x2, P4 ;  /* 0x00000000320b7211 */ /* 0x000fc600020f16ff */
[----:B------:R-:W4:Y:S01]  /*23ee0*/  LDL.LU R59, [R1+0x2b0] ;  /* 0x0002b000013b7983 */ /* 0x000f220000300800 */
[----:B---3--:R-:W-:-:S03]  /*23ef0*/  LEA R8, P6, R49, R238, 0x2 ;  /* 0x000000ee31087211 */ /* 0x008fc600078c10ff */
[----:B------:R3:W-:Y:S01]  /*23f00*/  STL.64 [R1+0xd40], R10 ;  /* 0x000d400a01007387 */ /* 0x0007e20000100a00 */
[----:B------:R-:W-:-:S03]  /*23f10*/  LEA.HI.X.SX32 R9, R49, R0, 0x2, P6 ;  /* 0x0000000031097211 */ /* 0x000fc600030f16ff */
[----:B------:R-:W4:Y:S04]  /*23f20*/  LDL.LU R50, [R1+0x2b4] ;  /* 0x0002b40001327983 */ /* 0x000f280000300800 */
[----:B------:R3:W-:Y:S01]  /*23f30*/  STL.64 [R1+0xd38], R8 ;  /* 0x000d380801007387 */ /* 0x0007e20000100a00 */
[----:B-1----:R-:W-:-:S03]  /*23f40*/  LEA R4, P5, R54, R238, 0x2 ;  /* 0x000000ee36047211 */ /* 0x002fc600078a10ff */
[----:B------:R-:W4:Y:S01]  /*23f50*/  LDL.LU R49, [R1+0x2cc] ;  /* 0x0002cc0001317983 */ /* 0x000f220000300800 */
[----:B------:R-:W-:Y:S02]  /*23f60*/  LEA.HI.X.SX32 R5, R54, R0, 0x2, P5 ;  /* 0x0000000036057211 */ /* 0x000fe400028f16ff */
[----:B---3--:R-:W-:-:S03]  /*23f70*/  LEA R10, P4, R48, R238, 0x2 ;  /* 0x000000ee300a7211 */ /* 0x008fc600078810ff */
[----:B------:R1:W-:Y:S01]  /*23f80*/  STL.64 [R1+0xd30], R4 ;  /* 0x000d300401007387 */ /* 0x0003e20000100a00 */
[----:B------:R-:W-:-:S03]  /*23f90*/  LEA.HI.X.SX32 R11, R48, R0, 0x2, P4 ;  /* 0x00000000300b7211 */ /* 0x000fc600020f16ff */
[----:B------:R-:W3:Y:S01]  /*23fa0*/  LDL.LU R54, [R1+0x2d0] ;  /* 0x0002d00001367983 */ /* 0x000ee20000300800 */
[----:B------:R-:W-:-:S03]  /*23fb0*/  LEA R8, P6, R47, R238, 0x2 ;  /* 0x000000ee2f087211 */ /* 0x000fc600078c10ff */
[----:B------:R1:W-:Y:S01]  /*23fc0*/  STL.64 [R1+0xd28], R10 ;  /* 0x000d280a01007387 */ /* 0x0003e20000100a00 */
[----:B------:R-:W-:-:S03]  /*23fd0*/  LEA.HI.X.SX32 R9, R47, R0, 0x2, P6 ;  /* 0x000000002f097211 */ /* 0x000fc600030f16ff */
[----:B------:R-:W3:Y:S04]  /*23fe0*/  LDL.LU R48, [R1+0x2d4] ;  /* 0x0002d40001307983 */ /* 0x000ee80000300800 */
[----:B------:R1:W-:Y:S02]  /*23ff0*/  STL.64 [R1+0xd20], R8 ;  /* 0x000d200801007387 */ /* 0x0003e40000100a00 */
[C---:B-1----:R-:W-:Y:S02]  /*24000*/  LEA R4, P5, R53.reuse, R238, 0x2 ;  /* 0x000000ee35047211 */ /* 0x042fe400078a10ff */
[----:B------:R-:W3:Y:S02]  /*24010*/  LDL.LU R47, [R1+0x2d8] ;  /* 0x0002d800012f7983 */ /* 0x000ee40000300800 */
[----:B------:R-:W-:-:S02]  /*24020*/  LEA.HI.X.SX32 R5, R53, R0, 0x2, P5 ;  /* 0x0000000035057211 */ /* 0x000fc400028f16ff */
[----:B------:R-:W-:-:S03]  /*24030*/  LEA R10, P4, R52, R238, 0x2 ;  /* 0x000000ee340a7211 */ /* 0x000fc600078810ff */
[----:B------:R2:W-:Y:S01]  /*24040*/  STL.64 [R1+0xd18], R4 ;  /* 0x000d180401007387 */ /* 0x0005e20000100a00 */
[----:B------:R-:W-:-:S03]  /*24050*/  LEA.HI.X.SX32 R11, R52, R0, 0x2, P4 ;  /* 0x00000000340b7211 */ /* 0x000fc600020f16ff */
[----:B------:R-:W3:Y:S01]  /*24060*/  LDL.LU R53, [R1+0x2dc] ;  /* 0x0002dc0001357983 */ /* 0x000ee20000300800 */
[----:B------:R-:W-:-:S03]  /*24070*/  LEA R8, P6, R58, R238, 0x2 ;  /* 0x000000ee3a087211 */ /* 0x000fc600078c10ff */
[----:B------:R4:W-:Y:S01]  /*24080*/  STL.64 [R1+0xd10], R10 ;  /* 0x000d100a01007387 */ /* 0x0009e20000100a00 */
[----:B------:R-:W-:-:S03]  /*24090*/  LEA.HI.X.SX32 R9, R58, R0, 0x2, P6 ;  /* 0x000000003a097211 */ /* 0x000fc600030f16ff */
        /* <DEDUP_REMOVED lines=8> */
[----:B------:R-:W4:Y:S01]  /*24120*/  LDL.LU R57, [R1+0x2fc] ;  /* 0x0002fc0001397983 */ /* 0x000f220000300800 */
[----:B-1----:R-:W-:-:S03]  /*24130*/  LEA R8, P6, R55, R238, 0x2 ;  /* 0x000000ee37087211 */ /* 0x002fc600078c10ff */
[----:B------:R1:W-:Y:S01]  /*24140*/  STL.64 [R1+0xcf8], R10 ;  /* 0x000cf80a01007387 */ /* 0x0003e20000100a00 */
[----:B------:R-:W-:-:S03]  /*24150*/  LEA.HI.X.SX32 R9, R55, R0, 0x2, P6 ;  /* 0x0000000037097211 */ /* 0x000fc600030f16ff */
[----:B------:R-:W4:Y:S04]  /*24160*/  LDL.LU R56, [R1+0x300] ;  /* 0x0003000001387983 */ /* 0x000f280000300800 */
[----:B------:R1:W-:Y:S04]  /*24170*/  STL.64 [R1+0xcf0], R8 ;  /* 0x000cf00801007387 */ /* 0x0003e80000100a00 */
[----:B------:R-:W4:Y:S01]  /*24180*/  LDL.LU R55, [R1+0x304] ;  /* 0x0003040001377983 */ /* 0x000f220000300800 */
[----:B--2---:R-:W-:-:S04]  /*24190*/  LEA R4, P5, R51, R238, 0x2 ;  /* 0x000000ee33047211 */ /* 0x004fc800078a10ff */
        /* <DEDUP_REMOVED lines=9> */
[----:B--2---:R-:W-:-:S03]  /*24230*/  LEA R4, P5, R49, R238, 0x2 ;  /* 0x000000ee31047211 */ /* 0x004fc600078a10ff */
[----:B------:R1:W-:Y:S01]  /*24240*/  STL.64 [R1+0xcd8], R8 ;  /* 0x000cd80801007387 */ /* 0x0003e20000100a00 */
[----:B------:R-:W-:-:S03]  /*24250*/  LEA.HI.X.SX32 R5, R49, R0, 0x2, P5 ;  /* 0x0000000031057211 */ /* 0x000fc600028f16ff */
[----:B------:R-:W2:Y:S04]  /*24260*/  LDL.LU R50, [R1+0x314] ;  /* 0x0003140001327983 */ /* 0x000ea80000300800 */
[----:B------:R1:W-:Y:S01]  /*24270*/  STL.64 [R1+0xcd0], R4 ;  /* 0x000cd00401007387 */ /* 0x0003e20000100a00 */
[----:B---3--:R-:W-:-:S03]  /*24280*/  LEA R10, P4, R54, R238, 0x2 ;  /* 0x000000ee360a7211 */ /* 0x008fc600078810ff */
[----:B------:R-:W3:Y:S01]  /*24290*/  LDL.LU R49, [R1+0x30c] ;  /* 0x00030c0001317983 */ /* 0x000ee20000300800 */
[----:B------:R-:W-:Y:S02]  /*242a0*/  LEA.HI.X.SX32 R11, R54, R0, 0x2, P4 ;  /* 0x00000000360b7211 */ /* 0x000fe400020f16ff */
[----:B-1----:R-:W-:-:S03]  /*242b0*/  LEA R8, P6, R48, R238, 0x2 ;  /* 0x000000ee30087211 */ /* 0x002fc600078c10ff */
        /* <DEDUP_REMOVED lines=21> */
[----:B----4-:R-:W-:-:S04]  /*24410*/  LEA R10, P4, R57, R238, 0x2 ;  /* 0x000000ee390a7211 */ /* 0x010fc800078810ff */
[----:B------:R-:W-:Y:S02]  /*24420*/  LEA.HI.X.SX32 R11, R57, R0, 0x2, P4 ;  /* 0x00000000390b7211 */ /* 0x000fe400020f16ff */
[----:B-1----:R-:W-:-:S03]  /*24430*/  LEA R8, P6, R56, R238, 0x2 ;  /* 0x000000ee38087211 */ /* 0x002fc600078c10ff */
[----:B------:R1:W-:Y:S01]  /*24440*/  STL.64 [R1+0xc98], R10 ;  /* 0x000c980a01007387 */ /* 0x0003e20000100a00 */
[----:B------:R-:W-:-:S03]  /*24450*/  LEA.HI.X.SX32 R9, R56, R0, 0x2, P6 ;  /* 0x0000000038097211 */ /* 0x000fc600030f16ff */
[----:B------:R-:W4:Y:S01]  /*24460*/  LDL.LU R57, [R1+0x2c8] ;  /* 0x0002c80001397983 */ /* 0x000f220000300800 */
[----:B------:R-:W-:-:S03]  /*24470*/  LEA R4, P5, R55, R238, 0x2 ;  /* 0x000000ee37047211 */ /* 0x000fc600078a10ff */
[----:B------:R1:W-:Y:S01]  /*24480*/  STL.64 [R1+0xc90], R8 ;  /* 0x000c900801007387 */ /* 0x0003e20000100a00 */
[----:B------:R-:W-:-:S03]  /*24490*/  LEA.HI.X.SX32 R5, R55, R0, 0x2, P5 ;  /* 0x0000000037057211 */ /* 0x000fc600028f16ff */
[----:B------:R-:W4:Y:S04]  /*244a0*/  LDL.LU R56, [R1+0x2c4] ;  /* 0x0002c40001387983 */ /* 0x000f280000300800 */
[----:B------:R2:W-:Y:S04]  /*244b0*/  STL.64 [R1+0xc88], R4 ;  /* 0x000c880401007387 */ /* 0x0005e80000100a00 */
[----:B------:R-:W4:Y:S01]  /*244c0*/  LDL.LU R55, [R1+0x2c0] ;  /* 0x0002c00001377983 */ /* 0x000f220000300800 */
[----:B-1----:R-:W-:-:S04]  /*244d0*/  LEA R10, P4, R51, R238, 0x2 ;  /* 0x000000ee330a7211 */ /* 0x002fc800078810ff */
[----:B------:R-:W-:-:S05]  /*244e0*/  LEA.HI.X.SX32 R11, R51, R0, 0x2, P4 ;  /* 0x00000000330b7211 */ /* 0x000fca00020f16ff */
[----:B------:R3:W-:Y:S01]  /*244f0*/  STL.64 [R1+0xc80], R10 ;  /* 0x000c800a01007387 */ /* 0x0007e20000100a00 */
[----:B------:R-:W-:-:S03]  /*24500*/  LEA R8, P6, R59, R238, 0x2 ;  /* 0x000000ee3b087211 */ /* 0x000fc600078c10ff */
[----:B------:R-:W4:Y:S01]  /*24510*/  LDL.LU R51, [R1+0x2bc] ;  /* 0x0002bc0001337983 */ /* 0x000f220000300800 */
[----:B------:R-:W-:Y:S02]  /*24520*/  LEA.HI.X.SX32 R9, R59, R0, 0x2, P6 ;  /* 0x000000003b097211 */ /* 0x000fe400030f16ff */
[----:B--2---:R-:W-:-:S03]  /*24530*/  LEA R4, P5, R50, R238, 0x2 ;  /* 0x000000ee32047211 */ /* 0x004fc600078a10ff */
[----:B------:R1:W-:Y:S01]  /*24540*/  STL.64 [R1+0xc78], R8 ;  /* 0x000c780801007387 */ /* 0x0003e20000100a00 */
[----:B------:R-:W-:-:S03]  /*24550*/  LEA.HI.X.SX32 R5, R50, R0, 0x2, P5 ;  /* 0x0000000032057211 */ /* 0x000fc600028f16ff */
[----:B------:R-:W2:Y:S01]  /*24560*/  LDL.LU R59, [R1+0x2b8] ;  /* 0x0002b800013b7983 */ /* 0x000ea20000300800 */
[----:B---3--:R-:W-:-:S03]  /*24570*/  LEA R10, P4, R49, R238, 0x2 ;  /* 0x000000ee310a7211 */ /* 0x008fc600078810ff */
[----:B------:R3:W-:Y:S01]  /*24580*/  STL.64 [R1+0xc70], R4 ;  /* 0x000c700401007387 */ /* 0x0007e20000100a00 */
[----:B------:R-:W-:-:S03]  /*24590*/  LEA.HI.X.SX32 R11, R49, R0, 0x2, P4 ;  /* 0x00000000310b7211 */ /* 0x000fc600020f16ff */
[----:B------:R-:W2:Y:S04]  /*245a0*/  LDL.LU R50, [R1+0x2a8] ;  /* 0x0002a80001327983 */ /* 0x000ea80000300800 */
[----:B------:R3:W-:Y:S01]  /*245b0*/  STL.64 [R1+0xc68], R10 ;  /* 0x000c680a01007387 */ /* 0x0007e20000100a00 */
[----:B-1----:R-:W-:-:S03]  /*245c0*/  LEA R8, P6, R54, R238, 0x2 ;  /* 0x000000ee36087211 */ /* 0x002fc600078c10ff */
[----:B------:R-:W2:Y:S01]  /*245d0*/  LDL.LU R49, [R1+0x29c] ;  /* 0x00029c0001317983 */ /* 0x000ea20000300800 */
        /* <DEDUP_REMOVED lines=25> */
[-C--:B-1----:R-:W-:Y:S02]  /*24770*/  LEA R4, P5, R56, R238.reuse, 0x2 ;  /* 0x000000ee38047211 */ /* 0x082fe400078a10ff */
[----:B------:R-:W-:-:S04]  /*24780*/  LEA R10, P4, R55, R238, 0x2 ;  /* 0x000000ee370a7211 */ /* 0x000fc800078810ff */
[----:B------:R-:W-:Y:S02]  /*24790*/  LEA.HI.X.SX32 R11, R55, R0, 0x2, P4 ;  /* 0x00000000370b7211 */ /* 0x000fe400020f16ff */
[----:B------:R-:W-:Y:S01]  /*247a0*/  MOV R55, R46 ;  /* 0x0000002e00377202 */ /* 0x000fe20000000f00 */
[----:B------:R-:W-:Y:S02]  /*247b0*/  IMAD.MOV.U32 R46, RZ, RZ, R45 ;  /* 0x000000ffff2e7224 */ /* 0x000fe400078e002d */
[----:B------:R-:W-:Y:S02]  /*247c0*/  IMAD.MOV.U32 R45, RZ, RZ, R44 ;  /* 0x000000ffff2d7224 */ /* 0x000fe400078e002c */
[----:B------:R-:W-:Y:S02]  /*247d0*/  IMAD.MOV.U32 R44, RZ, RZ, R43 ;  /* 0x000000ffff2c7224 */ /* 0x000fe400078e002b */
[----:B------:R-:W-:Y:S01]  /*247e0*/  IMAD.MOV.U32 R43, RZ, RZ, R42 ;  /* 0x000000ffff2b7224 */ /* 0x000fe200078e002a */
[----:B------:R-:W-:Y:S01]  /*247f0*/  MOV R42, R41 ;  /* 0x00000029002a7202 */ /* 0x000fe20000000f00 */
[----:B------:R-:W-:Y:S01]  /*24800*/  IMAD.MOV.U32 R41, RZ, RZ, R40 ;  /* 0x000000ffff297224 */ /* 0x000fe200078e0028 */
[----:B------:R-:W-:Y:S01]  /*24810*/  LEA.HI.X.SX32 R5, R56, R0, 0x2, P5 ;  /* 0x0000000038057211 */ /* 0x000fe200028f16ff */
[----:B------:R-:W-:-:S02]  /*24820*/  IMAD.MOV.U32 R40, RZ, RZ, R19 ;  /* 0x000000ffff287224 */ /* 0x000fc400078e0013 */
[----:B------:R-:W-:Y:S01]  /*24830*/  IMAD.MOV.U32 R19, RZ, RZ, R39 ;  /* 0x000000ffff137224 */ /* 0x000fe200078e0027 */
[----:B------:R1:W-:Y:S01]  /*24840*/  STL.64 [R1+0xc30], R8 ;  /* 0x000c300801007387 */ /* 0x0003e20000100a00 */
[----:B------:R-:W-:Y:S01]  /*24850*/  IMAD.MOV.U32 R39, RZ, RZ, R38 ;  /* 0x000000ffff277224 */ /* 0x000fe200078e0026 */
[----:B------:R-:W-:Y:S01]  /*24860*/  MOV R38, R37 ;  /* 0x0000002500267202 */ /* 0x000fe20000000f00 */
[----:B------:R-:W-:Y:S01]  /*24870*/  IMAD.MOV.U32 R37, RZ, RZ, R36 ;  /* 0x000000ffff257224 */ /* 0x000fe200078e0024 */
[----:B------:R-:W4:Y:S01]  /*24880*/  LDL.LU R57, [R1+0x274] ;  /* 0x0002740001397983 */ /* 0x000f220000300800 */
[----:B------:R-:W-:Y:S02]  /*24890*/  IMAD.MOV.U32 R36, RZ, RZ, R35 ;  /* 0x000000ffff247224 */ /* 0x000fe400078e0023 */
[----:B------:R-:W-:Y:S01]  /*248a0*/  IMAD.MOV.U32 R35, RZ, RZ, R34 ;  /* 0x000000ffff237224 */ /* 0x000fe200078e0022 */
[----:B------:R2:W-:Y:S01]  /*248b0*/  STL.64 [R1+0xc28], R4 ;  /* 0x000c280401007387 */ /* 0x0005e20000100a00 */
[----:B------:R-:W-:-:S03]  /*248c0*/  IMAD.MOV.U32 R34, RZ, RZ, R33 ;  /* 0x000000ffff227224 */ /* 0x000fc600078e0021 */
[----:B------:R-:W4:Y:S04]  /*248d0*/  LDL.LU R56, [R1+0x270] ;  /* 0x0002700001387983 */ /* 0x000f280000300800 */
[----:B------:R3:W-:Y:S04]  /*248e0*/  STL.64 [R1+0xc20], R10 ;  /* 0x000c200a01007387 */ /* 0x0007e80000100a00 */
[----:B------:R-:W2:Y:S01]  /*248f0*/  LDL.LU R33, [R1+0x324] ;  /* 0x0003240001217983 */ /* 0x000ea20000300800 */
[----:B-1----:R-:W-:-:S04]  /*24900*/  LEA R8, P6, R51, R238, 0x2 ;  /* 0x000000ee33087211 */ /* 0x002fc800078c10ff */
[----:B------:R-:W-:Y:S02]  /*24910*/  LEA.HI.X.SX32 R9, R51, R0, 0x2, P6 ;  /* 0x0000000033097211 */ /* 0x000fe400030f16ff */
[----:B------:R-:W-:Y:S01]  /*24920*/  MOV R51, R46 ;  /* 0x0000002e00337202 */ /* 0x000fe20000000f00 */
[----:B------:R-:W-:Y:S02]  /*24930*/  IMAD.MOV.U32 R46, RZ, RZ, R45 ;  /* 0x000000ffff2e7224 */ /* 0x000fe400078e002d */
[----:B------:R-:W-:Y:S02]  /*24940*/  IMAD.MOV.U32 R45, RZ, RZ, R44 ;  /* 0x000000ffff2d7224 */ /* 0x000fe400078e002c */
        /* <DEDUP_REMOVED lines=9> */
[----:B------:R-:W-:Y:S01]  /*249e0*/  IMAD.MOV.U32 R36, RZ, RZ, R35 ;  /* 0x000000ffff247224 */ /* 0x000fe200078e0023 */
[----:B------:R1:W-:Y:S01]  /*249f0*/  STL.64 [R1+0xc18], R8 ;  /* 0x000c180801007387 */ /* 0x0003e20000100a00 */
[----:B------:R-:W-:-:S02]  /*24a00*/  IMAD.MOV.U32 R35, RZ, RZ, R34 ;  /* 0x000000ffff237224 */ /* 0x000fc400078e0022 */
[----:B--2---:R-:W-:Y:S02]  /*24a10*/  IMAD.MOV.U32 R34, RZ, RZ, R33 ;  /* 0x000000ffff227224 */ /* 0x004fe400078e0021 */
[----:B------:R-:W2:Y:S01]  /*24a20*/  LDL.LU R33, [R1+0x328] ;  /* 0x0003280001217983 */ /* 0x000ea20000300800 */
        /* <DEDUP_REMOVED lines=19> */
[----:B---3--:R-:W-:-:S04]  /*24b60*/  LEA R10, P4, R50, R238, 0x2 ;  /* 0x000000ee320a7211 */ /* 0x008fc800078810ff */
        /* <DEDUP_REMOVED lines=37> */
[----:B----4-:R-:W-:-:S04]  /*24dc0*/  LEA R4, P5, R54, R238, 0x2 ;  /* 0x000000ee36047211 */ /* 0x010fc800078a10ff */
        /* <DEDUP_REMOVED lines=762> */
[----:B------:R-:W-:Y:S01]  /*27d70*/  IMAD.MOV.U32 R46, RZ, RZ, R45 ;  /* 0x000000ffff2e7224 */ /* 0x000fe200078e002d */
[C---:B-1----:R-:W-:Y:S01]  /*27d80*/  LEA R8, P6, R47.reuse, R238, 0x2 ;  /* 0x000000ee2f087211 */ /* 0x042fe200078c10ff */
[----:B------:R-:W-:Y:S02]  /*27d90*/  IMAD.MOV.U32 R45, RZ, RZ, R44 ;  /* 0x000000ffff2d7224 */ /* 0x000fe400078e002c */
[----:B------:R-:W-:Y:S02]  /*27da0*/  IMAD.MOV.U32 R44, RZ, RZ, R43 ;  /* 0x000000ffff2c7224 */ /* 0x000fe400078e002b */
[----:B------:R-:W-:Y:S01]  /*27db0*/  IMAD.MOV.U32 R43, RZ, RZ, R42 ;  /* 0x000000ffff2b7224 */ /* 0x000fe200078e002a */
[----:B------:R-:W-:Y:S01]  /*27dc0*/  MOV R42, R41 ;  /* 0x00000029002a7202 */ /* 0x000fe20000000f00 */
[----:B------:R-:W-:Y:S01]  /*27dd0*/  IMAD.MOV.U32 R41, RZ, RZ, R40 ;  /* 0x000000ffff297224 */ /* 0x000fe200078e0028 */
[----:B------:R-:W-:Y:S01]  /*27de0*/  LEA.HI.X.SX32 R9, R47, R0, 0x2, P6 ;  /* 0x000000002f097211 */ /* 0x000fe200030f16ff */
[----:B------:R-:W-:Y:S01]  /*27df0*/  IMAD.MOV.U32 R40, RZ, RZ, R19 ;  /* 0x000000ffff287224 */ /* 0x000fe200078e0013 */
[----:B----4-:R-:W-:Y:S01]  /*27e00*/  LEA R4, P5, R53, R238, 0x2 ;  /* 0x000000ee35047211 */ /* 0x010fe200078a10ff */
[----:B------:R-:W-:-:S02]  /*27e10*/  IMAD.MOV.U32 R19, RZ, RZ, R39 ;  /* 0x000000ffff137224 */ /* 0x000fc400078e0027 */
[----:B------:R-:W-:Y:S02]  /*27e20*/  IMAD.MOV.U32 R47, RZ, RZ, R46 ;  /* 0x000000ffff2f7224 */ /* 0x000fe400078e002e */
[----:B------:R-:W-:Y:S01]  /*27e30*/  IMAD.MOV.U32 R39, RZ, RZ, R38 ;  /* 0x000000ffff277224 */ /* 0x000fe200078e0026 */
[----:B------:R-:W-:Y:S01]  /*27e40*/  MOV R38, R37 ;  /* 0x0000002500267202 */ /* 0x000fe20000000f00 */
[----:B------:R-:W-:Y:S02]  /*27e50*/  IMAD.MOV.U32 R46, RZ, RZ, R45 ;  /* 0x000000ffff2e7224 */ /* 0x000fe400078e002d */
[----:B------:R-:W-:Y:S01]  /*27e60*/  IMAD.MOV.U32 R45, RZ, RZ, R44 ;  /* 0x000000ffff2d7224 */ /* 0x000fe200078e002c */
[----:B------:R1:W-:Y:S01]  /*27e70*/  STL.64 [R1+0xab8], R10 ;  /* 0x000ab80a01007387 */ /* 0x0003e20000100a00 */
[----:B------:R-:W-:Y:S01]  /*27e80*/  IMAD.MOV.U32 R37, RZ, RZ, R36 ;  /* 0x000000ffff257224 */ /* 0x000fe200078e0024 */
[----:B------:R-:W-:Y:S01]  /*27e90*/  LEA.HI.X.SX32 R5, R53, R0, 0x2, P5 ;  /* 0x0000000035057211 */ /* 0x000fe200028f16ff */
[----:B------:R-:W-:Y:S01]  /*27ea0*/  IMAD.MOV.U32 R44, RZ, RZ, R43 ;  /* 0x000000ffff2c7224 */ /* 0x000fe200078e002b */
[----:B------:R-:W-:Y:S01]  /*27eb0*/  MOV R43, R42 ;  /* 0x0000002a002b7202 */ /* 0x000fe20000000f00 */
[----:B------:R-:W-:-:S02]  /*27ec0*/  IMAD.MOV.U32 R36, RZ, RZ, R35 ;  /* 0x000000ffff247224 */ /* 0x000fc400078e0023 */
[----:B------:R-:W-:Y:S02]  /*27ed0*/  IMAD.MOV.U32 R35, RZ, RZ, R34 ;  /* 0x000000ffff237224 */ /* 0x000fe400078e0022 */
[----:B------:R-:W-:Y:S02]  /*27ee0*/  IMAD.MOV.U32 R42, RZ, RZ, R41 ;  /* 0x000000ffff2a7224 */ /* 0x000fe400078e0029 */
[----:B------:R-:W-:Y:S01]  /*27ef0*/  IMAD.MOV.U32 R53, RZ, RZ, R46 ;  /* 0x000000ffff357224 */ /* 0x000fe200078e002e */
[----:B-1----:R-:W-:Y:S01]  /*27f00*/  LEA R10, P4, R52, R238, 0x2 ;  /* 0x000000ee340a7211 */ /* 0x002fe200078810ff */
[----:B------:R-:W-:Y:S02]  /*27f10*/  IMAD.MOV.U32 R41, RZ, RZ, R40 ;  /* 0x000000ffff297224 */ /* 0x000fe400078e0028 */
[----:B------:R-:W-:Y:S02]  /*27f20*/  IMAD.MOV.U32 R46, RZ, RZ, R45 ;  /* 0x000000ffff2e7224 */ /* 0x000fe400078e002d */
[----:B------:R-:W-:-:S02]  /*27f30*/  IMAD.MOV.U32 R40, RZ, RZ, R19 ;  /* 0x000000ffff287224 */ /* 0x000fc400078e0013 */
[----:B------:R-:W-:Y:S01]  /*27f40*/  IMAD.MOV.U32 R45, RZ, RZ, R44 ;  /* 0x000000ffff2d7224 */ /* 0x000fe200078e002c */
[----:B------:R-:W-:Y:S01]  /*27f50*/  MOV R44, R43 ;  /* 0x0000002b002c7202 */ /* 0x000fe20000000f00 */
[----:B------:R-:W-:Y:S01]  /*27f60*/  IMAD.MOV.U32 R19, RZ, RZ, R39 ;  /* 0x000000ffff137224 */ /* 0x000fe200078e0027 */
[----:B------:R-:W-:Y:S01]  /*27f70*/  MOV R39, R38 ;  /* 0x0000002600277202 */ /* 0x000fe20000000f00 */
[----:B------:R-:W-:Y:S01]  /*27f80*/  IMAD.MOV.U32 R43, RZ, RZ, R42 ;  /* 0x000000ffff2b7224 */ /* 0x000fe200078e002a */
[----:B------:R-:W-:Y:S01]  /*27f90*/  LEA.HI.X.SX32 R11, R52, R0, 0x2, P4 ;  /* 0x00000000340b7211 */ /* 0x000fe200020f16ff */
[----:B------:R-:W-:Y:S02]  /*27fa0*/  IMAD.MOV.U32 R38, RZ, RZ, R37 ;  /* 0x000000ffff267224 */ /* 0x000fe400078e0025 */
[----:B------:R-:W-:Y:S02]  /*27fb0*/  IMAD.MOV.U32 R42, RZ, RZ, R41 ;  /* 0x000000ffff2a7224 */ /* 0x000fe400078e0029 */
[----:B------:R-:W-:-:S02]  /*27fc0*/  IMAD.MOV.U32 R52, RZ, RZ, R46 ;  /* 0x000000ffff347224 */ /* 0x000fc400078e002e */
[----:B------:R-:W-:Y:S02]  /*27fd0*/  IMAD.MOV.U32 R37, RZ, RZ, R36 ;  /* 0x000000ffff257224 */ /* 0x000fe400078e0024 */
[----:B------:R-:W-:Y:S02]  /*27fe0*/  IMAD.MOV.U32 R41, RZ, RZ, R40 ;  /* 0x000000ffff297224 */ /* 0x000fe400078e0028 */
[----:B------:R-:W-:Y:S01]  /*27ff0*/  IMAD.MOV.U32 R46, RZ, RZ, R45 ;  /* 0x000000ffff2e7224 */ /* 0x000fe200078e002d */
[----:B------:R-:W-:Y:S01]  /*28000*/  MOV R45, R44 ;  /* 0x0000002c002d7202 */ /* 0x000fe20000000f00 */
        /* <DEDUP_REMOVED lines=14> */
[----:B--2---:R-:W-:Y:S01]  /*280f0*/  IMAD.MOV.U32 R34, RZ, RZ, R33 ;  /* 0x000000ffff227224 */ /* 0x004fe200078e0021 */
[----:B------:R-:W-:Y:S02]  /*28100*/  MOV R33, R2 ;  /* 0x0000000200217202 */ /* 0x000fe40000000f00 */
[----:B------:R-:W2:Y:S04]  /*28110*/  LDL.LU R2, [R1+0x46c] ;  /* 0x00046c0001027983 */ /* 0x000ea80000300800 */
[----:B------:R1:W-:Y:S01]  /*28120*/  STL.64 [R1+0xab0], R8 ;  /* 0x000ab00801007387 */ /* 0x0003e20000100a00 */
[----:B------:R-:W-:Y:S01]  /*28130*/  IMAD.MOV.U32 R35, RZ, RZ, R34 ;  /* 0x000000ffff237224 */ /* 0x000fe200078e0022 */
[----:B------:R-:W-:Y:S01]  /*28140*/  MOV R34, R33 ;  /* 0x0000002100227202 */ /* 0x000fe20000000f00 */
[----:B------:R-:W-:-:S02]  /*28150*/  IMAD.MOV.U32 R33, RZ, RZ, R26 ;  /* 0x000000ffff217224 */ /* 0x000fc400078e001a */
[----:B------:R-:W-:Y:S01]  /*28160*/  IMAD.MOV.U32 R36, RZ, RZ, R35 ;  /* 0x000000ffff247224 */ /* 0x000fe200078e0023 */
[C---:B-1----:R-:W-:Y:S01]  /*28170*/  LEA R8, P6, R58.reuse, R238, 0x2 ;  /* 0x000000ee3a087211 */ /* 0x042fe200078c10ff */
[----:B------:R-:W3:Y:S03]  /*28180*/  LDL.LU R26, [R1+0x470] ;  /* 0x00047000011a7983 */ /* 0x000ee60000300800 */
[----:B------:R-:W-:Y:S01]  /*28190*/  LEA.HI.X.SX32 R9, R58, R0, 0x2, P6 ;  /* 0x000000003a097211 */ /* 0x000fe200030f16ff */
[----:B------:R-:W-:Y:S01]  /*281a0*/  IMAD.MOV.U32 R58, RZ, RZ, R46 ;  /* 0x000000ffff3a7224 */ /* 0x000fe200078e002e */
[----:B------:R-:W-:Y:S01]  /*281b0*/  MOV R46, R45 ;  /* 0x0000002d002e7202 */ /* 0x000fe20000000f00 */
        /* <DEDUP_REMOVED lines=15> */
[----:B------:R1:W-:Y:S01]  /*282b0*/  STL.64 [R1+0xaa8], R4 ;  /* 0x000aa80401007387 */ /* 0x0003e20000100a00 */
[----:B------:R-:W-:Y:S02]  /*282c0*/  IMAD.MOV.U32 R33, RZ, RZ, R28 ;  /* 0x000000ffff217224 */ /* 0x000fe400078e001c */
[----:B------:R-:W-:Y:S01]  /*282d0*/  IMAD.MOV.U32 R38, RZ, RZ, R37 ;  /* 0x000000ffff267224 */ /* 0x000fe200078e0025 */
[----:B------:R-:W-:Y:S01]  /*282e0*/  MOV R37, R36 ;  /* 0x0000002400257202 */ /* 0x000fe20000000f00 */
[----:B------:R-:W4:Y:S01]  /*282f0*/  LDL.LU R82, [R1+0x438] ;  /* 0x0004380001527983 */ /* 0x000f220000300800 */
[----:B------:R-:W-:-:S02]  /*28300*/  IMAD.MOV.U32 R36, RZ, RZ, R35 ;  /* 0x000000ffff247224 */ /* 0x000fc400078e0023 */
[----:B------:R-:W-:Y:S01]  /*28310*/  IMAD.MOV.U32 R35, RZ, RZ, R34 ;  /* 0x000000ffff237224 */ /* 0x000fe200078e0022 */
[----:B------:R2:W-:Y:S01]  /*28320*/  STL.64 [R1+0xaa0], R10 ;  /* 0x000aa00a01007387 */ /* 0x0005e20000100a00 */
[----:B------:R-:W-:Y:S02]  /*28330*/  IMAD.MOV.U32 R34, RZ, RZ, R33 ;  /* 0x000000ffff227224 */ /* 0x000fe400078e0021 */
[----:B------:R-:W-:Y:S01]  /*28340*/  IMAD.MOV.U32 R33, RZ, RZ, R32 ;  /* 0x000000ffff217224 */ /* 0x000fe200078e0020 */
[----:B------:R-:W3:Y:S04]  /*28350*/  LDL.LU R28, [R1+0x420] ;  /* 0x00042000011c7983 */ /* 0x000ee80000300800 */
        /* <DEDUP_REMOVED lines=18> */
[----:B------:R-:W-:Y:S01]  /*28480*/  IMAD.MOV.U32 R34, RZ, RZ, R33 ;  /* 0x000000ffff227224 */ /* 0x000fe200078e0021 */
[----:B------:R1:W-:Y:S01]  /*28490*/  STL.64 [R1+0xa90], R4 ;  /* 0x000a900401007387 */ /* 0x0003e20000100a00 */
[----:B--2---:R-:W-:Y:S01]  /*284a0*/  MOV R33, R32 ;  /* 0x0000002000217202 */ /* 0x004fe20000000f00 */
[----:B------:R-:W-:Y:S02]  /*284b0*/  IMAD.MOV.U32 R32, RZ, RZ, R31 ;  /* 0x000000ffff207224 */ /* 0x000fe400078e001f */
[----:B------:R-:W2:Y:S01]  /*284c0*/  LDL.LU R31, [R1+0x444] ;  /* 0x00044400011f7983 */ /* 0x000ea20000300800 */
[CC--:B------:R-:W-:Y:S02]  /*284d0*/  LEA R10, P4, R56.reuse, R238.reuse, 0x2 ;  /* 0x000000ee380a7211 */ /* 0x0c0fe400078810ff */
[----:B------:R-:W-:Y:S02]  /*284e0*/  LEA R8, P6, R55, R238, 0x2 ;  /* 0x000000ee37087211 */ /* 0x000fe400078c10ff */
[----:B------:R-:W-:Y:S01]  /*284f0*/  LEA.HI.X.SX32 R11, R56, R0, 0x2, P4 ;  /* 0x00000000380b7211 */ /* 0x000fe200020f16ff */
[----:B------:R-:W-:-:S02]  /*28500*/  IMAD.MOV.U32 R56, RZ, RZ, R46 ;  /* 0x000000ffff387224 */ /* 0x000fc400078e002e */
[----:B------:R-:W-:Y:S02]  /*28510*/  IMAD.MOV.U32 R46, RZ, RZ, R45 ;  /* 0x000000ffff2e7224 */ /* 0x000fe400078e002d */
[----:B------:R-:W-:Y:S01]  /*28520*/  IMAD.MOV.U32 R45, RZ, RZ, R44 ;  /* 0x000000ffff2d7224 */ /* 0x000fe200078e002c */
[----:B------:R-:W-:Y:S01]  /*28530*/  MOV R44, R43 ;  /* 0x0000002b002c7202 */ /* 0x000fe20000000f00 */
[----:B------:R-:W-:Y:S01]  /*28540*/  IMAD.MOV.U32 R43, RZ, RZ, R42 ;  /* 0x000000ffff2b7224 */ /* 0x000fe200078e002a */
[----:B------:R-:W-:Y:S01]  /*28550*/  LEA.HI.X.SX32 R9, R55, R0, 0x2, P6 ;  /* 0x0000000037097211 */ /* 0x000fe200030f16ff */
        /* <DEDUP_REMOVED lines=23> */
[----:B------:R4:W-:Y:S01]  /*286d0*/  STL.64 [R1+0xa88], R10 ;  /* 0x000a880a01007387 */ /* 0x0009e20000100a00 */
[----:B------:R-:W-:-:S02]  /*286e0*/  IMAD.MOV.U32 R35, RZ, RZ, R34 ;  /* 0x000000ffff237224 */ /* 0x000fc400078e0022 */
[----:B--2---:R-:W-:Y:S02]  /*286f0*/  IMAD.MOV.U32 R32, RZ, RZ, R31 ;  /* 0x000000ffff207224 */ /* 0x004fe400078e001f */
[----:B------:R-:W-:Y:S02]  /*28700*/  IMAD.MOV.U32 R31, RZ, RZ, R20 ;  /* 0x000000ffff1f7224 */ /* 0x000fe400078e0014 */
[----:B------:R-:W2:Y:S02]  /*28710*/  LDL.LU R20, [R1+0x430] ;  /* 0x0004300001147983 */ /* 0x000ea40000300800 */
[----:B------:R-:W-:Y:S02]  /*28720*/  IMAD.MOV.U32 R34, RZ, RZ, R31 ;  /* 0x000000ffff227224 */ /* 0x000fe400078e001f */
[----:B------:R3:W-:Y:S01]  /*28730*/  STL.64 [R1+0xa80], R8 ;  /* 0x000a800801007387 */ /* 0x0007e20000100a00 */
[----:B------:R-:W-:-:S03]  /*28740*/  IMAD.MOV.U32 R31, RZ, RZ, R30 ;  /* 0x000000ffff1f7224 */ /* 0x000fc600078e001e */
[----:B------:R-:W4:Y:S01]  /*28750*/  LDL.LU R30, [R1+0x434] ;  /* 0x00043400011e7983 */ /* 0x000f220000300800 */
        /* <DEDUP_REMOVED lines=16> */
[----:B------:R1:W-:Y:S01]  /*28860*/  STL.64 [R1+0xa78], R4 ;  /* 0x000a780401007387 */ /* 0x0003e20000100a00 */
[----:B------:R-:W-:Y:S01]  /*28870*/  IMAD.MOV.U32 R34, RZ, RZ, R31 ;  /* 0x000000ffff227224 */ /* 0x000fe200078e001f */
[----:B----4-:R-:W-:-:S02]  /*28880*/  MOV R31, R30 ;  /* 0x0000001e001f7202 */ /* 0x010fc40000000f00 */
[----:B------:R-:W4:Y:S01]  /*28890*/  LDL.LU R30, [R1+0x3f8] ;  /* 0x0003f800011e7983 */ /* 0x000f220000300800 */
        /* <DEDUP_REMOVED lines=16> */
[----:B------:R2:W-:Y:S01]  /*289a0*/  STL.64 [R1+0xa70], R10 ;  /* 0x000a700a01007387 */ /* 0x0005e20000100a00 */
[----:B----4-:R-:W-:Y:S01]  /*289b0*/  MOV R34, R30 ;  /* 0x0000001e00227202 */ /* 0x010fe20000000f00 */
[----:B------:R-:W-:-:S02]  /*289c0*/  IMAD.MOV.U32 R30, RZ, RZ, R23 ;  /* 0x000000ffff1e7224 */ /* 0x000fc400078e0017 */
[----:B------:R-:W4:Y:S01]  /*289d0*/  LDL.LU R23, [R1+0x3fc] ;  /* 0x0003fc0001177983 */ /* 0x000f220000300800 */
[CC--:B---3--:R-:W-:Y:S02]  /*289e0*/  LEA R8, P6, R50.reuse, R238.reuse, 0x2 ;  /* 0x000000ee32087211 */ /* 0x0c8fe400078c10ff */
[C---:B-1----:R-:W-:Y:S02]  /*289f0*/  LEA R4, P5, R49.reuse, R238, 0x2 ;  /* 0x000000ee31047211 */ /* 0x042fe400078a10ff */
[-C--:B------:R-:W-:Y:S01]  /*28a00*/  LEA.HI.X.SX32 R9, R50, R0.reuse, 0x2, P6 ;  /* 0x0000000032097211 */ /* 0x080fe200030f16ff */
[----:B------:R-:W-:Y:S02]  /*28a10*/  IMAD.MOV.U32 R50, RZ, RZ, R46 ;  /* 0x000000ffff327224 */ /* 0x000fe400078e002e */
[----:B------:R-:W-:Y:S02]  /*28a20*/  IMAD.MOV.U32 R46, RZ, RZ, R45 ;  /* 0x000000ffff2e7224 */ /* 0x000fe400078e002d */
[----:B------:R-:W-:Y:S01]  /*28a30*/  IMAD.MOV.U32 R45, RZ, RZ, R44 ;  /* 0x000000ffff2d7224 */ /* 0x000fe200078e002c */
[----:B------:R-:W-:Y:S01]  /*28a40*/  MOV R44, R43 ;  /* 0x0000002b002c7202 */ /* 0x000fe20000000f00 */
[----:B------:R-:W-:Y:S01]  /*28a50*/  IMAD.MOV.U32 R43, RZ, RZ, R42 ;  /* 0x000000ffff2b7224 */ /* 0x000fe200078e002a */
[----:B------:R-:W-:Y:S01]  /*28a60*/  LEA.HI.X.SX32 R5, R49, R0, 0x2, P5 ;  /* 0x0000000031057211 */ /* 0x000fe200028f16ff */
[----:B------:R-:W-:-:S02]  /*28a70*/  IMAD.MOV.U32 R42, RZ, RZ, R41 ;  /* 0x000000ffff2a7224 */ /* 0x000fc400078e0029 */
[----:B------:R-:W-:Y:S02]  /*28a80*/  IMAD.MOV.U32 R49, RZ, RZ, R46 ;  /* 0x000000ffff317224 */ /* 0x000fe400078e002e */
[----:B------:R-:W-:Y:S02]  /*28a90*/  IMAD.MOV.U32 R41, RZ, RZ, R40 ;  /* 0x000000ffff297224 */ /* 0x000fe400078e0028 */
[----:B------:R-:W-:Y:S01]  /*28aa0*/  IMAD.MOV.U32 R46, RZ, RZ, R45 ;  /* 0x000000ffff2e7224 */ /* 0x000fe200078e002d */
[----:B------:R-:W-:Y:S01]  /*28ab0*/  MOV R45, R44 ;  /* 0x0000002c002d7202 */ /* 0x000fe20000000f00 */
[----:B------:R-:W-:Y:S01]  /*28ac0*/  IMAD.MOV.U32 R40, RZ, RZ, R19 ;  /* 0x000000ffff287224 */ /* 0x000fe200078e0013 */
[----:B------:R-:W-:Y:S01]  /*28ad0*/  MOV R19, R39 ;  /* 0x0000002700137202 */ /* 0x000fe20000000f00 */
[----:B------:R-:W-:Y:S02]  /*28ae0*/  IMAD.MOV.U32 R44, RZ, RZ, R43 ;  /* 0x000000ffff2c7224 */ /* 0x000fe400078e002b */
[----:B------:R-:W-:-:S02]  /*28af0*/  IMAD.MOV.U32 R39, RZ, RZ, R38 ;  /* 0x000000ffff277224 */ /* 0x000fc400078e0026 */
[----:B------:R-:W-:Y:S02]  /*28b00*/  IMAD.MOV.U32 R43, RZ, RZ, R42 ;  /* 0x000000ffff2b7224 */ /* 0x000fe400078e002a */
[----:B------:R-:W-:Y:S02]  /*28b10*/  IMAD.MOV.U32 R38, RZ, RZ, R37 ;  /* 0x000000ffff267224 */ /* 0x000fe400078e0025 */
[----:B------:R-:W-:Y:S01]  /*28b20*/  IMAD.MOV.U32 R42, RZ, RZ, R41 ;  /* 0x000000ffff2a7224 */ /* 0x000fe200078e0029 */
[----:B--2---:R-:W-:Y:S01]  /*28b30*/  LEA R10, P4, R54, R238, 0x2 ;  /* 0x000000ee360a7211 */ /* 0x004fe200078810ff */
[----:B------:R-:W-:Y:S02]  /*28b40*/  IMAD.MOV.U32 R37, RZ, RZ, R36 ;  /* 0x000000ffff257224 */ /* 0x000fe400078e0024 */
[----:B------:R-:W-:Y:S01]  /*28b50*/  IMAD.MOV.U32 R41, RZ, RZ, R40 ;  /* 0x000000ffff297224 */ /* 0x000fe200078e0028 */
[----:B------:R-:W-:Y:S01]  /*28b60*/  MOV R40, R19 ;  /* 0x0000001300287202 */ /* 0x000fe20000000f00 */
[----:B------:R-:W-:-:S02]  /*28b70*/  IMAD.MOV.U32 R59, RZ, RZ, R46 ;  /* 0x000000ffff3b7224 */ /* 0x000fc400078e002e */
[----:B------:R-:W-:Y:S01]  /*28b80*/  IMAD.MOV.U32 R36, RZ, RZ, R35 ;  /* 0x000000ffff247224 */ /* 0x000fe200078e0023 */
[----:B------:R-:W-:Y:S01]  /*28b90*/  MOV R35, R34 ;  /* 0x0000002200237202 */ /* 0x000fe20000000f00 */
[----:B------:R-:W-:Y:S01]  /*28ba0*/  IMAD.MOV.U32 R46, RZ, RZ, R45 ;  /* 0x000000ffff2e7224 */ /* 0x000fe200078e002d */
[----:B------:R-:W-:Y:S01]  /*28bb0*/  MOV R45, R44 ;  /* 0x0000002c002d7202 */ /* 0x000fe20000000f00 */
[----:B------:R-:W-:Y:S02]  /*28bc0*/  IMAD.MOV.U32 R19, RZ, RZ, R39 ;  /* 0x000000ffff137224 */ /* 0x000fe400078e0027 */
[----:B------:R-:W-:Y:S02]  /*28bd0*/  IMAD.MOV.U32 R39, RZ, RZ, R38 ;  /* 0x000000ffff277224 */ /* 0x000fe400078e0026 */
[----:B------:R-:W-:Y:S01]  /*28be0*/  IMAD.MOV.U32 R44, RZ, RZ, R43 ;  /* 0x000000ffff2c7224 */ /* 0x000fe200078e002b */
[----:B------:R-:W-:Y:S01]  /*28bf0*/  LEA.HI.X.SX32 R11, R54, R0, 0x2, P4 ;  /* 0x00000000360b7211 */ /* 0x000fe200020f16ff */
[----:B------:R-:W-:-:S02]  /*28c00*/  IMAD.MOV.U32 R38, RZ, RZ, R37 ;  /* 0x000000ffff267224 */ /* 0x000fc400078e0025 */
[----:B------:R-:W-:Y:S02]  /*28c10*/  IMAD.MOV.U32 R43, RZ, RZ, R42 ;  /* 0x000000ffff2b7224 */ /* 0x000fe400078e002a */
[----:B------:R-:W-:Y:S01]  /*28c20*/  IMAD.MOV.U32 R37, RZ, RZ, R36 ;  /* 0x000000ffff257224 */ /* 0x000fe200078e0024 */
[----:B------:R-:W-:Y:S01]  /*28c30*/  MOV R36, R35 ;  /* 0x0000002300247202 */ /* 0x000fe20000000f00 */
        /* <DEDUP_REMOVED lines=13> */
[----:B------:R-:W-:-:S02]  /*28d10*/  IMAD.MOV.U32 R42, RZ, RZ, R41 ;  /* 0x000000ffff2a7224 */ /* 0x000fc400078e0029 */
[----:B------:R-:W-:Y:S01]  /*28d20*/  IMAD.MOV.U32 R41, RZ, RZ, R40 ;  /* 0x000000ffff297224 */ /* 0x000fe200078e0028 */
[----:B------:R-:W-:Y:S01]  /*28d30*/  MOV R40, R19 ;  /* 0x0000001300287202 */ /* 0x000fe20000000f00 */
[----:B------:R-:W-:Y:S02]  /*28d40*/  IMAD.MOV.U32 R19, RZ, RZ, R39 ;  /* 0x000000ffff137224 */ /* 0x000fe400078e0027 */
[----:B------:R-:W-:Y:S01]  /*28d50*/  IMAD.MOV.U32 R39, RZ, RZ, R38 ;  /* 0x000000ffff277224 */ /* 0x000fe200078e0026 */
[----:B-1----:R-:W-:Y:S01]  /*28d60*/  LEA R8, P6, R48, R238, 0x2 ;  /* 0x000000ee30087211 */ /* 0x002fe200078c10ff */
[----:B------:R-:W-:-:S03]  /*28d70*/  IMAD.MOV.U32 R38, RZ, RZ, R37 ;  /* 0x000000ffff267224 */ /* 0x000fc600078e0025 */
[----:B------:R-:W-:Y:S01]  /*28d80*/  LEA.HI.X.SX32 R9, R48, R0, 0x2, P6 ;  /* 0x0000000030097211 */ /* 0x000fe200030f16ff */
[----:B------:R-:W-:Y:S01]  /*28d90*/  IMAD.MOV.U32 R48, RZ, RZ, R46 ;  /* 0x000000ffff307224 */ /* 0x000fe200078e002e */
[----:B------:R-:W-:Y:S01]  /*28da0*/  MOV R46, R44 ;  /* 0x0000002c002e7202 */ /* 0x000fe20000000f00 */
[----:B------:R-:W-:Y:S02]  /*28db0*/  IMAD.MOV.U32 R44, RZ, RZ, R42 ;  /* 0x000000ffff2c7224 */ /* 0x000fe400078e002a */
[----:B------:R-:W-:Y:S02]  /*28dc0*/  IMAD.MOV.U32 R42, RZ, RZ, R40 ;  /* 0x000000ffff2a7224 */ /* 0x000fe400078e0028 */
[----:B------:R-:W-:Y:S02]  /*28dd0*/  IMAD.MOV.U32 R40, RZ, RZ, R39 ;  /* 0x000000ffff287224 */ /* 0x000fe400078e0027 */
[----:B----4-:R-:W-:-:S04]  /*28de0*/  IMAD.MOV.U32 R34, RZ, RZ, R23 ;  /* 0x000000ffff227224 */ /* 0x010fc800078e0017 */
[----:B------:R-:W-:Y:S02]  /*28df0*/  IMAD.MOV.U32 R35, RZ, RZ, R34 ;  /* 0x000000ffff237224 */ /* 0x000fe400078e0022 */
[----:B------:R-:W-:Y:S02]  /*28e00*/  IMAD.MOV.U32 R34, RZ, RZ, R29 ;  /* 0x000000ffff227224 */ /* 0x000fe400078e001d */
[----:B------:R-:W-:Y:S01]  /*28e10*/  IMAD.MOV.U32 R23, RZ, RZ, R21 ;  /* 0x000000ffff177224 */ /* 0x000fe200078e0015 */
[----:B------:R-:W-:Y:S01]  /*28e20*/  MOV R36, R35 ;  /* 0x0000002300247202 */ /* 0x000fe20000000f00 */
[----:B------:R-:W2:Y:S01]  /*28e30*/  LDL.LU R21, [R1+0xc] ;  /* 0x00000c0001157983 */ /* 0x000ea20000300800 */
[----:B------:R-:W-:Y:S02]  /*28e40*/  IMAD.MOV.U32 R35, RZ, RZ, R34 ;  /* 0x000000ffff237224 */ /* 0x000fe400078e0022 */
[----:B------:R-:W-:Y:S01]  /*28e50*/  IMAD.MOV.U32 R34, RZ, RZ, R27 ;  /* 0x000000ffff227224 */ /* 0x000fe200078e001b */
[----:B------:R1:W-:Y:S01]  /*28e60*/  STL.64 [R1+0xa60], R4 ;  /* 0x000a600401007387 */ /* 0x0003e20000100a00 */
[----:B------:R-:W-:Y:S01]  /*28e70*/  IMAD.MOV.U32 R37, RZ, RZ, R36 ;  /* 0x000000ffff257224 */ /* 0x000fe200078e0024 */
[----:B------:R-:W-:Y:S01]  /*28e80*/  MOV R36, R35 ;  /* 0x0000002300247202 */ /* 0x000fe20000000f00 */
[----:B------:R-:W-:Y:S01]  /*28e90*/  IMAD.MOV.U32 R35, RZ, RZ, R34 ;  /* 0x000000ffff237224 */ /* 0x000fe200078e0022 */
[----:B------:R-:W3:Y:S01]  /*28ea0*/  LDL.LU R29, [R1+0x8] ;  /* 0x00000800011d7983 */ /* 0x000ee20000300800 */
[----:B------:R-:W-:Y:S01]  /*28eb0*/  IMAD.MOV.U32 R34, RZ, RZ, R22 ;  /* 0x000000ffff227224 */ /* 0x000fe200078e0016 */
[----:B-1----:R-:W-:-:S02]  /*28ec0*/  LEA R4, P5, R47, R238, 0x2 ;  /* 0x000000ee2f047211 */ /* 0x002fc400078a10ff */
[----:B------:R1:W-:Y:S02]  /*28ed0*/  STL.64 [R1+0xa58], R10 ;  /* 0x000a580a01007387 */ /* 0x0003e40000100a00 */
[----:B------:R-:W-:Y:S01]  /*28ee0*/  LEA.HI.X.SX32 R5, R47, R0, 0x2, P5 ;  /* 0x000000002f057211 */ /* 0x000fe200028f16ff */
[----:B------:R-:W-:Y:S01]  /*28ef0*/  IMAD.MOV.U32 R47, RZ, RZ, R45 ;  /* 0x000000ffff2f7224 */ /* 0x000fe200078e002d */
[----:B------:R-:W4:Y:S01]  /*28f00*/  LDL.LU R27, [R1+0x4] ;  /* 0x00000400011b7983 */ /* 0x000f220000300800 */
[----:B------:R-:W-:Y:S02]  /*28f10*/  IMAD.MOV.U32 R45, RZ, RZ, R43 ;  /* 0x000000ffff2d7224 */ /* 0x000fe400078e002b */
[----:B------:R-:W-:Y:S01]  /*28f20*/  IMAD.MOV.U32 R43, RZ, RZ, R41 ;  /* 0x000000ffff2b7224 */ /* 0x000fe200078e0029 */
[----:B------:R2:W-:Y:S01]  /*28f30*/  STL.64 [R1+0xa50], R8 ;  /* 0x000a500801007387 */ /* 0x0005e20000100a00 */
[----:B------:R-:W-:Y:S01]  /*28f40*/  MOV R41, R19 ;  /* 0x0000001300297202 */ /* 0x000fe20000000f00 */
[----:B------:R-:W-:Y:S01]  /*28f50*/  IMAD.MOV.U32 R39, RZ, RZ, R37 ;  /* 0x000000ffff277224 */ /* 0x000fe200078e0025 */
[----:B------:R-:W-:Y:S01]  /*28f60*/  MOV R37, R35 ;  /* 0x0000002300257202 */ /* 0x000fe20000000f00 */
[----:B------:R-:W4:Y:S01]  /*28f70*/  LDL.LU R22, [R1] ;  /* 0x0000000001167983 */ /* 0x000f220000300800 */
[----:B------:R-:W-:-:S02]  /*28f80*/  IMAD.MOV.U32 R19, RZ, RZ, R38 ;  /* 0x000000ffff137224 */ /* 0x000fc400078e0026 */
[----:B------:R-:W-:Y:S01]  /*28f90*/  IMAD.MOV.U32 R38, RZ, RZ, R36 ;  /* 0x000000ffff267224 */ /* 0x000fe200078e0024 */
[----:B------:R3:W-:Y:S01]  /*28fa0*/  STL.64 [R1+0xa48], R4 ;  /* 0x000a480401007387 */ /* 0x0007e20000100a00 */
[----:B------:R-:W-:Y:S02]  /*28fb0*/  IMAD.MOV.U32 R35, RZ, RZ, R24 ;  /* 0x000000ffff237224 */ /* 0x000fe400078e0018 */
[----:B------:R-:W-:Y:S01]  /*28fc0*/  IMAD.MOV.U32 R36, RZ, RZ, R34 ;  /* 0x000000ffff247224 */ /* 0x000fe200078e0022 */
[----:B------:R-:W4:Y:S04]  /*28fd0*/  LDL.LU R24, [R1+0x468] ;  /* 0x0004680001187983 */ /* 0x000f280000300800 */
[----:B------:R-:W2:Y:S01]  /*28fe0*/  LDL.LU R34, [R1+0x410] ;  /* 0x0004100001227983 */ /* 0x000ea20000300800 */
[----:B-1----:R-:W-:-:S04]  /*28ff0*/  LEA R10, P4, R53, R238, 0x2 ;  /* 0x000000ee350a7211 */ /* 0x002fc800078810ff */
[----:B------:R-:W-:Y:S01]  /*29000*/  LEA.HI.X.SX32 R11, R53, R0, 0x2, P4 ;  /* 0x00000000350b7211 */ /* 0x000fe200020f16ff */
[----:B------:R-:W-:Y:S02]  /*29010*/  IMAD.MOV.U32 R53, RZ, RZ, R46 ;  /* 0x000000ffff357224 */ /* 0x000fe400078e002e */
[----:B------:R-:W-:Y:S01]  /*29020*/  IMAD.MOV.U32 R46, RZ, RZ, R45 ;  /* 0x000000ffff2e7224 */ /* 0x000fe200078e002d */
        /* <DEDUP_REMOVED lines=11> */
[----:B------:R1:W-:Y:S01]  /*290e0*/  STL.64 [R1+0xa40], R10 ;  /* 0x000a400a01007387 */ /* 0x0003e20000100a00 */
[----:B--2---:R-:W-:-:S03]  /*290f0*/  IMAD.MOV.U32 R35, RZ, RZ, R34 ;  /* 0x000000ffff237224 */ /* 0x004fc600078e0022 */
[----:B------:R-:W2:Y:S01]  /*29100*/  LDL.LU R34, [R1+0x414] ;  /* 0x0004140001227983 */ /* 0x000ea20000300800 */
[----:B------:R-:W-:-:S04]  /*29110*/  LEA R8, P6, R52, R238, 0x2 ;  /* 0x000000ee34087211 */ /* 0x000fc800078c10ff */
[----:B------:R-:W-:Y:S01]  /*29120*/  LEA.HI.X.SX32 R9, R52, R0, 0x2, P6 ;  /* 0x0000000034097211 */ /* 0x000fe200030f16ff */
        /* <DEDUP_REMOVED lines=8> */
[----:B------:R-:W-:Y:S01]  /*291b0*/  MOV R19, R39 ;  /* 0x0000002700137202 */ /* 0x000fe20000000f00 */
[----:B------:R-:W-:Y:S02]  /*291c0*/  IMAD.MOV.U32 R39, RZ, RZ, R38 ;  /* 0x000000ffff277224 */ /* 0x000fe400078e0026 */
[----:B------:R-:W-:Y:S02]  /*291d0*/  IMAD.MOV.U32 R38, RZ, RZ, R37 ;  /* 0x000000ffff267224 */ /* 0x000fe400078e0025 */
[----:B------:R-:W-:Y:S01]  /*291e0*/  IMAD.MOV.U32 R37, RZ, RZ, R36 ;  /* 0x000000ffff257224 */ /* 0x000fe200078e0024 */
[----:B------:R4:W-:Y:S01]  /*291f0*/  STL.64 [R1+0xa38], R8 ;  /* 0x000a380801007387 */ /* 0x0009e20000100a00 */
[----:B------:R-:W-:Y:S01]  /*29200*/  IMAD.MOV.U32 R36, RZ, RZ, R35 ;  /* 0x000000ffff247224 */ /* 0x000fe200078e0023 */
[----:B--2---:R-:W-:Y:S02]  /*29210*/  MOV R35, R34 ;  /* 0x0000002200237202 */ /* 0x004fe40000000f00 */
[----:B------:R-:W2:Y:S01]  /*29220*/  LDL.LU R34, [R1+0x418] ;  /* 0x0004180001227983 */ /* 0x000ea20000300800 */
[----:B---3--:R-:W-:-:S04]  /*29230*/  LEA R4, P5, R58, R238, 0x2 ;  /* 0x000000ee3a047211 */ /* 0x008fc800078a10ff */
[----:B------:R-:W-:Y:S01]  /*29240*/  LEA.HI.X.SX32 R5, R58, R0, 0x2, P5 ;  /* 0x000000003a057211 */ /* 0x000fe200028f16ff */
[----:B------:R-:W-:Y:S02]  /*29250*/  IMAD.MOV.U32 R58, RZ, RZ, R46 ;  /* 0x000000ffff3a7224 */ /* 0x000fe400078e002e */
[----:B------:R-:W-:Y:S02]  /*29260*/  IMAD.MOV.U32 R46, RZ, RZ, R45 ;  /* 0x000000ffff2e7224 */ /* 0x000fe400078e002d */
[----:B------:R-:W-:Y:S02]  /*29270*/  IMAD.MOV.U32 R45, RZ, RZ, R44 ;  /* 0x000000ffff2d7224 */ /* 0x000fe400078e002c */
[----:B------:R-:W-:Y:S01]  /*29280*/  IMAD.MOV.U32 R44, RZ, RZ, R43 ;  /* 0x000000ffff2c7224 */ /* 0x000fe200078e002b */
[----:B------:R-:W-:Y:S01]  /*29290*/  MOV R43, R42 ;  /* 0x0000002a002b7202 */ /* 0x000fe20000000f00 */
[----:B------:R-:W-:Y:S02]  /*292a0*/  IMAD.MOV.U32 R42, RZ, RZ, R41 ;  /* 0x000000ffff2a7224 */ /* 0x000fe400078e0029 */
[----:B------:R-:W-:-:S02]  /*292b0*/  IMAD.MOV.U32 R41, RZ, RZ, R40 ;  /* 0x000000ffff297224 */ /* 0x000fc400078e0028 */
[----:B------:R-:W-:Y:S02]  /*292c0*/  IMAD.MOV.U32 R40, RZ, RZ, R19 ;  /* 0x000000ffff287224 */ /* 0x000fe400078e0013 */
[----:B------:R-:W-:Y:S01]  /*292d0*/  IMAD.MOV.U32 R19, RZ, RZ, R39 ;  /* 0x000000ffff137224 */ /* 0x000fe200078e0027 */
[----:B------:R-:W-:Y:S01]  /*292e0*/  MOV R39, R38 ;  /* 0x0000002600277202 */ /* 0x000fe20000000f00 */
[----:B------:R-:W-:Y:S02]  /*292f0*/  IMAD.MOV.U32 R38, RZ, RZ, R37 ;  /* 0x000000ffff267224 */ /* 0x000fe400078e0025 */
[----:B------:R-:W-:Y:S01]  /*29300*/  IMAD.MOV.U32 R37, RZ, RZ, R36 ;  /* 0x000000ffff257224 */ /* 0x000fe200078e0024 */
[----:B------:R3:W-:Y:S01]  /*29310*/  STL.64 [R1+0xa30], R4 ;  /* 0x000a300401007387 */ /* 0x0007e20000100a00 */
[----:B------:R-:W-:Y:S02]  /*29320*/  IMAD.MOV.U32 R36, RZ, RZ, R35 ;  /* 0x000000ffff247224 */ /* 0x000fe400078e0023 */
[----:B--2---:R-:W-:-:S02]  /*29330*/  IMAD.MOV.U32 R35, RZ, RZ, R34 ;  /* 0x000000ffff237224 */ /* 0x004fc400078e0022 */
[----:B------:R-:W2:Y:S01]  /*29340*/  LDL.LU R34, [R1+0x41c] ;  /* 0x00041c0001227983 */ /* 0x000ea20000300800 */
[CC--:B-1----:R-:W-:Y:S02]  /*29350*/  LEA R10, P4, R57.reuse, R238.reuse, 0x2 ;  /* 0x000000ee390a7211 */ /* 0x0c2fe400078810ff */
[----:B----4-:R-:W-:Y:S02]  /*29360*/  LEA R8, P6, R56, R238, 0x2 ;  /* 0x000000ee38087211 */ /* 0x010fe400078c10ff */
[----:B------:R-:W-:Y:S02]  /*29370*/  LEA.HI.X.SX32 R11, R57, R0, 0x2, P4 ;  /* 0x00000000390b7211 */ /* 0x000fe400020f16ff */
[----:B------:R-:W-:Y:S01]  /*29380*/  MOV R57, R46 ;  /* 0x0000002e00397202 */ /* 0x000fe20000000f00 */
[----:B------:R-:W-:Y:S02]  /*29390*/  IMAD.MOV.U32 R46, RZ, RZ, R45 ;  /* 0x000000ffff2e7224 */ /* 0x000fe400078e002d */
[----:B------:R-:W-:-:S02]  /*293a0*/  IMAD.MOV.U32 R45, RZ, RZ, R44 ;  /* 0x000000ffff2d7224 */ /* 0x000fc400078e002c */
[----:B------:R-:W-:Y:S01]  /*293b0*/  IMAD.MOV.U32 R44, RZ, RZ, R43 ;  /* 0x000000ffff2c7224 */ /* 0x000fe200078e002b */
[----:B------:R-:W-:Y:S01]  /*293c0*/  LEA.HI.X.SX32 R9, R56, R0, 0x2, P6 ;  /* 0x0000000038097211 */ /* 0x000fe200030f16ff */
[----:B------:R-:W-:Y:S01]  /*293d0*/  IMAD.MOV.U32 R43, RZ, RZ, R42 ;  /* 0x000000ffff2b7224 */ /* 0x000fe200078e002a */
[----:B------:R-:W-:Y:S01]  /*293e0*/  MOV R42, R41 ;  /* 0x00000029002a7202 */ /* 0x000fe20000000f00 */
[----:B------:R-:W-:Y:S01]  /*293f0*/  IMAD.MOV.U32 R41, RZ, RZ, R40 ;  /* 0x000000ffff297224 */ /* 0x000fe200078e0028 */
[----:B------:R-:W-:Y:S01]  /*29400*/  MOV R56, R46 ;  /* 0x0000002e00387202 */ /* 0x000fe20000000f00 */
[----:B------:R-:W-:Y:S02]  /*29410*/  IMAD.MOV.U32 R40, RZ, RZ, R19 ;  /* 0x000000ffff287224 */ /* 0x000fe400078e0013 */
[----:B------:R-:W-:Y:S02]  /*29420*/  IMAD.MOV.U32 R46, RZ, RZ, R45 ;  /* 0x000000ffff2e7224 */ /* 0x000fe400078e002d */
        /* <DEDUP_REMOVED lines=16> */
[----:B--2---:R-:W-:-:S02]  /*29530*/  IMAD.MOV.U32 R35, RZ, RZ, R34 ;  /* 0x000000ffff237224 */ /* 0x004fc400078e0022 */
[----:B------:R-:W-:Y:S02]  /*29540*/  IMAD.MOV.U32 R34, RZ, RZ, R28 ;  /* 0x000000ffff227224 */ /* 0x000fe400078e001c */
[----:B------:R-:W-:Y:S01]  /*29550*/  IMAD.MOV.U32 R36, RZ, RZ, R35 ;  /* 0x000000ffff247224 */ /* 0x000fe200078e0023 */
[----:B------:R-:W2:Y:S01]  /*29560*/  LDL.LU R28, [R1+0xff0] ;  /* 0x000ff000011c7983 */ /* 0x000ea20000300800 */
[----:B------:R-:W-:Y:S02]  /*29570*/  IMAD.MOV.U32 R35, RZ, RZ, R34 ;  /* 0x000000ffff237224 */ /* 0x000fe400078e0022 */
[----:B------:R-:W-:Y:S01]  /*29580*/  IMAD.MOV.U32 R34, RZ, RZ, R33 ;  /* 0x000000ffff227224 */ /* 0x000fe200078e0021 */
[----:B------:R-:W-:Y:S04]  /*29590*/  STL.64 [R1+0xa20], R8 ;  /* 0x000a200801007387 */ /* 0x000fe80000100a00 */
[----:B------:R-:W4:Y:S01]  /*295a0*/  LDL.LU R33, [R1+0x428] ;  /* 0x0004280001217983 */ /* 0x000f220000300800 */
        /* <DEDUP_REMOVED lines=17> */
[----:B----4-:R-:W-:Y:S02]  /*296c0*/  IMAD.MOV.U32 R34, RZ, RZ, R33 ;  /* 0x000000ffff227224 */ /* 0x010fe400078e0021 */
[----:B------:R-:W4:Y:S01]  /*296d0*/  LDL.LU R33, [R1+0x42c] ;  /* 0x00042c0001217983 */ /* 0x000f220000300800 */
[CC--:B-1----:R-:W-:Y:S02]  /*296e0*/  LEA R10, P4, R51.reuse, R238.reuse, 0x2 ;  /* 0x000000ee330a7211 */ /* 0x0c2fe400078810ff */
[----:B---3--:R-:W-:Y:S02]  /*296f0*/  LEA R4, P5, R50, R238, 0x2 ;  /* 0x000000ee32047211 */ /* 0x008fe400078a10ff */
[----:B------:R-:W-:Y:S02]  /*29700*/  LEA.HI.X.SX32 R11, R51, R0, 0x2, P4 ;  /* 0x00000000330b7211 */ /* 0x000fe400020f16ff */
[----:B------:R-:W-:Y:S01]  /*29710*/  MOV R51, R46 ;  /* 0x0000002e00337202 */ /* 0x000fe20000000f00 */
[----:B------:R-:W-:-:S02]  /*29720*/  IMAD.MOV.U32 R46, RZ, RZ, R45 ;  /* 0x000000ffff2e7224 */ /* 0x000fc400078e002d */
[----:B------:R-:W-:Y:S01]  /*29730*/  IMAD.MOV.U32 R45, RZ, RZ, R44 ;  /* 0x000000ffff2d7224 */ /* 0x000fe200078e002c */
[----:B------:R-:W-:Y:S01]  /*29740*/  LEA.HI.X.SX32 R5, R50, R0, 0x2, P5 ;  /* 0x0000000032057211 */ /* 0x000fe200028f16ff */
        /* <DEDUP_REMOVED lines=13> */
[----:B------:R-:W-:Y:S01]  /*29820*/  IMAD.MOV.U32 R42, RZ, RZ, R41 ;  /* 0x000000ffff2a7224 */ /* 0x000fe200078e0029 */
[----:B------:R-:W-:Y:S01]  /*29830*/  MOV R38, R37 ;  /* 0x0000002500267202 */ /* 0x000fe20000000f00 */
[----:B------:R-:W-:-:S02]  /*29840*/  IMAD.MOV.U32 R37, RZ, RZ, R36 ;  /* 0x000000ffff257224 */ /* 0x000fc400078e0024 */
[----:B------:R-:W-:Y:S02]  /*29850*/  IMAD.MOV.U32 R41, RZ, RZ, R40 ;  /* 0x000000ffff297224 */ /* 0x000fe400078e0028 */
[----:B------:R-:W-:Y:S02]  /*29860*/  IMAD.MOV.U32 R36, RZ, RZ, R35 ;  /* 0x000000ffff247224 */ /* 0x000fe400078e0023 */
[----:B------:R-:W-:Y:S01]  /*29870*/  IMAD.MOV.U32 R40, RZ, RZ, R19 ;  /* 0x000000ffff287224 */ /* 0x000fe200078e0013 */
[----:B------:R-:W-:Y:S01]  /*29880*/  LEA.HI.X.SX32 R9, R60, R0, 0x2, P6 ;  /* 0x000000003c097211 */ /* 0x000fe200030f16ff */
[----:B------:R-:W-:Y:S02]  /*29890*/  IMAD.MOV.U32 R35, RZ, RZ, R34 ;  /* 0x000000ffff237224 */ /* 0x000fe400078e0022 */
[----:B------:R-:W-:Y:S01]  /*298a0*/  IMAD.MOV.U32 R19, RZ, RZ, R39 ;  /* 0x000000ffff137224 */ /* 0x000fe200078e0027 */
[----:B------:R-:W-:Y:S01]  /*298b0*/  MOV R39, R38 ;  /* 0x0000002600277202 */ /* 0x000fe20000000f00 */
[----:B------:R-:W-:Y:S01]  /*298c0*/  IMAD.MOV.U32 R38, RZ, RZ, R37 ;  /* 0x000000ffff267224 */ /* 0x000fe200078e0025 */
[----:B------:R1:W-:Y:S01]  /*298d0*/  STL.64 [R1+0xa10], R10 ;  /* 0x000a100a01007387 */ /* 0x0003e20000100a00 */
[----:B------:R-:W-:-:S02]  /*298e0*/  IMAD.MOV.U32 R37, RZ, RZ, R36 ;  /* 0x000000ffff257224 */ /* 0x000fc400078e0024 */
[----:B------:R-:W-:Y:S02]  /*298f0*/  IMAD.MOV.U32 R36, RZ, RZ, R35 ;  /* 0x000000ffff247224 */ /* 0x000fe400078e0023 */
[----:B----4-:R-:W-:Y:S01]  /*29900*/  IMAD.MOV.U32 R34, RZ, RZ, R33 ;  /* 0x000000ffff227224 */ /* 0x010fe200078e0021 */
[----:B------:R-:W-:Y:S02]  /*29910*/  MOV R33, R20 ;  /* 0x0000001400217202 */ /* 0x000fe40000000f00 */
[----:B------:R-:W3:Y:S01]  /*29920*/  LDL.LU R20, [R1+0x4c4] ;  /* 0x0004c40001147983 */ /* 0x000ee20000300800 */
[----:B------:R-:W-:Y:S01]  /*29930*/  IMAD.MOV.U32 R35, RZ, RZ, R34 ;  /* 0x000000ffff237224 */ /* 0x000fe200078e0022 */
[----:B------:R-:W-:Y:S01]  /*29940*/  MOV R34, R33 ;  /* 0x0000002100227202 */ /* 0x000fe20000000f00 */
[----:B------:R-:W-:Y:S01]  /*29950*/  IMAD.MOV.U32 R33, RZ, RZ, R31 ;  /* 0x000000ffff217224 */ /* 0x000fe200078e001f */
[----:B------:R-:W-:Y:S04]  /*29960*/  STL.64 [R1+0xa08], R8 ;  /* 0x000a080801007387 */ /* 0x000fe80000100a00 */
[----:B------:R4:W-:Y:S04]  /*29970*/  STL.64 [R1+0xa00], R4 ;  /* 0x000a000401007387 */ /* 0x0009e80000100a00 */
[----:B------:R-:W2:Y:S01]  /*29980*/  LDL.LU R31, [R1+0x14] ;  /* 0x00001400011f7983 */ /* 0x000ea20000300800 */
[----:B-1----:R-:W-:-:S04]  /*29990*/  LEA R10, P4, R49, R238, 0x2 ;  /* 0x000000ee310a7211 */ /* 0x002fc800078810ff */
        /* <DEDUP_REMOVED lines=19> */
[----:B------:R-:W2:Y:S01]  /*29ad0*/  LDL.LU R30, [R1+0x10] ;  /* 0x00001000011e7983 */ /* 0x000ea20000300800 */
[-C--:B----4-:R-:W-:Y:S02]  /*29ae0*/  LEA R4, P5, R54, R238.reuse, 0x2 ;  /* 0x000000ee36047211 */ /* 0x090fe400078a10ff */
[----:B-1----:R-:W-:Y:S02]  /*29af0*/  LEA R10, P4, R48, R238, 0x2 ;  /* 0x000000ee300a7211 */ /* 0x002fe400078810ff */
[----:B------:R-:W-:Y:S01]  /*29b00*/  LEA.HI.X.SX32 R5, R54, R0, 0x2, P5 ;  /* 0x0000000036057211 */ /* 0x000fe200028f16ff */
[----:B------:R-:W-:Y:S01]  /*29b10*/  IMAD.MOV.U32 R54, RZ, RZ, R46 ;  /* 0x000000ffff367224 */ /* 0x000fe200078e002e */
        /* <DEDUP_REMOVED lines=11> */
[----:B------:R-:W-:Y:S01]  /*29bd0*/  IMAD.MOV.U32 R45, RZ, RZ, R44 ;  /* 0x000000ffff2d7224 */ /* 0x000fe200078e002c */
[----:B------:R-:W-:Y:S01]  /*29be0*/  LEA R8, P6, R59, R238, 0x2 ;  /* 0x000000ee3b087211 */ /* 0x000fe200078c10ff */
[----:B------:R-:W-:Y:S02]  /*29bf0*/  IMAD.MOV.U32 R39, RZ, RZ, R38 ;  /* 0x000000ffff277224 */ /* 0x000fe400078e0026 */
[----:B------:R-:W-:Y:S01]  /*29c00*/  IMAD.MOV.U32 R44, RZ, RZ, R43 ;  /* 0x000000ffff2c7224 */ /* 0x000fe200078e002b */
[----:B------:R-:W-:Y:S01]  /*29c10*/  MOV R43, R42 ;  /* 0x0000002a002b7202 */ /* 0x000fe20000000f00 */
[----:B------:R-:W-:Y:S01]  /*29c20*/  IMAD.MOV.U32 R38, RZ, RZ, R37 ;  /* 0x000000ffff267224 */ /* 0x000fe200078e0025 */
[----:B------:R-:W-:Y:S01]  /*29c30*/  MOV R37, R36 ;  /* 0x0000002400257202 */ /* 0x000fe20000000f00 */
[----:B------:R-:W-:-:S02]  /*29c40*/  IMAD.MOV.U32 R42, RZ, RZ, R41 ;  /* 0x000000ffff2a7224 */ /* 0x000fc400078e0029 */
[----:B------:R-:W-:Y:S02]  /*29c50*/  IMAD.MOV.U32 R36, RZ, RZ, R35 ;  /* 0x000000ffff247224 */ /* 0x000fe400078e0023 */
[----:B------:R-:W-:Y:S01]  /*29c60*/  IMAD.MOV.U32 R41, RZ, RZ, R40 ;  /* 0x000000ffff297224 */ /* 0x000fe200078e0028 */
[----:B------:R-:W-:Y:S01]  /*29c70*/  LEA.HI.X.SX32 R9, R59, R0, 0x2, P6 ;  /* 0x000000003b097211 */ /* 0x000fe200030f16ff */
[----:B------:R-:W-:Y:S02]  /*29c80*/  IMAD.MOV.U32 R35, RZ, RZ, R34 ;  /* 0x000000ffff237224 */ /* 0x000fe400078e0022 */
[----:B------:R-:W-:Y:S02]  /*29c90*/  IMAD.MOV.U32 R40, RZ, RZ, R19 ;  /* 0x000000ffff287224 */ /* 0x000fe400078e0013 */
[----:B------:R-:W-:Y:S02]  /*29ca0*/  IMAD.MOV.U32 R34, RZ, RZ, R33 ;  /* 0x000000ffff227224 */ /* 0x000fe400078e0021 */
[----:B------:R-:W-:Y:S01]  /*29cb0*/  IMAD.MOV.U32 R19, RZ, RZ, R39 ;  /* 0x000000ffff137224 */ /* 0x000fe200078e0027 */
[----:B------:R-:W-:Y:S01]  /*29cc0*/  MOV R39, R38 ;  /* 0x0000002600277202 */ /* 0x000fe20000000f00 */
[----:B------:R-:W-:-:S02]  /*29cd0*/  IMAD.MOV.U32 R38, RZ, RZ, R37 ;  /* 0x000000ffff267224 */ /* 0x000fc400078e0025 */
[----:B------:R-:W-:Y:S01]  /*29ce0*/  IMAD.MOV.U32 R37, RZ, RZ, R36 ;  /* 0x000000ffff257224 */ /* 0x000fe200078e0024 */
[----:B------:R1:W-:Y:S01]  /*29cf0*/  STL.64 [R1+0x9f0], R8 ;  /* 0x0009f00801007387 */ /* 0x0003e20000100a00 */
[----:B------:R-:W-:Y:S02]  /*29d00*/  IMAD.MOV.U32 R36, RZ, RZ, R35 ;  /* 0x000000ffff247224 */ /* 0x000fe400078e0023 */
[----:B------:R-:W-:Y:S01]  /*29d10*/  IMAD.MOV.U32 R35, RZ, RZ, R34 ;  /* 0x000000ffff237224 */ /* 0x000fe200078e0022 */
[----:B------:R4:W-:Y:S01]  /*29d20*/  STL.64 [R1+0x9e8], R4 ;  /* 0x0009e80401007387 */ /* 0x0009e20000100a00 */
[----:B--2---:R-:W-:Y:S01]  /*29d30*/  IMAD.MOV.U32 R33, RZ, RZ, R30 ;  /* 0x000000ffff217224 */ /* 0x004fe200078e001e */
[----:B------:R-:W-:Y:S02]  /*29d40*/  MOV R30, R21 ;  /* 0x00000015001e7202 */ /* 0x000fe40000000f00 */
[----:B------:R-:W2:Y:S02]  /*29d50*/  LDL.LU R21, [R1+0x4d4] ;  /* 0x0004d40001157983 */ /* 0x000ea40000300800 */
[----:B------:R-:W-:Y:S01]  /*29d60*/  MOV R34, R33 ;  /* 0x0000002100227202 */ /* 0x000fe20000000f00 */
[----:B------:R-:W-:Y:S01]  /*29d70*/  IMAD.MOV.U32 R33, RZ, RZ, R30 ;  /* 0x000000ffff217224 */ /* 0x000fe200078e001e */
[----:B------:R3:W-:Y:S01]  /*29d80*/  STL.64 [R1+0x9e0], R10 ;  /* 0x0009e00a01007387 */ /* 0x0007e20000100a00 */
[----:B------:R-:W-:-:S03]  /*29d90*/  IMAD.MOV.U32 R30, RZ, RZ, R29 ;  /* 0x000000ffff1e7224 */ /* 0x000fc600078e001d */
[----:B------:R-:W4:Y:S01]  /*29da0*/  LDL.LU R29, [R1+0x4d8] ;  /* 0x0004d800011d7983 */ /* 0x000f220000300800 */
        /* <DEDUP_REMOVED lines=19> */
[----:B----4-:R-:W-:Y:S01]  /*29ee0*/  IMAD.MOV.U32 R30, RZ, RZ, R29 ;  /* 0x000000ffff1e7224 */ /* 0x010fe200078e001d */
[----:B------:R-:W-:-:S02]  /*29ef0*/  MOV R29, R27 ;  /* 0x0000001b001d7202 */ /* 0x000fc40000000f00 */
[----:B------:R-:W4:Y:S01]  /*29f00*/  LDL.LU R27, [R1+0x51c] ;  /* 0x00051c00011b7983 */ /* 0x000f220000300800 */
[----:B------:R-:W-:-:S04]  /*29f10*/  LEA R4, P5, R53, R238, 0x2 ;  /* 0x000000ee35047211 */ /* 0x000fc800078a10ff */
        /* <DEDUP_REMOVED lines=18> */
[----:B----4-:R-:W-:-:S02]  /*2a040*/  IMAD.MOV.U32 R29, RZ, RZ, R27 ;  /* 0x000000ffff1d7224 */ /* 0x010fc400078e001b */
[----:B------:R-:W-:Y:S02]  /*2a050*/  IMAD.MOV.U32 R27, RZ, RZ, R22 ;  /* 0x000000ffff1b7224 */ /* 0x000fe400078e0016 */
[----:B------:R-:W4:Y:S01]  /*2a060*/  LDL.LU R22, [R1+0x520] ;  /* 0x0005200001167983 */ /* 0x000f220000300800 */
[----:B---3--:R-:W-:-:S04]  /*2a070*/  LEA R10, P4, R52, R238, 0x2 ;  /* 0x000000ee340a7211 */ /* 0x008fc800078810ff */
[----:B------:R-:W-:Y:S01]  /*2a080*/  LEA.HI.X.SX32 R11, R52, R0, 0x2, P4 ;  /* 0x00000000340b7211 */ /* 0x000fe200020f16ff */
        /* <DEDUP_REMOVED lines=17> */
[----:B----4-:R-:W-:Y:S01]  /*2a1a0*/  MOV R27, R22 ;  /* 0x00000016001b7202 */ /* 0x010fe20000000f00 */
[----:B------:R-:W-:Y:S02]  /*2a1b0*/  IMAD.MOV.U32 R22, RZ, RZ, R24 ;  /* 0x000000ffff167224 */ /* 0x000fe400078e0018 */
[----:B------:R-:W4:Y:S01]  /*2a1c0*/  LDL.LU R24, [R1+0xfe0] ;  /* 0x000fe00001187983 */ /* 0x000f220000300800 */
        /* <DEDUP_REMOVED lines=20> */
[----:B------:R-:W-:Y:S01]  /*2a310*/  IMAD.MOV.U32 R41, RZ, RZ, R40 ;  /* 0x000000ffff297224 */ /* 0x000fe200078e0028 */
[----:B-1----:R-:W-:Y:S01]  /*2a320*/  LEA R8, P6, R58, R238, 0x2 ;  /* 0x000000ee3a087211 */ /* 0x002fe200078c10ff */
[----:B------:R-:W-:-:S02]  /*2a330*/  IMAD.MOV.U32 R34, RZ, RZ, R33 ;  /* 0x000000ffff227224 */ /* 0x000fc400078e0021 */
[----:B------:R-:W-:Y:S01]  /*2a340*/  IMAD.MOV.U32 R40, RZ, RZ, R19 ;  /* 0x000000ffff287224 */ /* 0x000fe200078e0013 */
[CC--:B--2---:R-:W-:Y:S01]  /*2a350*/  LEA R4, P5, R57.reuse, R238.reuse, 0x2 ;  /* 0x000000ee39047211 */ /* 0x0c4fe200078a10ff */
[----:B------:R-:W-:Y:S02]  /*2a360*/  IMAD.MOV.U32 R33, RZ, RZ, R22 ;  /* 0x000000ffff217224 */ /* 0x000fe400078e0016 */
[----:B------:R-:W-:Y:S02]  /*2a370*/  IMAD.MOV.U32 R19, RZ, RZ, R39 ;  /* 0x000000ffff137224 */ /* 0x000fe400078e0027 */
[----:B------:R-:W-:Y:S01]  /*2a380*/  IMAD.MOV.U32 R39, RZ, RZ, R38 ;  /* 0x000000ffff277224 */ /* 0x000fe200078e0026 */
[----:B------:R-:W-:Y:S01]  /*2a390*/  MOV R38, R37 ;  /* 0x0000002500267202 */ /* 0x000fe20000000f00 */
[----:B------:R-:W-:Y:S01]  /*2a3a0*/  IMAD.MOV.U32 R37, RZ, RZ, R36 ;  /* 0x000000ffff257224 */ /* 0x000fe200078e0024 */
[----:B---3--:R-:W-:Y:S01]  /*2a3b0*/  LEA R10, P4, R56, R238, 0x2 ;  /* 0x000000ee380a7211 */ /* 0x008fe200078810ff */
[----:B------:R-:W-:Y:S01]  /*2a3c0*/  IMAD.MOV.U32 R36, RZ, RZ, R35 ;  /* 0x000000ffff247224 */ /* 0x000fe200078e0023 */
[-C--:B------:R-:W-:Y:S01]  /*2a3d0*/  LEA.HI.X.SX32 R9, R58, R0.reuse, 0x2, P6 ;  /* 0x000000003a097211 */ /* 0x080fe200030f16ff */
[----:B------:R-:W-:Y:S01]  /*2a3e0*/  IMAD.MOV.U32 R59, RZ, RZ, R46 ;  /* 0x000000ffff3b7224 */ /* 0x000fe200078e002e */
[----:B------:R-:W-:Y:S01]  /*2a3f0*/  LEA.HI.X.SX32 R5, R57, R0, 0x2, P5 ;  /* 0x0000000039057211 */ /* 0x000fe200028f16ff */
[----:B------:R-:W-:-:S02]  /*2a400*/  IMAD.MOV.U32 R35, RZ, RZ, R34 ;  /* 0x000000ffff237224 */ /* 0x000fc400078e0022 */
[----:B------:R-:W-:Y:S01]  /*2a410*/  IMAD.MOV.U32 R46, RZ, RZ, R44 ;  /* 0x000000ffff2e7224 */ /* 0x000fe200078e002c */
[----:B------:R-:W-:Y:S01]  /*2a420*/  LEA.HI.X.SX32 R11, R56, R0, 0x2, P4 ;  /* 0x00000000380b7211 */ /* 0x000fe200020f16ff */
[----:B------:R-:W-:Y:S02]  /*2a430*/  IMAD.MOV.U32 R34, RZ, RZ, R33 ;  /* 0x000000ffff227224 */ /* 0x000fe400078e0021 */
[----:B------:R-:W-:Y:S01]  /*2a440*/  IMAD.MOV.U32 R58, RZ, RZ, R45 ;  /* 0x000000ffff3a7224 */ /* 0x000fe200078e002d */
[----:B------:R-:W-:Y:S01]  /*2a450*/  MOV R45, R43 ;  /* 0x0000002b002d7202 */ /* 0x000fe20000000f00 */
[----:B------:R-:W-:Y:S01]  /*2a460*/  IMAD.MOV.U32 R44, RZ, RZ, R42 ;  /* 0x000000ffff2c7224 */ /* 0x000fe200078e002a */
[----:B------:R1:W-:Y:S01]  /*2a470*/  STL.64 [R1+0x9c0], R8 ;  /* 0x0009c00801007387 */ /* 0x0003e20000100a00 */
[----:B------:R-:W-:Y:S01]  /*2a480*/  IMAD.MOV.U32 R42, RZ, RZ, R40 ;  /* 0x000000ffff2a7224 */ /* 0x000fe200078e0028 */
[----:B------:R-:W-:Y:S01]  /*2a490*/  MOV R40, R39 ;  /* 0x0000002700287202 */ /* 0x000fe20000000f00 */
[----:B------:R-:W-:-:S02]  /*2a4a0*/  IMAD.MOV.U32 R43, RZ, RZ, R41 ;  /* 0x000000ffff2b7224 */ /* 0x000fc400078e0029 */
[----:B------:R-:W-:Y:S02]  /*2a4b0*/  IMAD.MOV.U32 R41, RZ, RZ, R19 ;  /* 0x000000ffff297224 */ /* 0x000fe400078e0013 */
[----:B------:R-:W-:Y:S02]  /*2a4c0*/  IMAD.MOV.U32 R39, RZ, RZ, R37 ;  /* 0x000000ffff277224 */ /* 0x000fe400078e0025 */
[----:B------:R-:W-:Y:S02]  /*2a4d0*/  IMAD.MOV.U32 R19, RZ, RZ, R38 ;  /* 0x000000ffff137224 */ /* 0x000fe400078e0026 */
[----:B------:R-:W-:Y:S01]  /*2a4e0*/  IMAD.MOV.U32 R37, RZ, RZ, R35 ;  /* 0x000000ffff257224 */ /* 0x000fe200078e0023 */
[C---:B-1----:R-:W-:Y:S01]  /*2a4f0*/  LEA R8, P6, R55.reuse, R238, 0x2 ;  /* 0x000000ee37087211 */ /* 0x042fe200078c10ff */
[----:B------:R-:W-:Y:S01]  /*2a500*/  IMAD.MOV.U32 R38, RZ, RZ, R36 ;  /* 0x000000ffff267224 */ /* 0x000fe200078e0024 */
[----:B------:R-:W-:Y:S01]  /*2a510*/  MOV R35, R34 ;  /* 0x0000002200237202 */ /* 0x000fe20000000f00 */
[----:B------:R-:W-:Y:S01]  /*2a520*/  IMAD.MOV.U32 R36, RZ, RZ, R82 ;  /* 0x000000ffff247224 */ /* 0x000fe200078e0052 */
[----:B------:R-:W-:-:S02]  /*2a530*/  LEA.HI.X.SX32 R9, R55, R0, 0x2, P6 ;  /* 0x0000000037097211 */ /* 0x000fc400030f16ff */
[----:B------:R-:W-:Y:S01]  /*2a540*/  MOV R56, R45 ;  /* 0x0000002d00387202 */ /* 0x000fe20000000f00 */
[----:B------:R-:W-:Y:S02]  /*2a550*/  IMAD.MOV.U32 R45, RZ, RZ, R43 ;  /* 0x000000ffff2d7224 */ /* 0x000fe400078e002b */
[----:B------:R-:W-:Y:S02]  /*2a560*/  IMAD.MOV.U32 R43, RZ, RZ, R41 ;  /* 0x000000ffff2b7224 */ /* 0x000fe400078e0029 */
[----:B------:R-:W-:Y:S02]  /*2a570*/  IMAD.MOV.U32 R41, RZ, RZ, R19 ;  /* 0x000000ffff297224 */ /* 0x000fe400078e0013 */
[----:B------:R-:W-:Y:S01]  /*2a580*/  IMAD.MOV.U32 R19, RZ, RZ, R38 ;  /* 0x000000ffff137224 */ /* 0x000fe200078e0026 */
[----:B------:R-:W-:Y:S01]  /*2a590*/  MOV R38, R36 ;  /* 0x0000002400267202 */ /* 0x000fe20000000f00 */
[----:B----4-:R-:W-:Y:S02]  /*2a5a0*/  IMAD.MOV.U32 R22, RZ, RZ, R24 ;  /* 0x000000ffff167224 */ /* 0x010fe400078e0018 */
[----:B------:R-:W-:-:S02]  /*2a5b0*/  IMAD.MOV.U32 R24, RZ, RZ, R2 ;  /* 0x000000ffff187224 */ /* 0x000fc400078e0002 */
[----:B------:R-:W2:Y:S03]  /*2a5c0*/  LDL.LU R2, [R1+0x4e4] ;  /* 0x0004e40001027983 */ /* 0x000ea60000300800 */
[----:B------:R-:W-:Y:S01]  /*2a5d0*/  MOV R33, R24 ;  /* 0x0000001800217202 */ /* 0x000fe20000000f00 */
[----:B------:R-:W-:Y:S01]  /*2a5e0*/  IMAD.MOV.U32 R24, RZ, RZ, R26 ;  /* 0x000000ffff187224 */ /* 0x000fe200078e001a */
[----:B------:R1:W-:Y:S03]  /*2a5f0*/  STL.64 [R1+0x9b8], R4 ;  /* 0x0009b80401007387 */ /* 0x0003e60000100a00 */
[----:B------:R-:W-:Y:S01]  /*2a600*/  IMAD.MOV.U32 R34, RZ, RZ, R33 ;  /* 0x000000ffff227224 */ /* 0x000fe200078e0021 */
[----:B------:R-:W3:Y:S01]  /*2a610*/  LDL.LU R26, [R1+0x4e8] ;  /* 0x0004e800011a7983 */ /* 0x000ee20000300800 */
[----:B------:R-:W-:-:S03]  /*2a620*/  IMAD.MOV.U32 R33, RZ, RZ, R24 ;  /* 0x000000ffff217224 */ /* 0x000fc600078e0018 */
[----:B------:R4:W-:Y:S04]  /*2a630*/  STL.64 [R1+0x9b0], R10 ;  /* 0x0009b00a01007387 */ /* 0x0009e80000100a00 */
[----:B------:R-:W3:Y:S04]  /*2a640*/  LDL.LU R82, [R1+0xfec] ;  /* 0x000fec0001527983 */ /* 0x000ee80000300800 */
[----:B------:R-:W4:Y:S04]  /*2a650*/  LDL.LU R24, [R1+0x43c] ;  /* 0x00043c0001187983 */ /* 0x000f280000300800 */
[----:B------:R2:W-:Y:S04]  /*2a660*/  STL.64 [R1+0x9a8], R8 ;  /* 0x0009a80801007387 */ /* 0x0005e80000100a00 */
[----:B------:R-:W2:Y:S01]  /*2a670*/  LDL.LU R36, [R1+0x440] ;  /* 0x0004400001247983 */ /* 0x000ea20000300800 */
[----:B------:R-:W-:Y:S01]  /*2a680*/  IMAD.MOV.U32 R57, RZ, RZ, R46 ;  /* 0x000000ffff397224 */ /* 0x000fe200078e002e */
[----:B-1----:R-:W-:Y:S01]  /*2a690*/  LEA R4, P5, R51, R238, 0x2 ;  /* 0x000000ee33047211 */ /* 0x002fe200078a10ff */
[----:B------:R-:W-:-:S02]  /*2a6a0*/  IMAD.MOV.U32 R46, RZ, RZ, R44 ;  /* 0x000000ffff2e7224 */ /* 0x000fc400078e002c */
[----:B------:R-:W-:Y:S01]  /*2a6b0*/  IMAD.MOV.U32 R44, RZ, RZ, R42 ;  /* 0x000000ffff2c7224 */ /* 0x000fe200078e002a */
[----:B------:R-:W-:Y:S01]  /*2a6c0*/  MOV R42, R40 ;  /* 0x00000028002a7202 */ /* 0x000fe20000000f00 */
        /* <DEDUP_REMOVED lines=11> */
[----:B------:R-:W-:Y:S02]  /*2a780*/  IMAD.MOV.U32 R41, RZ, RZ, R19 ;  /* 0x000000ffff297224 */ /* 0x000fe400078e0013 */
[----:B------:R-:W-:Y:S02]  /*2a790*/  IMAD.MOV.U32 R19, RZ, RZ, R38 ;  /* 0x000000ffff137224 */ /* 0x000fe400078e0026 */
[----:B----4-:R-:W-:Y:S02]  /*2a7a0*/  IMAD.MOV.U32 R37, RZ, RZ, R24 ;  /* 0x000000ffff257224 */ /* 0x010fe400078e0018 */
[----:B------:R-:W4:Y:S02]  /*2a7b0*/  LDL.LU R24, [R1+0x4bc] ;  /* 0x0004bc0001187983 */ /* 0x000f240000300800 */
[----:B------:R-:W-:-:S02]  /*2a7c0*/  IMAD.MOV.U32 R39, RZ, RZ, R37 ;  /* 0x000000ffff277224 */ /* 0x000fc400078e0025 */
[----:B------:R1:W-:Y:S01]  /*2a7d0*/  STL.64 [R1+0x9a0], R4 ;  /* 0x0009a00401007387 */ /* 0x0003e20000100a00 */
[----:B------:R-:W-:Y:S02]  /*2a7e0*/  IMAD.MOV.U32 R37, RZ, RZ, R32 ;  /* 0x000000ffff257224 */ /* 0x000fe400078e0020 */
[----:B--2---:R-:W-:Y:S01]  /*2a7f0*/  IMAD.MOV.U32 R38, RZ, RZ, R36 ;  /* 0x000000ffff267224 */ /* 0x004fe200078e0024 */
[----:B------:R-:W2:Y:S04]  /*2a800*/  LDL.LU R32, [R1+0x4c0] ;  /* 0x0004c00001207983 */ /* 0x000ea80000300800 */
[----:B------:R-:W3:Y:S01]  /*2a810*/  LDL.LU R36, [R1+0x448] ;  /* 0x0004480001247983 */ /* 0x000ee20000300800 */
        /* <DEDUP_REMOVED lines=14> */
[----:B---3--:R-:W-:-:S03]  /*2a900*/  IMAD.MOV.U32 R37, RZ, RZ, R36 ;  /* 0x000000ffff257224 */ /* 0x008fc600078e0024 */
[----:B------:R-:W3:Y:S01]  /*2a910*/  LDL.LU R36, [R1+0x44c] ;  /* 0x00044c0001247983 */ /* 0x000ee20000300800 */
        /* <DEDUP_REMOVED lines=11> */
[----:B------:R-:W-:Y:S01]  /*2a9d0*/  IMAD.MOV.U32 R39, RZ, RZ, R38 ;  /* 0x000000ffff277224 */ /* 0x000fe200078e0026 */
[----:B------:R2:W-:Y:S01]  /*2a9e0*/  STL.64 [R1+0x990], R8 ;  /* 0x0009900801007387 */ /* 0x0005e20000100a00 */
[----:B------:R-:W-:Y:S02]  /*2a9f0*/  IMAD.MOV.U32 R38, RZ, RZ, R37 ;  /* 0x000000ffff267224 */ /* 0x000fe400078e0025 */
[----:B---3--:R-:W-:Y:S02]  /*2aa00*/  IMAD.MOV.U32 R37, RZ, RZ, R36 ;  /* 0x000000ffff257224 */ /* 0x008fe400078e0024 */
[----:B------:R-:W3:Y:S01]  /*2aa10*/  LDL.LU R36, [R1+0x450] ;  /* 0x0004500001247983 */ /* 0x000ee20000300800 */
[----:B-1----:R-:W-:-:S04]  /*2aa20*/  LEA R4, P5, R54, R238, 0x2 ;  /* 0x000000ee36047211 */ /* 0x002fc800078a10ff */
        /* <DEDUP_REMOVED lines=10> */
[----:B------:R-:W-:Y:S01]  /*2aad0*/  IMAD.MOV.U32 R39, RZ, RZ, R38 ;  /* 0x000000ffff277224 */ /* 0x000fe200078e0026 */
[----:B------:R1:W-:Y:S01]  /*2aae0*/  STL.64 [R1+0x988], R4 ;  /* 0x0009880401007387 */ /* 0x0003e20000100a00 */
[----:B------:R-:W-:Y:S01]  /*2aaf0*/  IMAD.MOV.U32 R38, RZ, RZ, R37 ;  /* 0x000000ffff267224 */ /* 0x000fe200078e0025 */
[----:B---3--:R-:W-:Y:S02]  /*2ab00*/  MOV R37, R36 ;  /* 0x0000002400257202 */ /* 0x008fe40000000f00 */
[----:B------:R-:W3:Y:S01]  /*2ab10*/  LDL.LU R36, [R1+0x454] ;  /* 0x0004540001247983 */ /* 0x000ee20000300800 */
[----:B----4-:R-:W-:-:S04]  /*2ab20*/  LEA R10, P4, R48, R238, 0x2 ;  /* 0x000000ee300a7211 */ /* 0x010fc800078810ff */
        /* <DEDUP_REMOVED lines=11> */
[----:B------:R-:W-:Y:S01]  /*2abe0*/  IMAD.MOV.U32 R38, RZ, RZ, R37 ;  /* 0x000000ffff267224 */ /* 0x000fe200078e0025 */
[----:B------:R4:W-:Y:S01]  /*2abf0*/  STL.64 [R1+0x980], R10 ;  /* 0x0009800a01007387 */ /* 0x0009e20000100a00 */
[----:B---3--:R-:W-:-:S03]  /*2ac00*/  IMAD.MOV.U32 R37, RZ, RZ, R36 ;  /* 0x000000ffff257224 */ /* 0x008fc600078e0024 */
[----:B------:R-:W3:Y:S01]  /*2ac10*/  LDL.LU R36, [R1+0x458] ;  /* 0x0004580001247983 */ /* 0x000ee20000300800 */
[----:B--2---:R-:W-:-:S04]  /*2ac20*/  LEA R8, P6, R47, R238, 0x2 ;  /* 0x000000ee2f087211 */ /* 0x004fc800078c10ff */
        /* <DEDUP_REMOVED lines=13> */
[----:B---3--:R-:W-:Y:S02]  /*2ad00*/  IMAD.MOV.U32 R37, RZ, RZ, R36 ;  /* 0x000000ffff257224 */ /* 0x008fe400078e0024 */
[----:B------:R-:W3:Y:S01]  /*2ad10*/  LDL.LU R36, [R1+0x45c] ;  /* 0x00045c0001247983 */ /* 0x000ee20000300800 */
        /* <DEDUP_REMOVED lines=16> */
[----:B----4-:R-:W-:-:S04]  /*2ae20*/  LEA R10, P4, R52, R238, 0x2 ;  /* 0x000000ee340a7211 */ /* 0x010fc800078810ff */
        /* <DEDUP_REMOVED lines=12> */
[----:B------:R-:W-:Y:S01]  /*2aef0*/  IMAD.MOV.U32 R38, RZ, RZ, R37 ;  /* 0x000000ffff267224 */ /* 0x000fe200078e0025 */
[----:B--2---:R-:W-:-:S04]  /*2af00*/  LEA R8, P6, R61, R238, 0x2 ;  /* 0x000000ee3d087211 */ /* 0x004fc800078c10ff */
[----:B------:R-:W-:Y:S01]  /*2af10*/  LEA.HI.X.SX32 R9, R61, R0, 0x2, P6 ;  /* 0x000000003d097211 */ /* 0x000fe200030f16ff */
[----:B---3--:R-:W-:Y:S02]  /*2af20*/  IMAD.MOV.U32 R37, RZ, RZ, R36 ;  /* 0x000000ffff257224 */ /* 0x008fe400078e0024 */
[----:B------:R-:W2:Y:S01]  /*2af30*/  LDL.LU R36, [R1+0x464] ;  /* 0x0004640001247983 */ /* 0x000ea20000300800 */
[CC--:B-1----:R-:W-:Y:S02]  /*2af40*/  LEA R4, P5, R60.reuse, R238.reuse, 0x2 ;  /* 0x000000ee3c047211 */ /* 0x0c2fe400078a10ff */
[C---:B----4-:R-:W-:Y:S01]  /*2af50*/  LEA R10, P4, R59.reuse, R238, 0x2 ;  /* 0x000000ee3b0a7211 */ /* 0x050fe200078810ff */
[----:B------:R1:W-:Y:S01]  /*2af60*/  STL.64 [R1+0x960], R8 ;  /* 0x0009600801007387 */ /* 0x0003e20000100a00 */
[-C--:B------:R-:W-:Y:S02]  /*2af70*/  LEA.HI.X.SX32 R5, R60, R0.reuse, 0x2, P5 ;  /* 0x000000003c057211 */ /* 0x080fe400028f16ff */
[----:B------:R-:W-:-:S02]  /*2af80*/  LEA.HI.X.SX32 R11, R59, R0, 0x2, P4 ;  /* 0x000000003b0b7211 */ /* 0x000fc400020f16ff */
[C---:B-1----:R-:W-:Y:S01]  /*2af90*/  LEA R8, P6, R58.reuse, R238, 0x2 ;  /* 0x000000ee3a087211 */ /* 0x042fe200078c10ff */
[----:B------:R1:W-:Y:S03]  /*2afa0*/  STL.64 [R1+0x958], R4 ;  /* 0x0009580401007387 */ /* 0x0003e60000100a00 */
[----:B------:R-:W-:Y:S01]  /*2afb0*/  LEA.HI.X.SX32 R9, R58, R0, 0x2, P6 ;  /* 0x000000003a097211 */ /* 0x000fe200030f16ff */
[----:B------:R-:W-:Y:S04]  /*2afc0*/  STL.64 [R1+0x950], R10 ;  /* 0x0009500a01007387 */ /* 0x000fe80000100a00 */
[----:B------:R3:W-:Y:S01]  /*2afd0*/  STL.64 [R1+0x948], R8 ;  /* 0x0009480801007387 */ /* 0x0007e20000100a00 */
[----:B-1----:R-:W-:-:S02]  /*2afe0*/  LEA R4, P5, R57, R238, 0x2 ;  /* 0x000000ee39047211 */ /* 0x002fc400078a10ff */
[----:B---3--:R-:W-:-:S04]  /*2aff0*/  LEA R8, P6, R51, R238, 0x2 ;  /* 0x000000ee33087211 */ /* 0x008fc800078c10ff */
[----:B------:R-:W-:Y:S01]  /*2b000*/  LEA.HI.X.SX32 R9, R51, R0, 0x2, P6 ;  /* 0x0000000033097211 */ /* 0x000fe200030f16ff */
[----:B------:R-:W-:Y:S01]  /*2b010*/  IMAD.MOV.U32 R51, RZ, RZ, R46 ;  /* 0x000000ffff337224 */ /* 0x000fe200078e002e */
[----:B------:R-:W-:Y:S01]  /*2b020*/  MOV R46, R45 ;  /* 0x0000002d002e7202 */ /* 0x000fe20000000f00 */
[----:B------:R-:W-:Y:S01]  /*2b030*/  IMAD.MOV.U32 R45, RZ, RZ, R44 ;  /* 0x000000ffff2d7224 */ /* 0x000fe200078e002c */
[C---:B------:R-:W-:Y:S01]  /*2b040*/  LEA R10, P4, R56.reuse, R238, 0x2 ;  /* 0x000000ee380a7211 */ /* 0x040fe200078810ff */
[----:B------:R-:W-:Y:S02]  /*2b050*/  IMAD.MOV.U32 R44, RZ, RZ, R43 ;  /* 0x000000ffff2c7224 */ /* 0x000fe400078e002b */
[----:B------:R-:W-:Y:S02]  /*2b060*/  IMAD.MOV.U32 R43, RZ, RZ, R42 ;  /* 0x000000ffff2b7224 */ /* 0x000fe400078e002a */
[----:B------:R-:W-:Y:S01]  /*2b070*/  IMAD.MOV.U32 R42, RZ, RZ, R41 ;  /* 0x000000ffff2a7224 */ /* 0x000fe200078e0029 */
[----:B------:R-:W-:Y:S01]  /*2b080*/  MOV R41, R40 ;  /* 0x0000002800297202 */ /* 0x000fe20000000f00 */
[----:B------:R-:W-:Y:S01]  /*2b090*/  IMAD.MOV.U32 R40, RZ, RZ, R19 ;  /* 0x000000ffff287224 */ /* 0x000fe200078e0013 */
[-C--:B------:R-:W-:Y:S01]  /*2b0a0*/  LEA.HI.X.SX32 R5, R57, R0.reuse, 0x2, P5 ;  /* 0x0000000039057211 */ /* 0x080fe200028f16ff */
[----:B------:R-:W-:Y:S01]  /*2b0b0*/  IMAD.MOV.U32 R19, RZ, RZ, R39 ;  /* 0x000000ffff137224 */ /* 0x000fe200078e0027 */
[----:B------:R-:W-:Y:S01]  /*2b0c0*/  LEA.HI.X.SX32 R11, R56, R0, 0x2, P4 ;  /* 0x00000000380b7211 */ /* 0x000fe200020f16ff */
[----:B------:R-:W-:-:S02]  /*2b0d0*/  IMAD.MOV.U32 R39, RZ, RZ, R38 ;  /* 0x000000ffff277224 */ /* 0x000fc400078e0026 */
[----:B------:R-:W-:Y:S01]  /*2b0e0*/  IMAD.MOV.U32 R38, RZ, RZ, R37 ;  /* 0x000000ffff267224 */ /* 0x000fe200078e0025 */
[----:B------:R1:W-:Y:S04]  /*2b0f0*/  STL.64 [R1+0x940], R4 ;  /* 0x0009400401007387 */ /* 0x0003e80000100a00 */
[----:B------:R3:W-:Y:S04]  /*2b100*/  STL.64 [R1+0x938], R10 ;  /* 0x0009380a01007387 */ /* 0x0007e80000100a00 */
[----:B------:R4:W-:Y:S01]  /*2b110*/  STL.64 [R1+0x930], R8 ;  /* 0x0009300801007387 */ /* 0x0009e20000100a00 */
[----:B--2---:R-:W-:Y:S01]  /*2b120*/  MOV R37, R36 ;  /* 0x0000002400257202 */ /* 0x004fe20000000f00 */
[----:B------:R-:W-:-:S02]  /*2b130*/  IMAD.MOV.U32 R36, RZ, RZ, R35 ;  /* 0x000000ffff247224 */ /* 0x000fc400078e0023 */
[----:B------:R-:W-:Y:S02]  /*2b140*/  IMAD.MOV.U32 R35, RZ, RZ, R34 ;  /* 0x000000ffff237224 */ /* 0x000fe400078e0022 */
[----:B------:R-:W-:Y:S02]  /*2b150*/  IMAD.MOV.U32 R34, RZ, RZ, R33 ;  /* 0x000000ffff227224 */ /* 0x000fe400078e0021 */
[----:B------:R-:W2:Y:S01]  /*2b160*/  LDL.LU R33, [R1+0x474] ;  /* 0x0004740001217983 */ /* 0x000ea20000300800 */
[----:B------:R-:W-:Y:S01]  /*2b170*/  IMAD.MOV.U32 R59, RZ, RZ, R46 ;  /* 0x000000ffff3b7224 */ /* 0x000fe200078e002e */
[----:B------:R-:W-:Y:S01]  /*2b180*/  MOV R46, R45 ;  /* 0x0000002d002e7202 */ /* 0x000fe20000000f00 */
[----:B------:R-:W-:Y:S02]  /*2b190*/  IMAD.MOV.U32 R45, RZ, RZ, R44 ;  /* 0x000000ffff2d7224 */ /* 0x000fe400078e002c */
        /* <DEDUP_REMOVED lines=15> */
[----:B------:R-:W2:Y:S01]  /*2b290*/  LDL.LU R33, [R1+0x478] ;  /* 0x0004780001217983 */ /* 0x000ea20000300800 */
        /* <DEDUP_REMOVED lines=14> */
[----:B------:R-:W-:Y:S01]  /*2b380*/  IMAD.MOV.U32 R36, RZ, RZ, R35 ;  /* 0x000000ffff247224 */ /* 0x000fe200078e0023 */
[----:B------:R3:W-:Y:S01]  /*2b390*/  STL.64 [R1+0x920], R10 ;  /* 0x0009200a01007387 */ /* 0x0007e20000100a00 */
[----:B------:R-:W-:Y:S02]  /*2b3a0*/  IMAD.MOV.U32 R35, RZ, RZ, R34 ;  /* 0x000000ffff237224 */ /* 0x000fe400078e0022 */
[----:B--2---:R-:W-:-:S02]  /*2b3b0*/  IMAD.MOV.U32 R34, RZ, RZ, R33 ;  /* 0x000000ffff227224 */ /* 0x004fc400078e0021 */
[----:B------:R-:W2:Y:S01]  /*2b3c0*/  LDL.LU R33, [R1+0x47c] ;  /* 0x00047c0001217983 */ /* 0x000ea20000300800 */
[----:B----4-:R-:W-:-:S04]  /*2b3d0*/  LEA R8, P6, R49, R238, 0x2 ;  /* 0x000000ee31087211 */ /* 0x010fc800078c10ff */
        /* <DEDUP_REMOVED lines=18> */
[----:B------:R-:W-:Y:S01]  /*2b500*/  IMAD.MOV.U32 R58, RZ, RZ, R46 ;  /* 0x000000ffff3a7224 */ /* 0x000fe200078e002e */
[----:B------:R-:W-:Y:S01]  /*2b510*/  MOV R46, R45 ;  /* 0x0000002d002e7202 */ /* 0x000fe20000000f00 */
[----:B------:R-:W-:Y:S02]  /*2b520*/  IMAD.MOV.U32 R45, RZ, RZ, R44 ;  /* 0x000000ffff2d7224 */ /* 0x000fe400078e002c */
[----:B------:R-:W-:Y:S01]  /*2b530*/  IMAD.MOV.U32 R44, RZ, RZ, R43 ;  /* 0x000000ffff2c7224 */ /* 0x000fe200078e002b */
[C---:B-1----:R-:W-:Y:S01]  /*2b540*/  LEA R4, P5, R54.reuse, R238, 0x2 ;  /* 0x000000ee36047211 */ /* 0x042fe200078a10ff */
[----:B------:R-:W-:Y:S02]  /*2b550*/  IMAD.MOV.U32 R43, RZ, RZ, R42 ;  /* 0x000000ffff2b7224 */ /* 0x000fe400078e002a */
[----:B------:R-:W-:Y:S01]  /*2b560*/  IMAD.MOV.U32 R42, RZ, RZ, R41 ;  /* 0x000000ffff2a7224 */ /* 0x000fe200078e0029 */
[----:B------:R-:W-:Y:S01]  /*2b570*/  MOV R41, R40 ;  /* 0x0000002800297202 */ /* 0x000fe20000000f00 */
[----:B------:R-:W-:Y:S01]  /*2b580*/  IMAD.MOV.U32 R40, RZ, RZ, R19 ;  /* 0x000000ffff287224 */ /* 0x000fe200078e0013 */
[----:B------:R-:W-:Y:S01]  /*2b590*/  LEA.HI.X.SX32 R5, R54, R0, 0x2, P5 ;  /* 0x0000000036057211 */ /* 0x000fe200028f16ff */
[----:B------:R-:W-:-:S02]  /*2b5a0*/  IMAD.MOV.U32 R19, RZ, RZ, R39 ;  /* 0x000000ffff137224 */ /* 0x000fc400078e0027 */
[----:B------:R-:W-:Y:S02]  /*2b5b0*/  IMAD.MOV.U32 R39, RZ, RZ, R38 ;  /* 0x000000ffff277224 */ /* 0x000fe400078e0026 */
[----:B------:R-:W-:Y:S01]  /*2b5c0*/  IMAD.MOV.U32 R38, RZ, RZ, R37 ;  /* 0x000000ffff267224 */ /* 0x000fe200078e0025 */
[----:B------:R-:W-:Y:S01]  /*2b5d0*/  MOV R37, R36 ;  /* 0x0000002400257202 */ /* 0x000fe20000000f00 */
[----:B------:R-:W-:Y:S01]  /*2b5e0*/  IMAD.MOV.U32 R36, RZ, RZ, R35 ;  /* 0x000000ffff247224 */ /* 0x000fe200078e0023 */
[----:B------:R1:W-:Y:S01]  /*2b5f0*/  STL.64 [R1+0x910], R4 ;  /* 0x0009100401007387 */ /* 0x0003e20000100a00 */
[----:B------:R-:W-:Y:S02]  /*2b600*/  IMAD.MOV.U32 R35, RZ, RZ, R34 ;  /* 0x000000ffff237224 */ /* 0x000fe400078e0022 */
        /* <DEDUP_REMOVED lines=59> */
[----:B------:R-:W-:Y:S01]  /*2b9c0*/  IMAD.MOV.U32 R56, RZ, RZ, R46 ;  /* 0x000000ffff387224 */ /* 0x000fe200078e002e */
[----:B------:R-:W-:Y:S01]  /*2b9d0*/  MOV R46, R45 ;  /* 0x0000002d002e7202 */ /* 0x000fe20000000f00 */
[----:B------:R-:W-:-:S02]  /*2b9e0*/  IMAD.MOV.U32 R45, RZ, RZ, R44 ;  /* 0x000000ffff2d7224 */ /* 0x000fc400078e002c */
[----:B------:R-:W-:Y:S01]  /*2b9f0*/  IMAD.MOV.U32 R44, RZ, RZ, R43 ;  /* 0x000000ffff2c7224 */ /* 0x000fe200078e002b */
[C---:B---3--:R-:W-:Y:S01]  /*2ba00*/  LEA R10, P4, R52.reuse, R238, 0x2 ;  /* 0x000000ee340a7211 */ /* 0x048fe200078810ff */
[----:B------:R-:W-:Y:S02]  /*2ba10*/  IMAD.MOV.U32 R43, RZ, RZ, R42 ;  /* 0x000000ffff2b7224 */ /* 0x000fe400078e002a */
[----:B------:R-:W-:Y:S01]  /*2ba20*/  IMAD.MOV.U32 R42, RZ, RZ, R41 ;  /* 0x000000ffff2a7224 */ /* 0x000fe200078e0029 */
[----:B------:R-:W-:Y:S01]  /*2ba30*/  MOV R41, R40 ;  /* 0x0000002800297202 */ /* 0x000fe20000000f00 */
[----:B------:R-:W-:Y:S01]  /*2ba40*/  IMAD.MOV.U32 R40, RZ, RZ, R19 ;  /* 0x000000ffff287224 */ /* 0x000fe200078e0013 */
[----:B------:R-:W-:Y:S01]  /*2ba50*/  LEA.HI.X.SX32 R11, R52, R0, 0x2, P4 ;  /* 0x00000000340b7211 */ /* 0x000fe200020f16ff */
[----:B------:R-:W-:Y:S02]  /*2ba60*/  IMAD.MOV.U32 R19, RZ, RZ, R39 ;  /* 0x000000ffff137224 */ /* 0x000fe400078e0027 */
[----:B------:R-:W-:-:S02]  /*2ba70*/  IMAD.MOV.U32 R39, RZ, RZ, R38 ;  /* 0x000000ffff277224 */ /* 0x000fc400078e0026 */
        /* <DEDUP_REMOVED lines=11> */
[C---:B----4-:R-:W-:Y:S01]  /*2bb30*/  LEA R8, P6, R233.reuse, R238, 0x2 ;  /* 0x000000eee9087211 */ /* 0x050fe200078c10ff */
        /* <DEDUP_REMOVED lines=18> */
[C---:B-1----:R-:W-:Y:S01]  /*2bc60*/  LEA R4, P5, R232.reuse, R238, 0x2 ;  /* 0x000000eee8047211 */ /* 0x042fe200078a10ff */
        /* <DEDUP_REMOVED lines=147> */
[CC--:B----4-:R-:W-:Y:S02]  /*2c5a0*/  LEA R8, P6, R48.reuse, R238.reuse, 0x2 ;  /* 0x000000ee30087211 */ /* 0x0d0fe400078c10ff */
[C---:B-1----:R-:W-:Y:S02]  /*2c5b0*/  LEA R4, P5, R47.reuse, R238, 0x2 ;  /* 0x000000ee2f047211 */ /* 0x042fe400078a10ff */
[-C--:B------:R-:W-:Y:S01]  /*2c5c0*/  LEA.HI.X.SX32 R9, R48, R0.reuse, 0x2, P6 ;  /* 0x0000000030097211 */ /* 0x080fe200030f16ff */
[----:B------:R-:W-:Y:S01]  /*2c5d0*/  IMAD.MOV.U32 R48, RZ, RZ, R46 ;  /* 0x000000ffff307224 */ /* 0x000fe200078e002e */
[----:B------:R-:W-:Y:S01]  /*2c5e0*/  MOV R46, R45 ;  /* 0x0000002d002e7202 */ /* 0x000fe20000000f00 */
[----:B------:R-:W-:Y:S01]  /*2c5f0*/  IMAD.MOV.U32 R45, RZ, RZ, R44 ;  /* 0x000000ffff2d7224 */ /* 0x000fe200078e002c */
[----:B------:R-:W-:Y:S01]  /*2c600*/  LEA.HI.X.SX32 R5, R47, R0, 0x2, P5 ;  /* 0x000000002f057211 */ /* 0x000fe200028f16ff */
        /* <DEDUP_REMOVED lines=8> */
[----:B------:R-:W-:Y:S02]  /*2c690*/  IMAD.MOV.U32 R19, RZ, RZ, R39 ;  /* 0x000000ffff137224 */ /* 0x000fe400078e0027 */
[----:B------:R-:W-:-:S02]  /*2c6a0*/  IMAD.MOV.U32 R44, RZ, RZ, R43 ;  /* 0x000000ffff2c7224 */ /* 0x000fc400078e002b */
[----:B------:R-:W-:Y:S02]  /*2c6b0*/  IMAD.MOV.U32 R39, RZ, RZ, R38 ;  /* 0x000000ffff277224 */ /* 0x000fe400078e0026 */
        /* <DEDUP_REMOVED lines=15> */
[----:B------:R-:W-:Y:S02]  /*2c7b0*/  IMAD.MOV.U32 R33, RZ, RZ, R24 ;  /* 0x000000ffff217224 */ /* 0x000fe400078e0018 */
[----:B------:R-:W-:Y:S01]  /*2c7c0*/  IMAD.MOV.U32 R35, RZ, RZ, R34 ;  /* 0x000000ffff237224 */ /* 0x000fe200078e0022 */
[----:B------:R-:W2:Y:S01]  /*2c7d0*/  LDL.LU R24, [R1+0x4f4] ;  /* 0x0004f40001187983 */ /* 0x000ea20000300800 */
[----:B------:R-:W-:Y:S01]  /*2c7e0*/  IMAD.MOV.U32 R34, RZ, RZ, R33 ;  /* 0x000000ffff227224 */ /* 0x000fe200078e0021 */
[----:B------:R-:W-:Y:S02]  /*2c7f0*/  MOV R33, R32 ;  /* 0x0000002000217202 */ /* 0x000fe40000000f00 */
[----:B------:R4:W-:Y:S04]  /*2c800*/  STL.64 [R1+0x898], R4 ;  /* 0x0008980401007387 */ /* 0x0009e80000100a00 */
[----:B------:R-:W2:Y:S01]  /*2c810*/  LDL.LU R32, [R1+0x4f8] ;  /* 0x0004f80001207983 */ /* 0x000ea20000300800 */
[----:B---3--:R-:W-:-:S02]  /*2c820*/  LEA R10, P4, R57, R238, 0x2 ;  /* 0x000000ee390a7211 */ /* 0x008fc400078810ff */
[C---:B-1----:R-:W-:Y:S02]  /*2c830*/  LEA R8, P6, R56.reuse, R238, 0x2 ;  /* 0x000000ee38087211 */ /* 0x042fe400078c10ff */
[----:B------:R-:W-:Y:S01]  /*2c840*/  LEA.HI.X.SX32 R11, R57, R0, 0x2, P4 ;  /* 0x00000000390b7211 */ /* 0x000fe200020f16ff */
[----:B------:R-:W-:Y:S02]  /*2c850*/  IMAD.MOV.U32 R57, RZ, RZ, R46 ;  /* 0x000000ffff397224 */ /* 0x000fe400078e002e */
        /* <DEDUP_REMOVED lines=12> */
[----:B------:R-:W-:Y:S01]  /*2c920*/  IMAD.MOV.U32 R19, RZ, RZ, R39 ;  /* 0x000000ffff137224 */ /* 0x000fe200078e0027 */
[----:B------:R-:W-:Y:S01]  /*2c930*/  MOV R39, R38 ;  /* 0x0000002600277202 */ /* 0x000fe20000000f00 */
[----:B------:R-:W-:Y:S01]  /*2c940*/  IMAD.MOV.U32 R44, RZ, RZ, R43 ;  /* 0x000000ffff2c7224 */ /* 0x000fe200078e002b */
[----:B------:R-:W-:Y:S01]  /*2c950*/  LEA.HI.X.SX32 R5, R55, R0, 0x2, P5 ;  /* 0x0000000037057211 */ /* 0x000fe200028f16ff */
        /* <DEDUP_REMOVED lines=26> */
[----:B------:R1:W-:Y:S01]  /*2cb00*/  STL.64 [R1+0x890], R10 ;  /* 0x0008900a01007387 */ /* 0x0003e20000100a00 */
[----:B------:R-:W-:Y:S02]  /*2cb10*/  IMAD.MOV.U32 R37, RZ, RZ, R36 ;  /* 0x000000ffff257224 */ /* 0x000fe400078e0024 */
[----:B------:R-:W-:-:S02]  /*2cb20*/  IMAD.MOV.U32 R36, RZ, RZ, R35 ;  /* 0x000000ffff247224 */ /* 0x000fc400078e0023 */
[----:B--2---:R-:W-:Y:S02]  /*2cb30*/  IMAD.MOV.U32 R33, RZ, RZ, R32 ;  /* 0x000000ffff217224 */ /* 0x004fe400078e0020 */
[----:B------:R-:W-:Y:S02]  /*2cb40*/  IMAD.MOV.U32 R32, RZ, RZ, R20 ;  /* 0x000000ffff207224 */ /* 0x000fe400078e0014 */
[----:B------:R-:W-:Y:S01]  /*2cb50*/  IMAD.MOV.U32 R34, RZ, RZ, R33 ;  /* 0x000000ffff227224 */ /* 0x000fe200078e0021 */
[----:B------:R-:W2:Y:S01]  /*2cb60*/  LDL.LU R20, [R1+0x103c] ;  /* 0x00103c0001147983 */ /* 0x000ea20000300800 */
[----:B------:R-:W-:Y:S02]  /*2cb70*/  IMAD.MOV.U32 R33, RZ, RZ, R32 ;  /* 0x000000ffff217224 */ /* 0x000fe400078e0020 */
[----:B------:R-:W-:Y:S01]  /*2cb80*/  IMAD.MOV.U32 R32, RZ, RZ, R25 ;  /* 0x000000ffff207224 */ /* 0x000fe200078e0019 */
[----:B------:R3:W-:Y:S01]  /*2cb90*/  STL.64 [R1+0x888], R8 ;  /* 0x0008880801007387 */ /* 0x0007e20000100a00 */
[----:B------:R-:W-:-:S02]  /*2cba0*/  IMAD.MOV.U32 R35, RZ, RZ, R33 ;  /* 0x000000ffff237224 */ /* 0x000fc400078e0021 */
[----:B------:R-:W-:Y:S01]  /*2cbb0*/  IMAD.MOV.U32 R33, RZ, RZ, R32 ;  /* 0x000000ffff217224 */ /* 0x000fe200078e0020 */
[----:B------:R-:W4:Y:S01]  /*2cbc0*/  LDL.LU R25, [R1+0x504] ;  /* 0x0005040001197983 */ /* 0x000f220000300800 */
[----:B------:R-:W-:-:S03]  /*2cbd0*/  MOV R32, R31 ;  /* 0x0000001f00207202 */ /* 0x000fc60000000f00 */
[----:B------:R3:W-:Y:S04]  /*2cbe0*/  STL.64 [R1+0x880], R4 ;  /* 0x0008800401007387 */ /* 0x0007e80000100a00 */
[----:B------:R-:W2:Y:S01]  /*2cbf0*/  LDL.LU R31, [R1+0x508] ;  /* 0x00050800011f7983 */ /* 0x000ea20000300800 */
[CC--:B-1----:R-:W-:Y:S02]  /*2cc00*/  LEA R10, P4, R54.reuse, R238.reuse, 0x2 ;  /* 0x000000ee360a7211 */ /* 0x0c2fe400078810ff */
[----:B---3--:R-:W-:Y:S02]  /*2cc10*/  LEA R8, P6, R53, R238, 0x2 ;  /* 0x000000ee35087211 */ /* 0x008fe400078c10ff */
[----:B------:R-:W-:Y:S01]  /*2cc20*/  LEA.HI.X.SX32 R11, R54, R0, 0x2, P4 ;  /* 0x00000000360b7211 */ /* 0x000fe200020f16ff */
[----:B------:R-:W-:-:S02]  /*2cc30*/  IMAD.MOV.U32 R54, RZ, RZ, R46 ;  /* 0x000000ffff367224 */ /* 0x000fc400078e002e */
[----:B------:R-:W-:Y:S02]  /*2cc40*/  IMAD.MOV.U32 R46, RZ, RZ, R45 ;  /* 0x000000ffff2e7224 */ /* 0x000fe400078e002d */
[----:B------:R-:W-:Y:S02]  /*2cc50*/  IMAD.MOV.U32 R45, RZ, RZ, R44 ;  /* 0x000000ffff2d7224 */ /* 0x000fe400078e002c */
[----:B------:R-:W-:Y:S01]  /*2cc60*/  IMAD.MOV.U32 R44, RZ, RZ, R43 ;  /* 0x000000ffff2c7224 */ /* 0x000fe200078e002b */
[----:B------:R-:W-:Y:S01]  /*2cc70*/  MOV R43, R42 ;  /* 0x0000002a002b7202 */ /* 0x000fe20000000f00 */
[----:B------:R-:W-:Y:S01]  /*2cc80*/  IMAD.MOV.U32 R42, RZ, RZ, R41 ;  /* 0x000000ffff2a7224 */ /* 0x000fe200078e0029 */
[----:B------:R-:W-:Y:S01]  /*2cc90*/  LEA.HI.X.SX32 R9, R53, R0, 0x2, P6 ;  /* 0x0000000035097211 */ /* 0x000fe200030f16ff */
[----:B------:R-:W-:Y:S01]  /*2cca0*/  IMAD.MOV.U32 R41, RZ, RZ, R40 ;  /* 0x000000ffff297224 */ /* 0x000fe200078e0028 */
[----:B------:R-:W-:Y:S01]  /*2ccb0*/  LEA R4, P5, R52, R238, 0x2 ;  /* 0x000000ee34047211 */ /* 0x000fe200078a10ff */
        /* <DEDUP_REMOVED lines=46> */
[----:B------:R-:W2:Y:S01]  /*2cfa0*/  LDL.LU R21, [R1+0x514] ;  /* 0x0005140001157983 */ /* 0x000ea20000300800 */
[----:B------:R-:W-:-:S03]  /*2cfb0*/  MOV R31, R30 ;  /* 0x0000001e001f7202 */ /* 0x000fc60000000f00 */
[----:B------:R4:W-:Y:S04]  /*2cfc0*/  STL.64 [R1+0x868], R4 ;  /* 0x0008680401007387 */ /* 0x0009e80000100a00 */
[----:B------:R-:W3:Y:S01]  /*2cfd0*/  LDL.LU R30, [R1+0x518] ;  /* 0x00051800011e7983 */ /* 0x000ee20000300800 */
[----:B-1----:R-:W-:-:S04]  /*2cfe0*/  LEA R10, P4, R51, R238, 0x2 ;  /* 0x000000ee330a7211 */ /* 0x002fc800078810ff */
        /* <DEDUP_REMOVED lines=16> */
[----:B------:R1:W-:Y:S01]  /*2d0f0*/  STL.64 [R1+0x860], R10 ;  /* 0x0008600a01007387 */ /* 0x0003e20000100a00 */
[----:B---3--:R-:W-:-:S02]  /*2d100*/  IMAD.MOV.U32 R31, RZ, RZ, R30 ;  /* 0x000000ffff1f7224 */ /* 0x008fc400078e001e */
[----:B------:R-:W-:Y:S02]  /*2d110*/  IMAD.MOV.U32 R30, RZ, RZ, R29 ;  /* 0x000000ffff1e7224 */ /* 0x000fe400078e001d */
[----:B------:R-:W3:Y:S01]  /*2d120*/  LDL.LU R29, [R1+0x4dc] ;  /* 0x0004dc00011d7983 */ /* 0x000ee20000300800 */
        /* <DEDUP_REMOVED lines=9> */
[C---:B------:R-:W-:Y:S01]  /*2d1c0*/  LEA R8, P6, R59.reuse, R238, 0x2 ;  /* 0x000000ee3b087211 */ /* 0x040fe200078c10ff */
[----:B------:R-:W-:Y:S02]  /*2d1d0*/  IMAD.MOV.U32 R39, RZ, RZ, R38 ;  /* 0x000000ffff277224 */ /* 0x000fe400078e0026 */
[----:B------:R-:W-:Y:S01]  /*2d1e0*/  IMAD.MOV.U32 R38, RZ, RZ, R37 ;  /* 0x000000ffff267224 */ /* 0x000fe200078e0025 */
[----:B------:R-:W-:Y:S01]  /*2d1f0*/  LEA.HI.X.SX32 R9, R59, R0, 0x2, P6 ;  /* 0x000000003b097211 */ /* 0x000fe200030f16ff */
[----:B------:R-:W-:Y:S01]  /*2d200*/  IMAD.MOV.U32 R37, RZ, RZ, R36 ;  /* 0x000000ffff257224 */ /* 0x000fe200078e0024 */
[----:B------:R-:W-:Y:S01]  /*2d210*/  MOV R36, R35 ;  /* 0x0000002300247202 */ /* 0x000fe20000000f00 */
[----:B------:R-:W-:-:S02]  /*2d220*/  IMAD.MOV.U32 R35, RZ, RZ, R32 ;  /* 0x000000ffff237224 */ /* 0x000fc400078e0020 */
[----:B------:R-:W-:Y:S02]  /*2d230*/  IMAD.MOV.U32 R32, RZ, RZ, R31 ;  /* 0x000000ffff207224 */ /* 0x000fe400078e001f */
[----:B------:R-:W-:Y:S01]  /*2d240*/  IMAD.MOV.U32 R31, RZ, RZ, R30 ;  /* 0x000000ffff1f7224 */ /* 0x000fe200078e001e */
[----:B------:R2:W-:Y:S01]  /*2d250*/  STL.64 [R1+0x858], R8 ;  /* 0x0008580801007387 */ /* 0x0005e20000100a00 */
[----:B---3--:R-:W-:Y:S01]  /*2d260*/  IMAD.MOV.U32 R30, RZ, RZ, R29 ;  /* 0x000000ffff1e7224 */ /* 0x008fe200078e001d */
[----:B------:R-:W-:Y:S02]  /*2d270*/  MOV R29, R27 ;  /* 0x0000001b001d7202 */ /* 0x000fe40000000f00 */
        /* <DEDUP_REMOVED lines=22> */
[----:B-1----:R-:W-:-:S04]  /*2d3e0*/  LEA R10, P4, R49, R238, 0x2 ;  /* 0x000000ee310a7211 */ /* 0x002fc800078810ff */
[----:B------:R-:W-:Y:S01]  /*2d3f0*/  LEA.HI.X.SX32 R11, R49, R0, 0x2, P4 ;  /* 0x00000000310b7211 */ /* 0x000fe200020f16ff */
[----:B------:R-:W-:Y:S02]  /*2d400*/  IMAD.MOV.U32 R49, RZ, RZ, R46 ;  /* 0x000000ffff317224 */ /* 0x000fe400078e002e */
[----:B------:R-:W-:Y:S01]  /*2d410*/  IMAD.MOV.U32 R46, RZ, RZ, R45 ;  /* 0x000000ffff2e7224 */ /* 0x000fe200078e002d */
[----:B------:R-:W-:Y:S01]  /*2d420*/  MOV R45, R44 ;  /* 0x0000002c002d7202 */ /* 0x000fe20000000f00 */
        /* <DEDUP_REMOVED lines=12> */
[----:B--2---:R-:W-:Y:S01]  /*2d4f0*/  LEA R8, P6, R58, R238, 0x2 ;  /* 0x000000ee3a087211 */ /* 0x004fe200078c10ff */
[----:B------:R-:W-:Y:S01]  /*2d500*/  IMAD.MOV.U32 R37, RZ, RZ, R36 ;  /* 0x000000ffff257224 */ /* 0x000fe200078e0024 */
[----:B------:R-:W-:Y:S01]  /*2d510*/  MOV R36, R35 ;  /* 0x0000002300247202 */ /* 0x000fe20000000f00 */
        /* <DEDUP_REMOVED lines=13> */
[----:B---3--:R-:W-:Y:S02]  /*2d5f0*/  IMAD.MOV.U32 R27, RZ, RZ, R22 ;  /* 0x000000ffff1b7224 */ /* 0x008fe400078e0016 */
[----:B------:R-:W-:Y:S02]  /*2d600*/  IMAD.MOV.U32 R22, RZ, RZ, R2 ;  /* 0x000000ffff167224 */ /* 0x000fe400078e0002 */
[----:B------:R-:W2:Y:S02]  /*2d610*/  LDL.LU R2, [R1+0x1024] ;  /* 0x0010240001027983 */ /* 0x000ea40000300800 */
[----:B------:R-:W-:Y:S02]  /*2d620*/  IMAD.MOV.U32 R35, RZ, RZ, R22 ;  /* 0x000000ffff237224 */ /* 0x000fe400078e0016 */
[----:B------:R3:W-:Y:S01]  /*2d630*/  STL.64 [R1+0x840], R8 ;  /* 0x0008400801007387 */ /* 0x0007e20000100a00 */
[----:B------:R-:W-:-:S03]  /*2d640*/  IMAD.MOV.U32 R22, RZ, RZ, R26 ;  /* 0x000000ffff167224 */ /* 0x000fc600078e001a */
[----:B------:R-:W3:Y:S01]  /*2d650*/  LDL.LU R26, [R1+0x1028] ;  /* 0x00102800011a7983 */ /* 0x000ee20000300800 */
        /* <DEDUP_REMOVED lines=16> */
[----:B------:R-:W-:Y:S01]  /*2d760*/  IMAD.MOV.U32 R36, RZ, RZ, R35 ;  /* 0x000000ffff247224 */ /* 0x000fe200078e0023 */
[----:B------:R1:W-:Y:S01]  /*2d770*/  STL.64 [R1+0x838], R4 ;  /* 0x0008380401007387 */ /* 0x0003e20000100a00 */
        /* <DEDUP_REMOVED lines=8> */
[----:B---3--:R-:W-:Y:S02]  /*2d800*/  IMAD.MOV.U32 R22, RZ, RZ, R26 ;  /* 0x000000ffff167224 */ /* 0x008fe400078e001a */
[----:B------:R-:W3:Y:S04]  /*2d810*/  LDL.LU R26, [R1+0x4ec] ;  /* 0x0004ec00011a7983 */ /* 0x000ee80000300800 */
[----:B------:R4:W-:Y:S04]  /*2d820*/  STL.64 [R1+0x830], R10 ;  /* 0x0008300a01007387 */ /* 0x0009e80000100a00 */
[----:B------:R-:W2:Y:S01]  /*2d830*/  LDL.LU R35, [R1+0x4f0] ;  /* 0x0004f00001237983 */ /* 0x000ea20000300800 */
[----:B------:R-:W-:Y:S01]  /*2d840*/  LEA R8, P6, R57, R238, 0x2 ;  /* 0x000000ee39087211 */ /* 0x000fe200078c10ff */
[----:B------:R-:W-:-:S02]  /*2d850*/  IMAD.MOV.U32 R58, RZ, RZ, R45 ;  /* 0x000000ffff3a7224 */ /* 0x000fc400078e002d */
[----:B------:R-:W-:Y:S01]  /*2d860*/  IMAD.MOV.U32 R45, RZ, RZ, R43 ;  /* 0x000000ffff2d7224 */ /* 0x000fe200078e002b */
[----:B------:R-:W-:Y:S02]  /*2d870*/  MOV R43, R41 ;  /* 0x00000029002b7202 */ /* 0x000fe40000000f00 */
[----:B------:R-:W-:Y:S01]  /*2d880*/  LEA.HI.X.SX32 R9, R57, R0, 0x2, P6 ;  /* 0x0000000039097211 */ /* 0x000fe200030f16ff */
[----:B------:R-:W-:Y:S01]  /*2d890*/  IMAD.MOV.U32 R57, RZ, RZ, R46 ;  /* 0x000000ffff397224 */ /* 0x000fe200078e002e */
[----:B-1----:R-:W-:Y:S01]  /*2d8a0*/  LEA R4, P5, R56, R238, 0x2 ;  /* 0x000000ee38047211 */ /* 0x002fe200078a10ff */
[----:B------:R-:W-:Y:S01]  /*2d8b0*/  IMAD.MOV.U32 R41, RZ, RZ, R19 ;  /* 0x000000ffff297224 */ /* 0x000fe200078e0013 */
[----:B------:R-:W-:Y:S01]  /*2d8c0*/  MOV R46, R45 ;  /* 0x0000002d002e7202 */ /* 0x000fe20000000f00 */
[----:B------:R-:W-:Y:S02]  /*2d8d0*/  IMAD.MOV.U32 R45, RZ, RZ, R44 ;  /* 0x000000ffff2d7224 */ /* 0x000fe400078e002c */
[----:B------:R-:W-:-:S02]  /*2d8e0*/  IMAD.MOV.U32 R19, RZ, RZ, R38 ;  /* 0x000000ffff137224 */ /* 0x000fc400078e0026 */
[----:B------:R-:W-:Y:S01]  /*2d8f0*/  IMAD.MOV.U32 R44, RZ, RZ, R43 ;  /* 0x000000ffff2c7224 */ /* 0x000fe200078e002b */
[----:B------:R-:W-:Y:S01]  /*2d900*/  LEA.HI.X.SX32 R5, R56, R0, 0x2, P5 ;  /* 0x0000000038057211 */ /* 0x000fe200028f16ff */
[----:B------:R-:W-:Y:S02]  /*2d910*/  IMAD.MOV.U32 R43, RZ, RZ, R42 ;  /* 0x000000ffff2b7224 */ /* 0x000fe400078e002a */
[----:B------:R-:W-:Y:S02]  /*2d920*/  IMAD.MOV.U32 R38, RZ, RZ, R36 ;  /* 0x000000ffff267224 */ /* 0x000fe400078e0024 */
[----:B------:R-:W-:Y:S01]  /*2d930*/  IMAD.MOV.U32 R42, RZ, RZ, R41 ;  /* 0x000000ffff2a7224 */ /* 0x000fe200078e0029 */
[----:B------:R-:W-:Y:S01]  /*2d940*/  MOV R41, R40 ;  /* 0x0000002800297202 */ /* 0x000fe20000000f00 */
[----:B------:R-:W-:Y:S02]  /*2d950*/  IMAD.MOV.U32 R56, RZ, RZ, R46 ;  /* 0x000000ffff387224 */ /* 0x000fe400078e002e */
        /* <DEDUP_REMOVED lines=11> */
[----:B------:R-:W-:Y:S02]  /*2da10*/  IMAD.MOV.U32 R19, RZ, RZ, R39 ;  /* 0x000000ffff137224 */ /* 0x000fe400078e0027 */
[----:B------:R-:W-:Y:S02]  /*2da20*/  IMAD.MOV.U32 R39, RZ, RZ, R38 ;  /* 0x000000ffff277224 */ /* 0x000fe400078e0026 */
[----:B---3--:R-:W-:Y:S02]  /*2da30*/  IMAD.MOV.U32 R36, RZ, RZ, R26 ;  /* 0x000000ffff247224 */ /* 0x008fe400078e001a */
[----:B------:R-:W3:Y:S03]  /*2da40*/  LDL.LU R26, [R1+0xff4] ;  /* 0x000ff400011a7983 */ /* 0x000ee60000300800 */
[----:B------:R-:W-:Y:S01]  /*2da50*/  MOV R37, R36 ;  /* 0x0000002400257202 */ /* 0x000fe20000000f00 */
[----:B--2---:R-:W-:-:S02]  /*2da60*/  IMAD.MOV.U32 R36, RZ, RZ, R35 ;  /* 0x000000ffff247224 */ /* 0x004fc400078e0023 */
[----:B------:R-:W-:Y:S01]  /*2da70*/  IMAD.MOV.U32 R35, RZ, RZ, R24 ;  /* 0x000000ffff237224 */ /* 0x000fe200078e0018 */
[----:B------:R1:W-:Y:S01]  /*2da80*/  STL.64 [R1+0x828], R8 ;  /* 0x0008280801007387 */ /* 0x0003e20000100a00 */
[----:B------:R-:W-:Y:S02]  /*2da90*/  IMAD.MOV.U32 R38, RZ, RZ, R37 ;  /* 0x000000ffff267224 */ /* 0x000fe400078e0025 */
[----:B------:R-:W-:Y:S01]  /*2daa0*/  IMAD.MOV.U32 R37, RZ, RZ, R36 ;  /* 0x000000ffff257224 */ /* 0x000fe200078e0024 */
[----:B------:R-:W2:Y:S01]  /*2dab0*/  LDL.LU R24, [R1+0xff8] ;  /* 0x000ff80001187983 */ /* 0x000ea20000300800 */
[----:B------:R-:W-:Y:S01]  /*2dac0*/  MOV R36, R35 ;  /* 0x0000002300247202 */ /* 0x000fe20000000f00 */
[----:B------:R-:W-:Y:S02]  /*2dad0*/  IMAD.MOV.U32 R35, RZ, RZ, R34 ;  /* 0x000000ffff237224 */ /* 0x000fe400078e0022 */
[----:B------:R1:W-:Y:S04]  /*2dae0*/  STL.64 [R1+0x820], R4 ;  /* 0x0008200401007387 */ /* 0x0003e80000100a00 */
        /* <DEDUP_REMOVED lines=17> */
[----:B---3--:R-:W-:Y:S02]  /*2dc00*/  MOV R35, R34 ;  /* 0x0000002200237202 */ /* 0x008fe40000000f00 */
[----:B------:R-:W3:Y:S01]  /*2dc10*/  LDL.LU R34, [R1+0x500] ;  /* 0x0005000001227983 */ /* 0x000ee20000300800 */
[----:B-1----:R-:W-:-:S02]  /*2dc20*/  LEA R8, P6, R54, R238, 0x2 ;  /* 0x000000ee36087211 */ /* 0x002fc400078c10ff */
[C---:B------:R-:W-:Y:S02]  /*2dc30*/  LEA R4, P5, R53.reuse, R238, 0x2 ;  /* 0x000000ee35047211 */ /* 0x040fe400078a10ff */
        /* <DEDUP_REMOVED lines=28> */
[----:B---3--:R-:W-:Y:S01]  /*2de00*/  IMAD.MOV.U32 R35, RZ, RZ, R34 ;  /* 0x000000ffff237224 */ /* 0x008fe200078e0022 */
[----:B------:R-:W-:Y:S02]  /*2de10*/  MOV R34, R25 ;  /* 0x0000001900227202 */ /* 0x000fe40000000f00 */
[----:B------:R-:W3:Y:S01]  /*2de20*/  LDL.LU R25, [R1+0x1004] ;  /* 0x0010040001197983 */ /* 0x000ee20000300800 */
[----:B------:R-:W-:Y:S02]  /*2de30*/  IMAD.MOV.U32 R36, RZ, RZ, R35 ;  /* 0x000000ffff247224 */ /* 0x000fe400078e0023 */
[----:B------:R-:W-:Y:S01]  /*2de40*/  IMAD.MOV.U32 R35, RZ, RZ, R34 ;  /* 0x000000ffff237224 */ /* 0x000fe200078e0022 */
[----:B------:R-:W-:Y:S01]  /*2de50*/  STL.64 [R1+0x808], R4 ;  /* 0x0008080401007387 */ /* 0x000fe20000100a00 */
[----:B------:R-:W-:-:S03]  /*2de60*/  MOV R34, R33 ;  /* 0x0000002100227202 */ /* 0x000fc60000000f00 */
[----:B------:R-:W2:Y:S01]  /*2de70*/  LDL.LU R33, [R1+0x50c] ;  /* 0x00050c0001217983 */ /* 0x000ea20000300800 */
        /* <DEDUP_REMOVED lines=17> */
[----:B--2---:R-:W-:-:S02]  /*2df90*/  MOV R34, R33 ;  /* 0x0000002100227202 */ /* 0x004fc40000000f00 */
[----:B------:R-:W2:Y:S01]  /*2dfa0*/  LDL.LU R33, [R1+0x510] ;  /* 0x0005100001217983 */ /* 0x000ea20000300800 */
[CC--:B-1----:R-:W-:Y:S02]  /*2dfb0*/  LEA R8, P6, R51.reuse, R238.reuse, 0x2 ;  /* 0x000000ee33087211 */ /* 0x0c2fe400078c10ff */
[C---:B----4-:R-:W-:Y:S02]  /*2dfc0*/  LEA R10, P4, R50.reuse, R238, 0x2 ;  /* 0x000000ee320a7211 */ /* 0x050fe400078810ff */
[-C--:B------:R-:W-:Y:S01]  /*2dfd0*/  LEA.HI.X.SX32 R9, R51, R0.reuse, 0x2, P6 ;  /* 0x0000000033097211 */ /* 0x080fe200030f16ff */
[----:B------:R-:W-:Y:S02]  /*2dfe0*/  IMAD.MOV.U32 R51, RZ, RZ, R46 ;  /* 0x000000ffff337224 */ /* 0x000fe400078e002e */
[----:B------:R-:W-:Y:S02]  /*2dff0*/  IMAD.MOV.U32 R46, RZ, RZ, R45 ;  /* 0x000000ffff2e7224 */ /* 0x000fe400078e002d */
[----:B------:R-:W-:Y:S01]  /*2e000*/  IMAD.MOV.U32 R45, RZ, RZ, R44 ;  /* 0x000000ffff2d7224 */ /* 0x000fe200078e002c */
[----:B------:R-:W-:Y:S01]  /*2e010*/  LEA.HI.X.SX32 R11, R50, R0, 0x2, P4 ;  /* 0x00000000320b7211 */ /* 0x000fe200020f16ff */
        /* <DEDUP_REMOVED lines=12> */
[----:B------:R-:W-:Y:S01]  /*2e0e0*/  LEA R4, P5, R60, R238, 0x2 ;  /* 0x000000ee3c047211 */ /* 0x000fe200078a10ff */
        /* <DEDUP_REMOVED lines=12> */
[----:B------:R1:W-:Y:S01]  /*2e1b0*/  STL.64 [R1+0x7f8], R8 ;  /* 0x0007f80801007387 */ /* 0x0003e20000100a00 */
[----:B------:R-:W-:Y:S01]  /*2e1c0*/  IMAD.MOV.U32 R36, RZ, RZ, R35 ;  /* 0x000000ffff247224 */ /* 0x000fe200078e0023 */
[----:B--2---:R-:W-:Y:S01]  /*2e1d0*/  MOV R34, R33 ;  /* 0x0000002100227202 */ /* 0x004fe20000000f00 */
[----:B------:R-:W-:Y:S02]  /*2e1e0*/  IMAD.MOV.U32 R33, RZ, RZ, R21 ;  /* 0x000000ffff217224 */ /* 0x000fe400078e0015 */
[----:B------:R-:W2:Y:S01]  /*2e1f0*/  LDL.LU R21, [R1+0xfd4] ;  /* 0x000fd40001157983 */ /* 0x000ea20000300800 */
[----:B------:R-:W-:Y:S01]  /*2e200*/  MOV R35, R34 ;  /* 0x0000002200237202 */ /* 0x000fe20000000f00 */
[----:B------:R-:W-:-:S02]  /*2e210*/  IMAD.MOV.U32 R34, RZ, RZ, R33 ;  /* 0x000000ffff227224 */ /* 0x000fc400078e0021 */
[----:B------:R-:W-:Y:S01]  /*2e220*/  STL.64 [R1+0x7f0], R4 ;  /* 0x0007f00401007387 */ /* 0x000fe20000100a00 */
[----:B------:R-:W-:Y:S02]  /*2e230*/  IMAD.MOV.U32 R33, RZ, RZ, R32 ;  /* 0x000000ffff217224 */ /* 0x000fe400078e0020 */
[----:B------:R-:W-:Y:S01]  /*2e240*/  IMAD.MOV.U32 R32, RZ, RZ, R31 ;  /* 0x000000ffff207224 */ /* 0x000fe200078e001f */
[----:B------:R4:W-:Y:S04]  /*2e250*/  STL.64 [R1+0x7e8], R10 ;  /* 0x0007e80a01007387 */ /* 0x0009e80000100a00 */
        /* <DEDUP_REMOVED lines=20> */
[----:B---3--:R-:W-:Y:S01]  /*2e3a0*/  MOV R32, R31 ;  /* 0x0000001f00207202 */ /* 0x008fe20000000f00 */
[----:B------:R-:W-:Y:S02]  /*2e3b0*/  IMAD.MOV.U32 R31, RZ, RZ, R30 ;  /* 0x000000ffff1f7224 */ /* 0x000fe400078e001e */
        /* <DEDUP_REMOVED lines=22> */
[----:B------:R4:W-:Y:S04]  /*2e520*/  STL.64 [R1+0x7d8], R4 ;  /* 0x0007d80401007387 */ /* 0x0009e80000100a00 */
[----:B------:R2:W-:Y:S01]  /*2e530*/  STL.64 [R1+0x7d0], R10 ;  /* 0x0007d00a01007387 */ /* 0x0005e20000100a00 */
[----:B---3--:R-:W-:Y:S01]  /*2e540*/  IMAD.MOV.U32 R31, RZ, RZ, R30 ;  /* 0x000000ffff1f7224 */ /* 0x008fe200078e001e */
[----:B------:R-:W-:Y:S01]  /*2e550*/  MOV R30, R29 ;  /* 0x0000001d001e7202 */ /* 0x000fe20000000f00 */
[----:B------:R-:W-:-:S02]  /*2e560*/  IMAD.MOV.U32 R29, RZ, RZ, R27 ;  /* 0x000000ffff1d7224 */ /* 0x000fc400078e001b */
[----:B------:R-:W3:Y:S01]  /*2e570*/  LDL.LU R27, [R1+0x52c] ;  /* 0x00052c00011b7983 */ /* 0x000ee20000300800 */
        /* <DEDUP_REMOVED lines=34> */
[CC--:B----4-:R-:W-:Y:S01]  /*2e7a0*/  LEA R4, P5, R58.reuse, R238.reuse, 0x2 ;  /* 0x000000ee3a047211 */ /* 0x0d0fe200078a10ff */
[----:B------:R-:W-:Y:S01]  /*2e7b0*/  IMAD.MOV.U32 R38, RZ, RZ, R37 ;  /* 0x000000ffff267224 */ /* 0x000fe200078e0025 */
[C---:B--2---:R-:W-:Y:S01]  /*2e7c0*/  LEA R10, P4, R57.reuse, R238, 0x2 ;  /* 0x000000ee390a7211 */ /* 0x044fe200078810ff */
[----:B------:R-:W-:Y:S01]  /*2e7d0*/  IMAD.MOV.U32 R37, RZ, RZ, R36 ;  /* 0x000000ffff257224 */ /* 0x000fe200078e0024 */
[-C--:B------:R-:W-:Y:S01]  /*2e7e0*/  LEA.HI.X.SX32 R5, R58, R0.reuse, 0x2, P5 ;  /* 0x000000003a057211 */ /* 0x080fe200028f16ff */
[----:B------:R-:W-:Y:S01]  /*2e7f0*/  IMAD.MOV.U32 R36, RZ, RZ, R35 ;  /* 0x000000ffff247224 */ /* 0x000fe200078e0023 */
[----:B------:R-:W-:Y:S01]  /*2e800*/  MOV R35, R33 ;  /* 0x0000002100237202 */ /* 0x000fe20000000f00 */
[----:B------:R-:W-:Y:S01]  /*2e810*/  IMAD.MOV.U32 R33, RZ, RZ, R32 ;  /* 0x000000ffff217224 */ /* 0x000fe200078e0020 */
[----:B------:R-:W-:Y:S01]  /*2e820*/  LEA.HI.X.SX32 R11, R57, R0, 0x2, P4 ;  /* 0x00000000390b7211 */ /* 0x000fe200020f16ff */
[----:B------:R-:W-:-:S02]  /*2e830*/  IMAD.MOV.U32 R32, RZ, RZ, R31 ;  /* 0x000000ffff207224 */ /* 0x000fc400078e001f */
[----:B------:R-:W-:Y:S01]  /*2e840*/  IMAD.MOV.U32 R31, RZ, RZ, R30 ;  /* 0x000000ffff1f7224 */ /* 0x000fe200078e001e */
[----:B------:R2:W-:Y:S01]  /*2e850*/  STL.64 [R1+0x7c0], R4 ;  /* 0x0007c00401007387 */ /* 0x0005e20000100a00 */
[----:B------:R-:W-:-:S03]  /*2e860*/  IMAD.MOV.U32 R30, RZ, RZ, R29 ;  /* 0x000000ffff1e7224 */ /* 0x000fc600078e001d */
[----:B------:R4:W-:Y:S01]  /*2e870*/  STL.64 [R1+0x7b8], R10 ;  /* 0x0007b80a01007387 */ /* 0x0009e20000100a00 */
[----:B---3--:R-:W-:Y:S01]  /*2e880*/  MOV R29, R27 ;  /* 0x0000001b001d7202 */ /* 0x008fe20000000f00 */
[----:B------:R-:W-:Y:S02]  /*2e890*/  IMAD.MOV.U32 R27, RZ, RZ, R22 ;  /* 0x000000ffff1b7224 */ /* 0x000fe400078e0016 */
[----:B------:R-:W3:Y:S01]  /*2e8a0*/  LDL.LU R22, [R1+0x102c] ;  /* 0x00102c0001167983 */ /* 0x000ee20000300800 */
        /* <DEDUP_REMOVED lines=10> */
[----:B-1----:R-:W-:Y:S01]  /*2e950*/  LEA R8, P6, R56, R238, 0x2 ;  /* 0x000000ee38087211 */ /* 0x002fe200078c10ff */
[----:B------:R-:W-:Y:S02]  /*2e960*/  IMAD.MOV.U32 R38, RZ, RZ, R37 ;  /* 0x000000ffff267224 */ /* 0x000fe400078e0025 */
        /* <DEDUP_REMOVED lines=22> */
[C---:B--2---:R-:W-:Y:S01]  /*2ead0*/  LEA R4, P5, R55.reuse, R238, 0x2 ;  /* 0x000000ee37047211 */ /* 0x044fe200078a10ff */
        /* <DEDUP_REMOVED lines=9> */
[----:B------:R-:W-:Y:S01]  /*2eb70*/  IMAD.MOV.U32 R60, RZ, RZ, R45 ;  /* 0x000000ffff3c7224 */ /* 0x000fe200078e002d */
[----:B------:R-:W-:Y:S01]  /*2eb80*/  MOV R45, R43 ;  /* 0x0000002b002d7202 */ /* 0x000fe20000000f00 */
[----:B------:R-:W-:Y:S01]  /*2eb90*/  IMAD.MOV.U32 R30, RZ, RZ, R29 ;  /* 0x000000ffff1e7224 */ /* 0x000fe200078e001d */
[----:B------:R-:W-:Y:S01]  /*2eba0*/  MOV R29, R27 ;  /* 0x0000001b001d7202 */ /* 0x000fe20000000f00 */
[----:B------:R-:W-:Y:S01]  /*2ebb0*/  IMAD.MOV.U32 R43, RZ, RZ, R41 ;  /* 0x000000ffff2b7224 */ /* 0x000fe200078e0029 */
[----:B------:R2:W-:Y:S01]  /*2ebc0*/  STL.64 [R1+0x7a8], R4 ;  /* 0x0007a80401007387 */ /* 0x0005e20000100a00 */
[----:B------:R-:W-:Y:S01]  /*2ebd0*/  IMAD.MOV.U32 R41, RZ, RZ, R19 ;  /* 0x000000ffff297224 */ /* 0x000fe200078e0013 */
[----:B------:R-:W-:Y:S01]  /*2ebe0*/  LEA.HI.X.SX32 R11, R54, R0, 0x2, P4 ;  /* 0x00000000360b7211 */ /* 0x000fe200020f16ff */
[----:B------:R-:W-:Y:S02]  /*2ebf0*/  IMAD.MOV.U32 R19, RZ, RZ, R38 ;  /* 0x000000ffff137224 */ /* 0x000fe400078e0026 */
[----:B------:R-:W-:-:S02]  /*2ec00*/  IMAD.MOV.U32 R38, RZ, RZ, R36 ;  /* 0x000000ffff267224 */ /* 0x000fc400078e0024 */
[----:B------:R-:W-:Y:S02]  /*2ec10*/  IMAD.MOV.U32 R36, RZ, RZ, R35 ;  /* 0x000000ffff247224 */ /* 0x000fe400078e0023 */
[----:B------:R-:W-:Y:S02]  /*2ec20*/  IMAD.MOV.U32 R35, RZ, RZ, R32 ;  /* 0x000000ffff237224 */ /* 0x000fe400078e0020 */
[----:B------:R-:W-:Y:S02]  /*2ec30*/  IMAD.MOV.U32 R32, RZ, RZ, R30 ;  /* 0x000000ffff207224 */ /* 0x000fe400078e001e */
[----:B---3--:R-:W-:Y:S02]  /*2ec40*/  IMAD.MOV.U32 R27, RZ, RZ, R22 ;  /* 0x000000ffff1b7224 */ /* 0x008fe400078e0016 */
[----:B------:R-:W3:Y:S03]  /*2ec50*/  LDL.LU R22, [R1+0x1034] ;  /* 0x0010340001167983 */ /* 0x000ee60000300800 */
[----:B------:R-:W-:Y:S01]  /*2ec60*/  MOV R30, R27 ;  /* 0x0000001b001e7202 */ /* 0x000fe20000000f00 */
[----:B------:R4:W-:Y:S04]  /*2ec70*/  STL.64 [R1+0x7a0], R10 ;  /* 0x0007a00a01007387 */ /* 0x0009e80000100a00 */
[----:B------:R-:W2:Y:S01]  /*2ec80*/  LDL.LU R27, [R1+0x1038] ;  /* 0x00103800011b7983 */ /* 0x000ea20000300800 */
[----:B------:R-:W-:-:S02]  /*2ec90*/  IMAD.MOV.U32 R61, RZ, RZ, R46 ;  /* 0x000000ffff3d7224 */ /* 0x000fc400078e002e */
[----:B------:R-:W-:Y:S02]  /*2eca0*/  IMAD.MOV.U32 R46, RZ, RZ, R44 ;  /* 0x000000ffff2e7224 */ /* 0x000fe400078e002c */
[----:B------:R-:W-:Y:S02]  /*2ecb0*/  IMAD.MOV.U32 R44, RZ, RZ, R42 ;  /* 0x000000ffff2c7224 */ /* 0x000fe400078e002a */
[----:B------:R-:W-:Y:S01]  /*2ecc0*/  IMAD.MOV.U32 R42, RZ, RZ, R40 ;  /* 0x000000ffff2a7224 */ /* 0x000fe200078e0028 */
[----:B------:R-:W-:Y:S01]  /*2ecd0*/  MOV R40, R39 ;  /* 0x0000002700287202 */ /* 0x000fe20000000f00 */
[----:B------:R-:W-:Y:S01]  /*2ece0*/  IMAD.MOV.U32 R39, RZ, RZ, R37 ;  /* 0x000000ffff277224 */ /* 0x000fe200078e0025 */
[----:B-1----:R-:W-:Y:S01]  /*2ecf0*/  LEA R8, P6, R53, R238, 0x2 ;  /* 0x000000ee35087211 */ /* 0x002fe200078c10ff */
[----:B------:R-:W-:Y:S01]  /*2ed00*/  IMAD.MOV.U32 R59, RZ, RZ, R46 ;  /* 0x000000ffff3b7224 */ /* 0x000fe200078e002e */
[----:B------:R-:W-:Y:S01]  /*2ed10*/  MOV R37, R33 ;  /* 0x0000002100257202 */ /* 0x000fe20000000f00 */
[----:B------:R-:W-:-:S02]  /*2ed20*/  IMAD.MOV.U32 R46, RZ, RZ, R44 ;  /* 0x000000ffff2e7224 */ /* 0x000fc400078e002c */
[----:B------:R-:W-:Y:S02]  /*2ed30*/  IMAD.MOV.U32 R33, RZ, RZ, R31 ;  /* 0x000000ffff217224 */ /* 0x000fe400078e001f */
        /* <DEDUP_REMOVED lines=16> */
[----:B---3--:R-:W-:Y:S02]  /*2ee40*/  IMAD.MOV.U32 R29, RZ, RZ, R22 ;  /* 0x000000ffff1d7224 */ /* 0x008fe400078e0016 */
[----:B------:R-:W3:Y:S02]  /*2ee50*/  LDL.LU R22, [R1+0xffc] ;  /* 0x000ffc0001167983 */ /* 0x000ee40000300800 */
[----:B------:R-:W-:Y:S01]  /*2ee60*/  IMAD.MOV.U32 R31, RZ, RZ, R29 ;  /* 0x000000ffff1f7224 */ /* 0x000fe200078e001d */
[----:B------:R-:W-:Y:S01]  /*2ee70*/  MOV R29, R20 ;  /* 0x00000014001d7202 */ /* 0x000fe20000000f00 */
[----:B------:R1:W-:Y:S01]  /*2ee80*/  STL.64 [R1+0x798], R8 ;  /* 0x0007980801007387 */ /* 0x0003e20000100a00 */
[----:B--2---:R-:W-:-:S03]  /*2ee90*/  IMAD.MOV.U32 R30, RZ, RZ, R27 ;  /* 0x000000ffff1e7224 */ /* 0x004fc600078e001b */
[----:B------:R-:W2:Y:S04]  /*2eea0*/  LDL.LU R20, [R1+0x1000] ;  /* 0x0010000001147983 */ /* 0x000ea80000300800 */
[----:B------:R-:W4:Y:S01]  /*2eeb0*/  LDL.LU R27, [R1+0x1040] ;  /* 0x00104000011b7983 */ /* 0x000f220000300800 */
[C---:B------:R-:W-:Y:S01]  /*2eec0*/  LEA R4, P5, R52.reuse, R238, 0x2 ;  /* 0x000000ee34047211 */ /* 0x040fe200078a10ff */
        /* <DEDUP_REMOVED lines=18> */
[----:B------:R-:W-:Y:S02]  /*2eff0*/  IMAD.MOV.U32 R31, RZ, RZ, R29 ;  /* 0x000000ffff1f7224 */ /* 0x000fe400078e001d */
[----:B------:R-:W-:Y:S02]  /*2f000*/  IMAD.MOV.U32 R29, RZ, RZ, R25 ;  /* 0x000000ffff1d7224 */ /* 0x000fe400078e0019 */
[----:B----4-:R-:W-:Y:S02]  /*2f010*/  IMAD.MOV.U32 R30, RZ, RZ, R27 ;  /* 0x000000ffff1e7224 */ /* 0x010fe400078e001b */
[----:B------:R-:W4:Y:S04]  /*2f020*/  LDL.LU R27, [R1+0x1008] ;  /* 0x00100800011b7983 */ /* 0x000f280000300800 */
[----:B------:R-:W3:Y:S01]  /*2f030*/  LDL.LU R25, [R1+0x104c] ;  /* 0x00104c0001197983 */ /* 0x000ee20000300800 */
[C---:B------:R-:W-:Y:S01]  /*2f040*/  LEA R10, P4, R51.reuse, R238, 0x2 ;  /* 0x000000ee330a7211 */ /* 0x040fe200078810ff */
[----:B------:R-:W-:Y:S01]  /*2f050*/  IMAD.MOV.U32 R54, RZ, RZ, R45 ;  /* 0x000000ffff367224 */ /* 0x000fe200078e002d */
[----:B------:R-:W-:Y:S01]  /*2f060*/  MOV R55, R46 ;  /* 0x0000002e00377202 */ /* 0x000fe20000000f00 */
        /* <DEDUP_REMOVED lines=13> */
[----:B------:R-:W-:Y:S01]  /*2f140*/  IMAD.MOV.U32 R37, RZ, RZ, R33 ;  /* 0x000000ffff257224 */ /* 0x000fe200078e0021 */
[----:B------:R2:W-:Y:S01]  /*2f150*/  STL.64 [R1+0x788], R10 ;  /* 0x0007880a01007387 */ /* 0x0005e20000100a00 */
[----:B------:R-:W-:-:S02]  /*2f160*/  IMAD.MOV.U32 R33, RZ, RZ, R31 ;  /* 0x000000ffff217224 */ /* 0x000fc400078e001f */
[----:B------:R-:W-:Y:S02]  /*2f170*/  IMAD.MOV.U32 R30, RZ, RZ, R29 ;  /* 0x000000ffff1e7224 */ /* 0x000fe400078e001d */
[----:B----4-:R-:W-:Y:S02]  /*2f180*/  IMAD.MOV.U32 R29, RZ, RZ, R27 ;  /* 0x000000ffff1d7224 */ /* 0x010fe400078e001b */
[----:B------:R-:W-:Y:S02]  /*2f190*/  IMAD.MOV.U32 R27, RZ, RZ, R23 ;  /* 0x000000ffff1b7224 */ /* 0x000fe400078e0017 */
[----:B---3--:R-:W-:Y:S02]  /*2f1a0*/  IMAD.MOV.U32 R31, RZ, RZ, R25 ;  /* 0x000000ffff1f7224 */ /* 0x008fe400078e0019 */
[----:B------:R-:W3:Y:S04]  /*2f1b0*/  LDL.LU R25, [R1+0xfd0] ;  /* 0x000fd00001197983 */ /* 0x000ee80000300800 */
[----:B------:R-:W4:Y:S01]  /*2f1c0*/  LDL.LU R23, [R1+0x1010] ;  /* 0x0010100001177983 */ /* 0x000f220000300800 */
[----:B-1----:R-:W-:-:S02]  /*2f1d0*/  LEA R8, P6, R50, R238, 0x2 ;  /* 0x000000ee32087211 */ /* 0x002fc400078c10ff */
[----:B------:R-:W-:Y:S01]  /*2f1e0*/  MOV R53, R46 ;  /* 0x0000002e00357202 */ /* 0x000fe20000000f00 */
        /* <DEDUP_REMOVED lines=11> */
[----:B------:R-:W-:Y:S01]  /*2f2a0*/  MOV R38, R35 ;  /* 0x0000002300267202 */ /* 0x000fe20000000f00 */
[----:B------:R-:W-:Y:S01]  /*2f2b0*/  IMAD.MOV.U32 R33, RZ, RZ, R31 ;  /* 0x000000ffff217224 */ /* 0x000fe200078e001f */
[----:B------:R1:W-:Y:S01]  /*2f2c0*/  STL.64 [R1+0x780], R8 ;  /* 0x0007800801007387 */ /* 0x0003e20000100a00 */
[----:B------:R-:W-:Y:S02]  /*2f2d0*/  IMAD.MOV.U32 R35, RZ, RZ, R32 ;  /* 0x000000ffff237224 */ /* 0x000fe400078e0020 */
[----:B------:R-:W-:Y:S01]  /*2f2e0*/  IMAD.MOV.U32 R32, RZ, RZ, R21 ;  /* 0x000000ffff207224 */ /* 0x000fe200078e0015 */
[----:B------:R-:W-:Y:S01]  /*2f2f0*/  LEA R4, P5, R49, R238, 0x2 ;  /* 0x000000ee31047211 */ /* 0x000fe200078a10ff */
[----:B------:R-:W-:-:S02]  /*2f300*/  IMAD.MOV.U32 R51, RZ, RZ, R46 ;  /* 0x000000ffff337224 */ /* 0x000fc400078e002e */
[----:B------:R-:W-:Y:S01]  /*2f310*/  IMAD.MOV.U32 R46, RZ, RZ, R44 ;  /* 0x000000ffff2e7224 */ /* 0x000fe200078e002c */
[----:B------:R-:W-:Y:S01]  /*2f320*/  LEA.HI.X.SX32 R5, R49, R0, 0x2, P5 ;  /* 0x0000000031057211 */ /* 0x000fe200028f16ff */
[----:B------:R-:W-:Y:S01]  /*2f330*/  IMAD.MOV.U32 R44, RZ, RZ, R42 ;  /* 0x000000ffff2c7224 */ /* 0x000fe200078e002a */
[CC--:B--2---:R-:W-:Y:S01]  /*2f340*/  LEA R10, P4, R48.reuse, R238.reuse, 0x2 ;  /* 0x000000ee300a7211 */ /* 0x0c4fe200078810ff */
[----:B------:R-:W-:Y:S02]  /*2f350*/  IMAD.MOV.U32 R42, RZ, RZ, R39 ;  /* 0x000000ffff2a7224 */ /* 0x000fe400078e0027 */
[----:B------:R-:W-:Y:S01]  /*2f360*/  IMAD.MOV.U32 R39, RZ, RZ, R37 ;  /* 0x000000ffff277224 */ /* 0x000fe200078e0025 */
[----:B-1----:R-:W-:Y:S01]  /*2f370*/  LEA R8, P6, R47, R238, 0x2 ;  /* 0x000000ee2f087211 */ /* 0x002fe200078c10ff */
        /* <DEDUP_REMOVED lines=16> */
[----:B---3--:R-:W-:Y:S01]  /*2f480*/  IMAD.MOV.U32 R31, RZ, RZ, R25 ;  /* 0x000000ffff1f7224 */ /* 0x008fe200078e0019 */
[----:B----4-:R-:W-:-:S02]  /*2f490*/  MOV R25, R23 ;  /* 0x0000001700197202 */ /* 0x010fc40000000f00 */
[----:B------:R-:W2:Y:S04]  /*2f4a0*/  LDL.LU R23, [R1+0x1014] ;  /* 0x0010140001177983 */ /* 0x000ea80000300800 */
[----:B------:R-:W3:Y:S04]  /*2f4b0*/  LDL.LU R21, [R1+0xfd8] ;  /* 0x000fd80001157983 */ /* 0x000ee80000300800 */
[----:B------:R1:W-:Y:S04]  /*2f4c0*/  STL.64 [R1+0x778], R4 ;  /* 0x0007780401007387 */ /* 0x0003e80000100a00 */
[----:B------:R-:W4:Y:S04]  /*2f4d0*/  LDL.LU R34, [R1+0xfdc] ;  /* 0x000fdc0001227983 */ /* 0x000f280000300800 */
[----:B------:R-:W2:Y:S01]  /*2f4e0*/  LDL.LU R35, [R1+0x101c] ;  /* 0x00101c0001237983 */ /* 0x000ea20000300800 */
[----:B-1----:R-:W-:-:S03]  /*2f4f0*/  LEA R4, P5, R64, R238, 0x2 ;  /* 0x000000ee40047211 */ /* 0x002fc600078a10ff */
[----:B------:R1:W-:Y:S01]  /*2f500*/  STL.64 [R1+0x770], R10 ;  /* 0x0007700a01007387 */ /* 0x0003e20000100a00 */
[----:B------:R-:W-:-:S03]  /*2f510*/  LEA.HI.X.SX32 R5, R64, R0, 0x2, P5 ;  /* 0x0000000040057211 */ /* 0x000fc600028f16ff */
[----:B------:R-:W4:Y:S04]  /*2f520*/  LDL.LU R37, [R1+0x1020] ;  /* 0x0010200001257983 */ /* 0x000f280000300800 */
[----:B------:R-:W2:Y:S04]  /*2f530*/  LDL.LU R38, [R1+0xfe4] ;  /* 0x000fe40001267983 */ /* 0x000ea80000300800 */
[----:B------:R1:W-:Y:S02]  /*2f540*/  STL.64 [R1+0x768], R8 ;  /* 0x0007680801007387 */ /* 0x0003e40000100a00 */
[----:B-1----:R-:W-:-:S02]  /*2f550*/  LEA R10, P4, R63, R238, 0x2 ;  /* 0x000000ee3f0a7211 */ /* 0x002fc400078810ff */
[----:B------:R-:W4:Y:S02]  /*2f560*/  LDL.LU R2, [R1+0xfe8] ;  /* 0x000fe80001027983 */ /* 0x000f240000300800 */
[----:B------:R-:W-:Y:S02]  /*2f570*/  LEA.HI.X.SX32 R11, R63, R0, 0x2, P4 ;  /* 0x000000003f0b7211 */ /* 0x000fe400020f16ff */
[----:B------:R1:W-:Y:S01]  /*2f580*/  STL.64 [R1+0x760], R4 ;  /* 0x0007600401007387 */ /* 0x0003e20000100a00 */
[----:B------:R-:W-:-:S04]  /*2f590*/  LEA R8, P6, R62, R238, 0x2 ;  /* 0x000000ee3e087211 */ /* 0x000fc800078c10ff */
[----:B------:R-:W-:Y:S02]  /*2f5a0*/  LEA.HI.X.SX32 R9, R62, R0, 0x2, P6 ;  /* 0x000000003e097211 */ /* 0x000fe400030f16ff */
[C---:B-1----:R-:W-:Y:S01]  /*2f5b0*/  LEA R4, P5, R61.reuse, R238, 0x2 ;  /* 0x000000ee3d047211 */ /* 0x042fe200078a10ff */
[----:B------:R1:W-:Y:S03]  /*2f5c0*/  STL.64 [R1+0x758], R10 ;  /* 0x0007580a01007387 */ /* 0x0003e60000100a00 */
[----:B------:R-:W-:Y:S01]  /*2f5d0*/  LEA.HI.X.SX32 R5, R61, R0, 0x2, P5 ;  /* 0x000000003d057211 */ /* 0x000fe200028f16ff */
        /* <DEDUP_REMOVED lines=39> */
[----:B------:R-:W-:Y:S02]  /*2f850*/  LEA R8, P6, R47, R238, 0x2 ;  /* 0x000000ee2f087211 */ /* 0x000fe400078c10ff */
[----:B------:R-:W-:Y:S02]  /*2f860*/  LEA.HI.X.SX32 R11, R48, R0, 0x2, P4 ;  /* 0x00000000300b7211 */ /* 0x000fe400020f16ff */
[----:B------:R-:W-:Y:S02]  /*2f870*/  LEA R4, P5, R83, R238, 0x2 ;  /* 0x000000ee53047211 */ /* 0x000fe400078a10ff */
        /* <DEDUP_REMOVED lines=15> */
[C---:B------:R-:W-:Y:S01]  /*2f970*/  LEA R8, P6, R88.reuse, R238, 0x2 ;  /* 0x000000ee58087211 */ /* 0x040fe200078c10ff */
[----:B------:R-:W-:Y:S01]  /*2f980*/  IMAD.MOV.U32 R47, RZ, RZ, R46 ;  /* 0x000000ffff2f7224 */ /* 0x000fe200078e002e */
[----:B------:R-:W-:Y:S02]  /*2f990*/  LEA.HI.X.SX32 R11, R87, R0, 0x2, P4 ;  /* 0x00000000570b7211 */ /* 0x000fe400020f16ff */
[C---:B------:R-:W-:Y:S01]  /*2f9a0*/  LEA R4, P5, R89.reuse, R238, 0x2 ;  /* 0x000000ee59047211 */ /* 0x040fe200078a10ff */
[----:B------:R-:W-:Y:S01]  /*2f9b0*/  IMAD.MOV.U32 R46, RZ, RZ, R33 ;  /* 0x000000ffff2e7224 */ /* 0x000fe200078e0021 */
[-C--:B------:R-:W-:Y:S02]  /*2f9c0*/  LEA.HI.X.SX32 R9, R88, R0.reuse, 0x2, P6 ;  /* 0x0000000058097211 */ /* 0x080fe400030f16ff */
[----:B------:R-:W-:Y:S01]  /*2f9d0*/  LEA.HI.X.SX32 R5, R89, R0, 0x2, P5 ;  /* 0x0000000059057211 */ /* 0x000fe200028f16ff */
[----:B---3--:R-:W-:Y:S02]  /*2f9e0*/  IMAD.MOV.U32 R33, RZ, RZ, R21 ;  /* 0x000000ffff217224 */ /* 0x008fe400078e0015 */
[----:B------:R-:W3:Y:S04]  /*2f9f0*/  LDL.LU R21, [R1+0x1018] ;  /* 0x0010180001157983 */ /* 0x000ee80000300800 */
[----:B------:R1:W-:Y:S04]  /*2fa00*/  STL.64 [R1+0x6b0], R10 ;  /* 0x0006b00a01007387 */ /* 0x0003e80000100a00 */
[----:B------:R1:W-:Y:S04]  /*2fa10*/  STL.64 [R1+0x6a8], R8 ;  /* 0x0006a80801007387 */ /* 0x0003e80000100a00 */
[----:B------:R2:W-:Y:S01]  /*2fa20*/  STL.64 [R1+0x6a0], R4 ;  /* 0x0006a00401007387 */ /* 0x0005e20000100a00 */
[----:B-1----:R-:W-:-:S02]  /*2fa30*/  LEA R10, P4, R90, R238, 0x2 ;  /* 0x000000ee5a0a7211 */ /* 0x002fc400078810ff */
[C---:B------:R-:W-:Y:S02]  /*2fa40*/  LEA R8, P6, R91.reuse, R238, 0x2 ;  /* 0x000000ee5b087211 */ /* 0x040fe400078c10ff */
[----:B------:R-:W-:Y:S02]  /*2fa50*/  LEA.HI.X.SX32 R11, R90, R0, 0x2, P4 ;  /* 0x000000005a0b7211 */ /* 0x000fe400020f16ff */
[C---:B--2---:R-:W-:Y:S02]  /*2fa60*/  LEA R4, P5, R92.reuse, R238, 0x2 ;  /* 0x000000ee5c047211 */ /* 0x044fe400078a10ff */
[-C--:B------:R-:W-:Y:S02]  /*2fa70*/  LEA.HI.X.SX32 R9, R91, R0.reuse, 0x2, P6 ;  /* 0x000000005b097211 */ /* 0x080fe400030f16ff */
[----:B------:R-:W-:Y:S01]  /*2fa80*/  LEA.HI.X.SX32 R5, R92, R0, 0x2, P5 ;  /* 0x000000005c057211 */ /* 0x000fe200028f16ff */
[----:B------:R1:W-:Y:S04]  /*2fa90*/  STL.64 [R1+0x698], R10 ;  /* 0x0006980a01007387 */ /* 0x0003e80000100a00 */
[----:B------:R2:W-:Y:S04]  /*2faa0*/  STL.64 [R1+0x690], R8 ;  /* 0x0006900801007387 */ /* 0x0005e80000100a00 */
[----:B------:R4:W-:Y:S01]  /*2fab0*/  STL.64 [R1+0x688], R4 ;  /* 0x0006880401007387 */ /* 0x0009e20000100a00 */
[----:B-1----:R-:W-:-:S02]  /*2fac0*/  LEA R10, P4, R93, R238, 0x2 ;  /* 0x000000ee5d0a7211 */ /* 0x002fc400078810ff */
[C---:B--2---:R-:W-:Y:S02]  /*2fad0*/  LEA R8, P6, R94.reuse, R238, 0x2 ;  /* 0x000000ee5e087211 */ /* 0x044fe400078c10ff */
[----:B------:R-:W-:Y:S02]  /*2fae0*/  LEA.HI.X.SX32 R11, R93, R0, 0x2, P4 ;  /* 0x000000005d0b7211 */ /* 0x000fe400020f16ff */
[C---:B----4-:R-:W-:Y:S02]  /*2faf0*/  LEA R4, P5, R95.reuse, R238, 0x2 ;  /* 0x000000ee5f047211 */ /* 0x050fe400078a10ff */
        /* <DEDUP_REMOVED lines=26> */
[----:B----4-:R-:W-:Y:S02]  /*2fca0*/  LEA R4, P5, R47, R238, 0x2 ;  /* 0x000000ee2f047211 */ /* 0x010fe400078a10ff */
        /* <DEDUP_REMOVED lines=380> */
[----:B------:R-:W-:Y:S04]  /*31470*/  STL.64 [R1+0x248], R10 ;  /* 0x0002480a01007387 */ /* 0x000fe80000100a00 */
[----:B------:R-:W-:Y:S04]  /*31480*/  STL.64 [R1+0x240], R8 ;  /* 0x0002400801007387 */ /* 0x000fe80000100a00 */
[----:B------:R1:W-:Y:S04]  /*31490*/  STL.64 [R1+0x238], R4 ;  /* 0x0002380401007387 */ /* 0x0003e80000100a00 */
[----:B------:R-:W2:Y:S01]  /*314a0*/  LDL.LU R47, [R1+0xe70] ;  /* 0x000e7000012f7983 */ /* 0x000ea20000300800 */
[----:B------:R-:W-:-:S02]  /*314b0*/  VIADD R251, R3, 0x7f ;  /* 0x0000007f03fb7836 */ /* 0x000fc40000000000 */
[----:B--2---:R-:W-:Y:S01]  /*314c0*/  IMAD R3, R47, UR6, RZ ;  /* 0x000000062f037c24 */ /* 0x004fe2000f8e02ff */
[----:B------:R-:W-:Y:S01]  /*314d0*/  MOV R47, R46 ;  /* 0x0000002e002f7202 */ /* 0x000fe20000000f00 */
[----:B------:R-:W-:Y:S01]  /*314e0*/  IMAD.MOV.U32 R46, RZ, RZ, R45 ;  /* 0x000000ffff2e7224 */ /* 0x000fe200078e002d */
[----:B------:R-:W-:Y:S01]  /*314f0*/  ULDC UR6, c[0x0][0x240] ;  /* 0x0000900000067ab9 */ /* 0x000fe20000000800 */
        /* <DEDUP_REMOVED lines=15> */
[----:B------:R-:W2:Y:S01]  /*315f0*/  LDL.LU R31, [R1+0xfcc] ;  /* 0x000fcc00011f7983 */ /* 0x000ea20000300800 */
[----:B-1----:R-:W-:Y:S01]  /*31600*/  IMAD R4, R47, UR58, RZ ;  /* 0x0000003a2f047c24 */ /* 0x002fe2000f8e02ff */
        /* <DEDUP_REMOVED lines=17> */
[----:B--2---:R-:W-:Y:S02]  /*31720*/  IMAD.MOV.U32 R32, RZ, RZ, R31 ;  /* 0x000000ffff207224 */ /* 0x004fe400078e001f */
[----:B------:R-:W2:Y:S01]  /*31730*/  LDL.LU R31, [R1+0xfc8] ;  /* 0x000fc800011f7983 */ /* 0x000ea20000300800 */
[----:B------:R-:W-:Y:S01]  /*31740*/  IMAD R5, R47, UR57, RZ ;  /* 0x000000392f057c24 */ /* 0x000fe2000f8e02ff */
[----:B------:R-:W-:Y:S01]  /*31750*/  ULDC UR57, c[0x0][0x240] ;  /* 0x0000900000397ab9 */ /* 0x000fe20000000800 */
        /* <DEDUP_REMOVED lines=8> */
[----:B------:R-:W-:Y:S01]  /*317e0*/  IMAD R8, R47, UR56, RZ ;  /* 0x000000382f087c24 */ /* 0x000fe2000f8e02ff */
[----:B------:R-:W-:Y:S01]  /*317f0*/  ULDC UR56, c[0x0][0x240] ;  /* 0x0000900000387ab9 */ /* 0x000fe20000000800 */
        /* <DEDUP_REMOVED lines=14> */
[----:B------:R-:W-:-:S02]  /*318e0*/  IMAD.MOV.U32 R33, RZ, RZ, R32 ;  /* 0x000000ffff217224 */ /* 0x000fc400078e0020 */
[----:B------:R-:W-:Y:S01]  /*318f0*/  IMAD.MOV.U32 R40, RZ, RZ, R19 ;  /* 0x000000ffff287224 */ /* 0x000fe200078e0013 */
[----:B------:R-:W-:Y:S01]  /*31900*/  MOV R19, R39 ;  /* 0x0000002700137202 */ /* 0x000fe20000000f00 */
[----:B------:R-:W-:Y:S01]  /*31910*/  IMAD R9, R47, UR55, RZ ;  /* 0x000000372f097c24 */ /* 0x000fe2000f8e02ff */
        /* <DEDUP_REMOVED lines=17> */
[----:B------:R-:W-:Y:S01]  /*31a30*/  IMAD R10, R47, UR54, RZ ;  /* 0x000000362f0a7c24 */ /* 0x000fe2000f8e02ff */
[----:B------:R-:W-:Y:S01]  /*31a40*/  ULDC UR54, c[0x0][0x240] ;  /* 0x0000900000367ab9 */ /* 0x000fe20000000800 */
[----:B------:R-:W-:Y:S02]  /*31a50*/  IMAD.MOV.U32 R39, RZ, RZ, R38 ;  /* 0x000000ffff277224 */ /* 0x000fe400078e0026 */
        /* <DEDUP_REMOVED lines=12> */
[----:B------:R-:W-:Y:S01]  /*31b20*/  MOV R39, R38 ;  /* 0x0000002600277202 */ /* 0x000fe20000000f00 */
[----:B------:R-:W-:Y:S01]  /*31b30*/  IMAD R11, R47, UR53, RZ ;  /* 0x000000352f0b7c24 */ /* 0x000fe2000f8e02ff */
[----:B------:R-:W-:Y:S01]  /*31b40*/  ULDC UR53, c[0x0][0x240] ;  /* 0x0000900000357ab9 */ /* 0x000fe20000000800 */
        /* <DEDUP_REMOVED lines=8> */
[----:B------:R-:W-:Y:S01]  /*31bd0*/  IMAD.MOV.U32 R41, RZ, RZ, R40 ;  /* 0x000000ffff297224 */ /* 0x000fe200078e0028 */
[----:B------:R-:W-:Y:S01]  /*31be0*/  MOV R40, R39 ;  /* 0x0000002700287202 */ /* 0x000fe20000000f00 */
[----:B------:R-:W-:Y:S01]  /*31bf0*/  IMAD R12, R47, UR52, RZ ;  /* 0x000000342f0c7c24 */ /* 0x000fe2000f8e02ff */
[----:B------:R-:W-:Y:S01]  /*31c00*/  ULDC UR52, c[0x0][0x240] ;  /* 0x0000900000347ab9 */ /* 0x000fe20000000800 */
        /* <DEDUP_REMOVED lines=8> */
[----:B------:R-:W-:Y:S01]  /*31c90*/  IMAD R13, R47, UR51, RZ ;  /* 0x000000332f0d7c24 */ /* 0x000fe2000f8e02ff */
[----:B------:R-:W-:Y:S01]  /*31ca0*/  ULDC UR51, c[0x0][0x240] ;  /* 0x0000900000337ab9 */ /* 0x000fe20000000800 */
[----:B------:R-:W-:Y:S01]  /*31cb0*/  IMAD.MOV.U32 R47, RZ, RZ, R46 ;  /* 0x000000ffff2f7224 */ /* 0x000fe200078e002e */
[----:B------:R-:W-:Y:S01]  /*31cc0*/  MOV R46, R45 ;  /* 0x0000002d002e7202 */ /* 0x000fe20000000f00 */
[----:B------:R-:W-:Y:S02]  /*31cd0*/  IMAD.MOV.U32 R45, RZ, RZ, R44 ;  /* 0x000000ffff2d7224 */ /* 0x000fe400078e002c */
[----:B------:R-:W-:Y:S02]  /*31ce0*/  IMAD.MOV.U32 R44, RZ, RZ, R43 ;  /* 0x000000ffff2c7224 */ /* 0x000fe400078e002b */
[----:B------:R-:W-:Y:S02]  /*31cf0*/  IMAD.MOV.U32 R43, RZ, RZ, R82 ;  /* 0x000000ffff2b7224 */ /* 0x000fe400078e0052 */
[----:B------:R-:W-:Y:S01]  /*31d00*/  IMAD R15, R47, UR50, RZ ;  /* 0x000000322f0f7c24 */ /* 0x000fe2000f8e02ff */
[----:B------:R-:W-:Y:S01]  /*31d10*/  ULDC UR50, c[0x0][0x240] ;  /* 0x0000900000327ab9 */ /* 0x000fe20000000800 */
[----:B------:R-:W-:Y:S01]  /*31d20*/  IMAD.MOV.U32 R47, RZ, RZ, R45 ;  /* 0x000000ffff2f7224 */ /* 0x000fe200078e002d */
[----:B------:R-:W-:-:S03]  /*31d30*/  MOV R45, R2 ;  /* 0x00000002002d7202 */ /* 0x000fc60000000f00 */
[----:B------:R-:W-:Y:S01]  /*31d40*/  IMAD R17, R47, UR49, RZ ;  /* 0x000000312f117c24 */ /* 0x000fe2000f8e02ff */
[----:B------:R-:W-:Y:S01]  /*31d50*/  ULDC UR49, c[0x0][0x240] ;  /* 0x0000900000317ab9 */ /* 0x000fe20000000800 */
[----:B------:R-:W-:Y:S01]  /*31d60*/  IMAD.MOV.U32 R47, RZ, RZ, R46 ;  /* 0x000000ffff2f7224 */ /* 0x000fe200078e002e */
[----:B--2---:R-:W-:Y:S01]  /*31d70*/  MOV R32, R31 ;  /* 0x0000001f00207202 */ /* 0x004fe20000000f00 */
[----:B------:R-:W-:Y:S02]  /*31d80*/  IMAD.MOV.U32 R31, RZ, RZ, R30 ;  /* 0x000000ffff1f7224 */ /* 0x000fe400078e001e */
[----:B------:R-:W2:Y:S04]  /*31d90*/  LDL.LU R30, [R1+0xfc4] ;  /* 0x000fc400011e7983 */ /* 0x000ea80000300800 */
[----:B------:R-:W4:Y:S04]  /*31da0*/  LDL.LU R20, [R1+0xfc0] ;  /* 0x000fc00001147983 */ /* 0x000f280000300800 */
[----:B------:R-:W3:Y:S04]  /*31db0*/  LDL.LU R22, [R1+0xfbc] ;  /* 0x000fbc0001167983 */ /* 0x000ee80000300800 */
[----:B------:R-:W3:Y:S04]  /*31dc0*/  LDL.LU R24, [R1+0xfb8] ;  /* 0x000fb80001187983 */ /* 0x000ee80000300800 */
[----:B------:R-:W3:Y:S04]  /*31dd0*/  LDL.LU R26, [R1+0xfb4] ;  /* 0x000fb400011a7983 */ /* 0x000ee80000300800 */
[----:B------:R-:W3:Y:S04]  /*31de0*/  LDL.LU R28, [R1+0xfb0] ;  /* 0x000fb000011c7983 */ /* 0x000ee80000300800 */
[----:B------:R-:W3:Y:S04]  /*31df0*/  LDL.LU R82, [R1+0xfac] ;  /* 0x000fac0001527983 */ /* 0x000ee80000300800 */
[----:B------:R-:W3:Y:S04]  /*31e00*/  LDL.LU R2, [R1+0xfa8] ;  /* 0x000fa80001027983 */ /* 0x000ee80000300800 */
[----:B------:R-:W3:Y:S01]  /*31e10*/  LDL.LU R46, [R1+0xfa4] ;  /* 0x000fa400012e7983 */ /* 0x000ee20000300800 */
[----:B------:R-:W-:-:S03]  /*31e20*/  IMAD.MOV.U32 R48, RZ, RZ, R44 ;  /* 0x000000ffff307224 */ /* 0x000fc600078e002c */
[----:B------:R-:W3:Y:S01]  /*31e30*/  LDL.LU R44, [R1+0xfa0] ;  /* 0x000fa000012c7983 */ /* 0x000ee20000300800 */
[----:B------:R-:W-:Y:S02]  /*31e40*/  IMAD.MOV.U32 R49, RZ, RZ, R48 ;  /* 0x000000ffff317224 */ /* 0x000fe400078e0030 */
[----:B------:R-:W-:Y:S02]  /*31e50*/  IMAD.MOV.U32 R48, RZ, RZ, R42 ;  /* 0x000000ffff307224 */ /* 0x000fe400078e002a */
[----:B------:R-:W3:Y:S03]  /*31e60*/  LDL.LU R42, [R1+0xf9c] ;  /* 0x000f9c00012a7983 */ /* 0x000ee60000300800 */
[----:B------:R-:W-:Y:S01]  /*31e70*/  MOV R50, R48 ;  /* 0x0000003000327202 */ /* 0x000fe20000000f00 */
[----:B------:R-:W-:Y:S02]  /*31e80*/  IMAD.MOV.U32 R48, RZ, RZ, R40 ;  /* 0x000000ffff307224 */ /* 0x000fe400078e0028 */
[----:B------:R-:W3:Y:S02]  /*31e90*/  LDL.LU R40, [R1+0xf98] ;  /* 0x000f980001287983 */ /* 0x000ee40000300800 */
[----:B------:R-:W-:-:S02]  /*31ea0*/  IMAD.MOV.U32 R51, RZ, RZ, R50 ;  /* 0x000000ffff337224 */ /* 0x000fc400078e0032 */
[----:B------:R-:W-:Y:S02]  /*31eb0*/  IMAD.MOV.U32 R50, RZ, RZ, R48 ;  /* 0x000000ffff327224 */ /* 0x000fe400078e0030 */
[----:B------:R-:W-:Y:S02]  /*31ec0*/  IMAD.MOV.U32 R48, RZ, RZ, R38 ;  /* 0x000000ffff307224 */ /* 0x000fe400078e0026 */
[----:B------:R-:W3:Y:S01]  /*31ed0*/  LDL.LU R38, [R1+0xf94] ;  /* 0x000f940001267983 */ /* 0x000ee20000300800 */
[----:B------:R-:W-:Y:S01]  /*31ee0*/  MOV R52, R50 ;  /* 0x0000003200347202 */ /* 0x000fe20000000f00 */
[----:B------:R-:W-:Y:S02]  /*31ef0*/  IMAD.MOV.U32 R50, RZ, RZ, R48 ;  /* 0x000000ffff327224 */ /* 0x000fe400078e0030 */
[----:B------:R-:W-:Y:S02]  /*31f00*/  IMAD.MOV.U32 R48, RZ, RZ, R36 ;  /* 0x000000ffff307224 */ /* 0x000fe400078e0024 */
[----:B------:R-:W3:Y:S01]  /*31f10*/  LDL.LU R36, [R1+0xf90] ;  /* 0x000f900001247983 */ /* 0x000ee20000300800 */
[----:B------:R-:W-:-:S02]  /*31f20*/  IMAD.MOV.U32 R53, RZ, RZ, R52 ;  /* 0x000000ffff357224 */ /* 0x000fc400078e0034 */
[----:B------:R-:W-:Y:S01]  /*31f30*/  IMAD.MOV.U32 R52, RZ, RZ, R50 ;  /* 0x000000ffff347224 */ /* 0x000fe200078e0032 */
[----:B------:R-:W-:Y:S01]  /*31f40*/  MOV R50, R48 ;  /* 0x0000003000327202 */ /* 0x000fe20000000f00 */
[----:B------:R-:W-:Y:S02]  /*31f50*/  IMAD.MOV.U32 R48, RZ, RZ, R34 ;  /* 0x000000ffff307224 */ /* 0x000fe400078e0022 */
[----:B------:R-:W3:Y:S01]  /*31f60*/  LDL.LU R34, [R1+0xf8c] ;  /* 0x000f8c0001227983 */ /* 0x000ee20000300800 */
[----:B------:R-:W-:Y:S02]  /*31f70*/  IMAD.MOV.U32 R54, RZ, RZ, R52 ;  /* 0x000000ffff367224 */ /* 0x000fe400078e0034 */
[----:B------:R-:W-:Y:S02]  /*31f80*/  IMAD.MOV.U32 R52, RZ, RZ, R50 ;  /* 0x000000ffff347224 */ /* 0x000fe400078e0032 */
[----:B------:R-:W-:Y:S01]  /*31f90*/  IMAD.MOV.U32 R50, RZ, RZ, R48 ;  /* 0x000000ffff327224 */ /* 0x000fe200078e0030 */
[----:B------:R-:W-:Y:S01]  /*31fa0*/  MOV R48, R32 ;  /* 0x0000002000307202 */ /* 0x000fe20000000f00 */
[----:B------:R-:W-:Y:S01]  /*31fb0*/  IMAD.MOV.U32 R55, RZ, RZ, R54 ;  /* 0x000000ffff377224 */ /* 0x000fe200078e0036 */
[----:B------:R-:W3:Y:S01]  /*31fc0*/  LDL.LU R32, [R1+0xf88] ;  /* 0x000f880001207983 */ /* 0x000ee20000300800 */
[----:B------:R-:W-:-:S02]  /*31fd0*/  IMAD.MOV.U32 R54, RZ, RZ, R52 ;  /* 0x000000ffff367224 */ /* 0x000fc400078e0034 */
[----:B------:R-:W-:Y:S02]  /*31fe0*/  IMAD.MOV.U32 R52, RZ, RZ, R50 ;  /* 0x000000ffff347224 */ /* 0x000fe400078e0032 */
[----:B------:R-:W-:Y:S02]  /*31ff0*/  IMAD.MOV.U32 R50, RZ, RZ, R48 ;  /* 0x000000ffff327224 */ /* 0x000fe400078e0030 */
[----:B------:R-:W-:Y:S02]  /*32000*/  IMAD.MOV.U32 R56, RZ, RZ, R54 ;  /* 0x000000ffff387224 */ /* 0x000fe400078e0036 */
[----:B------:R-:W-:Y:S02]  /*32010*/  IMAD.MOV.U32 R54, RZ, RZ, R52 ;  /* 0x000000ffff367224 */ /* 0x000fe400078e0034 */
[----:B------:R-:W-:Y:S02]  /*32020*/  IMAD.MOV.U32 R52, RZ, RZ, R50 ;  /* 0x000000ffff347224 */ /* 0x000fe400078e0032 */
[----:B------:R-:W-:-:S02]  /*32030*/  IMAD.MOV.U32 R57, RZ, RZ, R56 ;  /* 0x000000ffff397224 */ /* 0x000fc400078e0038 */
[----:B------:R-:W-:Y:S02]  /*32040*/  IMAD.MOV.U32 R56, RZ, RZ, R54 ;  /* 0x000000ffff387224 */ /* 0x000fe400078e0036 */
[----:B------:R-:W-:Y:S02]  /*32050*/  IMAD.MOV.U32 R54, RZ, RZ, R52 ;  /* 0x000000ffff367224 */ /* 0x000fe400078e0034 */
[----:B------:R-:W-:Y:S02]  /*32060*/  IMAD.MOV.U32 R58, RZ, RZ, R56 ;  /* 0x000000ffff3a7224 */ /* 0x000fe400078e0038 */
[----:B------:R-:W-:Y:S02]  /*32070*/  IMAD.MOV.U32 R56, RZ, RZ, R54 ;  /* 0x000000ffff387224 */ /* 0x000fe400078e0036 */
[----:B------:R-:W-:Y:S02]  /*32080*/  IMAD.MOV.U32 R59, RZ, RZ, R58 ;  /* 0x000000ffff3b7224 */ /* 0x000fe400078e003a */
[----:B------:R-:W-:-:S05]  /*32090*/  IMAD.MOV.U32 R58, RZ, RZ, R56 ;  /* 0x000000ffff3a7224 */ /* 0x000fca00078e0038 */
[----:B------:R-:W-:-:S05]  /*320a0*/  MOV R60, R58 ;  /* 0x0000003a003c7202 */ /* 0x000fca0000000f00 */
[----:B------:R-:W-:Y:S01]  /*320b0*/  IMAD.MOV.U32 R61, RZ, RZ, R60 ;  /* 0x000000ffff3d7224 */ /* 0x000fe200078e003c */
[----:B--2---:R-:W-:Y:S02]  /*320c0*/  MOV R48, R30 ;  /* 0x0000001e00307202 */ /* 0x004fe40000000f00 */
[----:B------:R-:W2:Y:S03]  /*320d0*/  LDL.LU R30, [R1+0xf84] ;  /* 0x000f8400011e7983 */ /* 0x000ea60000300800 */
[----:B------:R-:W-:Y:S01]  /*320e0*/  IMAD.MOV.U32 R50, RZ, RZ, R48 ;  /* 0x000000ffff327224 */ /* 0x000fe200078e0030 */
[----:B----4-:R-:W-:Y:S02]  /*320f0*/  MOV R48, R20 ;  /* 0x0000001400307202 */ /* 0x010fe40000000f00 */
[----:B------:R-:W4:Y:S01]  /*32100*/  LDL.LU R20, [R1+0xf80] ;  /* 0x000f800001147983 */ /* 0x000f220000300800 */
[----:B------:R-:W-:Y:S01]  /*32110*/  IMAD.MOV.U32 R52, RZ, RZ, R50 ;  /* 0x000000ffff347224 */ /* 0x000fe200078e0032 */
[----:B------:R-:W-:Y:S01]  /*32120*/  MOV R50, R48 ;  /* 0x0000003000327202 */ /* 0x000fe20000000f00 */
[----:B---3--:R-:W-:-:S02]  /*32130*/  IMAD.MOV.U32 R48, RZ, RZ, R22 ;  /* 0x000000ffff307224 */ /* 0x008fc400078e0016 */
[----:B------:R-:W3:Y:S01]  /*32140*/  LDL.LU R22, [R1+0xf7c] ;  /* 0x000f7c0001167983 */ /* 0x000ee20000300800 */
[----:B------:R-:W-:Y:S01]  /*32150*/  IMAD.MOV.U32 R54, RZ, RZ, R52 ;  /* 0x000000ffff367224 */ /* 0x000fe200078e0034 */
[----:B------:R-:W-:Y:S01]  /*32160*/  MOV R52, R50 ;  /* 0x0000003200347202 */ /* 0x000fe20000000f00 */
[----:B------:R-:W-:Y:S02]  /*32170*/  IMAD.MOV.U32 R50, RZ, RZ, R48 ;  /* 0x000000ffff327224 */ /* 0x000fe400078e0030 */
[----:B------:R-:W-:Y:S01]  /*32180*/  IMAD.MOV.U32 R48, RZ, RZ, R24 ;  /* 0x000000ffff307224 */ /* 0x000fe200078e0018 */
[----:B------:R-:W-:Y:S01]  /*32190*/  MOV R56, R54 ;  /* 0x0000003600387202 */ /* 0x000fe20000000f00 */
[----:B------:R-:W3:Y:S01]  /*321a0*/  LDL.LU R24, [R1+0xf78] ;  /* 0x000f780001187983 */ /* 0x000ee20000300800 */
[----:B------:R-:W-:Y:S02]  /*321b0*/  IMAD.MOV.U32 R54, RZ, RZ, R52 ;  /* 0x000000ffff367224 */ /* 0x000fe400078e0034 */
[----:B------:R-:W-:-:S02]  /*321c0*/  IMAD.MOV.U32 R52, RZ, RZ, R50 ;  /* 0x000000ffff347224 */ /* 0x000fc400078e0032 */
[----:B------:R-:W-:Y:S02]  /*321d0*/  IMAD.MOV.U32 R50, RZ, RZ, R48 ;  /* 0x000000ffff327224 */ /* 0x000fe400078e0030 */
[----:B------:R-:W-:Y:S02]  /*321e0*/  IMAD.MOV.U32 R48, RZ, RZ, R26 ;  /* 0x000000ffff307224 */ /* 0x000fe400078e001a */
[----:B------:R-:W3:Y:S01]  /*321f0*/  LDL.LU R26, [R1+0xf74] ;  /* 0x000f7400011a7983 */ /* 0x000ee20000300800 */
[----:B------:R-:W-:Y:S02]  /*32200*/  IMAD.MOV.U32 R58, RZ, RZ, R56 ;  /* 0x000000ffff3a7224 */ /* 0x000fe400078e0038 */
[----:B------:R-:W-:Y:S02]  /*32210*/  IMAD.MOV.U32 R56, RZ, RZ, R54 ;  /* 0x000000ffff387224 */ /* 0x000fe400078e0036 */
[----:B------:R-:W-:Y:S02]  /*32220*/  IMAD.MOV.U32 R54, RZ, RZ, R52 ;  /* 0x000000ffff367224 */ /* 0x000fe400078e0034 */
[----:B------:R-:W-:Y:S01]  /*32230*/  IMAD.MOV.U32 R52, RZ, RZ, R50 ;  /* 0x000000ffff347224 */ /* 0x000fe200078e0032 */
[----:B------:R-:W-:Y:S01]  /*32240*/  MOV R50, R48 ;  /* 0x0000003000327202 */ /* 0x000fe20000000f00 */
[----:B------:R-:W-:-:S02]  /*32250*/  IMAD.MOV.U32 R48, RZ, RZ, R28 ;  /* 0x000000ffff307224 */ /* 0x000fc400078e001c */
[----:B------:R-:W-:Y:S01]  /*32260*/  IMAD.MOV.U32 R60, RZ, RZ, R58 ;  /* 0x000000ffff3c7224 */ /* 0x000fe200078e003a */
[----:B------:R-:W3:Y:S01]  /*32270*/  LDL.LU R28, [R1+0xf70] ;  /* 0x000f7000011c7983 */ /* 0x000ee20000300800 */
[----:B------:R-:W-:Y:S01]  /*32280*/  IMAD.MOV.U32 R58, RZ, RZ, R56 ;  /* 0x000000ffff3a7224 */ /* 0x000fe200078e0038 */
[----:B------:R-:W-:Y:S01]  /*32290*/  MOV R56, R54 ;  /* 0x0000003600387202 */ /* 0x000fe20000000f00 */
[----:B------:R-:W-:Y:S01]  /*322a0*/  IMAD.MOV.U32 R54, RZ, RZ, R52 ;  /* 0x000000ffff367224 */ /* 0x000fe200078e0034 */
[----:B------:R-:W-:Y:S01]  /*322b0*/  MOV R62, R60 ;  /* 0x0000003c003e7202 */ /* 0x000fe20000000f00 */
[----:B------:R-:W-:Y:S02]  /*322c0*/  IMAD.MOV.U32 R52, RZ, RZ, R50 ;  /* 0x000000ffff347224 */ /* 0x000fe400078e0032 */
[----:B------:R-:W-:Y:S02]  /*322d0*/  IMAD.MOV.U32 R50, RZ, RZ, R48 ;  /* 0x000000ffff327224 */ /* 0x000fe400078e0030 */
[----:B------:R-:W-:-:S02]  /*322e0*/  IMAD.MOV.U32 R48, RZ, RZ, R82 ;  /* 0x000000ffff307224 */ /* 0x000fc400078e0052 */
[----:B------:R-:W-:Y:S01]  /*322f0*/  IMAD.MOV.U32 R60, RZ, RZ, R58 ;  /* 0x000000ffff3c7224 */ /* 0x000fe200078e003a */
[----:B------:R-:W3:Y:S01]  /*32300*/  LDL.LU R82, [R1+0xf6c] ;  /* 0x000f6c0001527983 */ /* 0x000ee20000300800 */
        /* <DEDUP_REMOVED lines=29> */
[----:B------:R-:W3:Y:S01]  /*324e0*/  LDL.LU R44, [R1+0xf60] ;  /* 0x000f6000012c7983 */ /* 0x000ee20000300800 */
        /* <DEDUP_REMOVED lines=23> */
[----:B------:R-:W3:Y:S01]  /*32660*/  LDL.LU R40, [R1+0xf58] ;  /* 0x000f580001287983 */ /* 0x000ee20000300800 */
        /* <DEDUP_REMOVED lines=10> */
[----:B------:R-:W-:Y:S01]  /*32710*/  IMAD.MOV.U32 R60, RZ, RZ, R58 ;  /* 0x000000ffff3c7224 */ /* 0x000fe200078e003a */
[----:B------:R-:W3:Y:S01]  /*32720*/  LDL.LU R38, [R1+0xf54] ;  /* 0x000f540001267983 */ /* 0x000ee20000300800 */
        /* <DEDUP_REMOVED lines=10> */
[----:B------:R-:W-:Y:S01]  /*327d0*/  MOV R70, R68 ;  /* 0x0000004400467202 */ /* 0x000fe20000000f00 */
[----:B------:R-:W-:Y:S02]  /*327e0*/  IMAD.MOV.U32 R48, RZ, RZ, R36 ;  /* 0x000000ffff307224 */ /* 0x000fe400078e0024 */
        /* <DEDUP_REMOVED lines=71> */
[----:B------:R-:W-:Y:S02]  /*32c60*/  IMAD R75, R76, UR11, RZ ;  /* 0x0000000b4c4b7c24 */ /* 0x000fe4000f8e02ff */
[----:B------:R-:W-:Y:S01]  /*32c70*/  IMAD R21, R21, UR47, RZ ;  /* 0x0000002f15157c24 */ /* 0x000fe2000f8e02ff */
[----:B------:R-:W-:Y:S01]  /*32c80*/  ULDC UR47, c[0x0][0x240] ;  /* 0x00009000002f7ab9 */ /* 0x000fe20000000800 */
[----:B------:R-:W-:Y:S02]  /*32c90*/  IMAD.MOV.U32 R64, RZ, RZ, R62 ;  /* 0x000000ffff407224 */ /* 0x000fe400078e003e */
[----:B------:R-:W-:Y:S01]  /*32ca0*/  IMAD R23, R23, UR46, RZ ;  /* 0x0000002e17177c24 */ /* 0x000fe2000f8e02ff */
[----:B------:R-:W-:Y:S01]  /*32cb0*/  ULDC UR46, c[0x0][0x240] ;  /* 0x00009000002e7ab9 */ /* 0x000fe20000000800 */
[----:B--2---:R-:W-:-:S02]  /*32cc0*/  IMAD.MOV.U32 R48, RZ, RZ, R30 ;  /* 0x000000ffff307224 */ /* 0x004fc400078e001e */
[----:B------:R-:W-:Y:S01]  /*32cd0*/  IMAD R25, R25, UR45, RZ ;  /* 0x0000002d19197c24 */ /* 0x000fe2000f8e02ff */
[----:B------:R-:W2:Y:S01]  /*32ce0*/  LDL.LU R30, [R1+0xf44] ;  /* 0x000f4400011e7983 */ /* 0x000ea20000300800 */
[----:B------:R-:W-:Y:S01]  /*32cf0*/  IMAD.MOV.U32 R50, RZ, RZ, R48 ;  /* 0x000000ffff327224 */ /* 0x000fe200078e0030 */
[----:B------:R-:W-:Y:S01]  /*32d00*/  ULDC UR45, c[0x0][0x240] ;  /* 0x00009000002d7ab9 */ /* 0x000fe20000000800 */
[----:B----4-:R-:W-:Y:S02]  /*32d10*/  IMAD.MOV.U32 R48, RZ, RZ, R20 ;  /* 0x000000ffff307224 */ /* 0x010fe400078e0014 */
[----:B------:R-:W-:Y:S01]  /*32d20*/  IMAD R27, R27, UR44, RZ ;  /* 0x0000002c1b1b7c24 */ /* 0x000fe2000f8e02ff */
[----:B------:R-:W4:Y:S01]  /*32d30*/  LDL.LU R20, [R1+0xf40] ;  /* 0x000f400001147983 */ /* 0x000f220000300800 */
[----:B------:R-:W-:Y:S01]  /*32d40*/  IMAD.MOV.U32 R52, RZ, RZ, R50 ;  /* 0x000000ffff347224 */ /* 0x000fe200078e0032 */
[----:B------:R-:W-:Y:S01]  /*32d50*/  MOV R50, R48 ;  /* 0x0000003000327202 */ /* 0x000fe20000000f00 */
[----:B---3--:R-:W-:Y:S01]  /*32d60*/  IMAD.MOV.U32 R48, RZ, RZ, R22 ;  /* 0x000000ffff307224 */ /* 0x008fe200078e0016 */
[----:B------:R-:W-:Y:S01]  /*32d70*/  ULDC UR44, c[0x0][0x240] ;  /* 0x00009000002c7ab9 */ /* 0x000fe20000000800 */
[----:B------:R-:W3:Y:S01]  /*32d80*/  LDL.LU R22, [R1+0xf3c] ;  /* 0x000f3c0001167983 */ /* 0x000ee20000300800 */
[----:B------:R-:W-:-:S02]  /*32d90*/  IMAD.MOV.U32 R54, RZ, RZ, R52 ;  /* 0x000000ffff367224 */ /* 0x000fc400078e0034 */
[----:B------:R-:W-:Y:S01]  /*32da0*/  IMAD R29, R29, UR43, RZ ;  /* 0x0000002b1d1d7c24 */ /* 0x000fe2000f8e02ff */
[----:B------:R-:W-:Y:S01]  /*32db0*/  ULDC UR43, c[0x0][0x240] ;  /* 0x00009000002b7ab9 */ /* 0x000fe20000000800 */
[----:B------:R-:W-:Y:S01]  /*32dc0*/  IMAD.MOV.U32 R52, RZ, RZ, R50 ;  /* 0x000000ffff347224 */ /* 0x000fe200078e0032 */
[-C--:B------:R-:W-:Y:S01]  /*32dd0*/  LEA R244, P4, R3, R238.reuse, 0x2 ;  /* 0x000000ee03f47211 */ /* 0x080fe200078810ff */
[----:B------:R-:W-:Y:S01]  /*32de0*/  IMAD.MOV.U32 R76, RZ, RZ, R74 ;  /* 0x000000ffff4c7224 */ /* 0x000fe200078e004a */
[----:B------:R-:W-:Y:S01]  /*32df0*/  LEA R240, P5, R4, R238, 0x2 ;  /* 0x000000ee04f07211 */ /* 0x000fe200078a10ff */
[----:B------:R-:W-:Y:S01]  /*32e00*/  IMAD.MOV.U32 R50, RZ, RZ, R48 ;  /* 0x000000ffff327224 */ /* 0x000fe200078e0030 */
[----:B------:R-:W-:Y:S01]  /*32e10*/  MOV R48, R24 ;  /* 0x0000001800307202 */ /* 0x000fe20000000f00 */
[----:B------:R-:W-:Y:S01]  /*32e20*/  IMAD.MOV.U32 R62, RZ, RZ, R60 ;  /* 0x000000ffff3e7224 */ /* 0x000fe200078e003c */
[----:B------:R-:W3:Y:S01]  /*32e30*/  LDL.LU R24, [R1+0xf38] ;  /* 0x000f380001187983 */ /* 0x000ee20000300800 */
[----:B------:R-:W-:Y:S01]  /*32e40*/  IMAD.MOV.U32 R74, RZ, RZ, R72 ;  /* 0x000000ffff4a7224 */ /* 0x000fe200078e0048 */
[----:B------:R-:W-:Y:S01]  /*32e50*/  LEA R248, P6, R9, R238, 0x2 ;  /* 0x000000ee09f87211 */ /* 0x000fe200078c10ff */
[----:B------:R-:W-:Y:S01]  /*32e60*/  IMAD.MOV.U32 R60, RZ, RZ, R58 ;  /* 0x000000ffff3c7224 */ /* 0x000fe200078e003a */
[----:B------:R-:W-:Y:S01]  /*32e70*/  MOV R58, R56 ;  /* 0x00000038003a7202 */ /* 0x000fe20000000f00 */
[----:B------:R-:W-:Y:S01]  /*32e80*/  IMAD.MOV.U32 R72, RZ, RZ, R70 ;  /* 0x000000ffff487224 */ /* 0x000fe200078e0046 */
[----:B------:R-:W-:Y:S01]  /*32e90*/  ULDC UR11, c[0x0][0x240] ;  /* 0x00009000000b7ab9 */ /* 0x000fe20000000800 */
[----:B------:R-:W-:Y:S01]  /*32ea0*/  IMAD.MOV.U32 R70, RZ, RZ, R68 ;  /* 0x000000ffff467224 */ /* 0x000fe200078e0044 */
[----:B------:R-:W-:Y:S01]  /*32eb0*/  MOV R68, R66 ;  /* 0x0000004200447202 */ /* 0x000fe20000000f00 */
[----:B------:R-:W-:-:S02]  /*32ec0*/  IMAD.MOV.U32 R56, RZ, RZ, R54 ;  /* 0x000000ffff387224 */ /* 0x000fc400078e0036 */
[----:B------:R-:W-:Y:S02]  /*32ed0*/  IMAD.MOV.U32 R54, RZ, RZ, R52 ;  /* 0x000000ffff367224 */ /* 0x000fe400078e0034 */
[----:B------:R-:W-:Y:S02]  /*32ee0*/  IMAD.MOV.U32 R66, RZ, RZ, R64 ;  /* 0x000000ffff427224 */ /* 0x000fe400078e0040 */
[----:B------:R-:W-:Y:S02]  /*32ef0*/  IMAD R77, R76, UR12, RZ ;  /* 0x0000000c4c4d7c24 */ /* 0x000fe4000f8e02ff */
[----:B------:R-:W-:Y:S01]  /*32f00*/  IMAD R19, R19, UR48, RZ ;  /* 0x0000003013137c24 */ /* 0x000fe2000f8e02ff */
[----:B------:R-:W-:Y:S01]  /*32f10*/  ULDC UR48, c[0x0][0x240] ;  /* 0x0000900000307ab9 */ /* 0x000fe20000000800 */
[----:B------:R-:W-:Y:S02]  /*32f20*/  IMAD.MOV.U32 R52, RZ, RZ, R50 ;  /* 0x000000ffff347224 */ /* 0x000fe400078e0032 */
[----:B------:R-:W-:Y:S01]  /*32f30*/  IMAD R33, R33, UR26, RZ ;  /* 0x0000001a21217c24 */ /* 0x000fe2000f8e02ff */
[----:B------:R-:W-:Y:S01]  /*32f40*/  ULDC UR26, c[0x0][0x240] ;  /* 0x00009000001a7ab9 */ /* 0x000fe20000000800 */
[----:B------:R-:W-:-:S02]  /*32f50*/  IMAD.MOV.U32 R64, RZ, RZ, R62 ;  /* 0x000000ffff407224 */ /* 0x000fc400078e003e */
[----:B------:R-:W-:Y:S01]  /*32f60*/  IMAD R35, R35, UR27, RZ ;  /* 0x0000001b23237c24 */ /* 0x000fe2000f8e02ff */
[----:B------:R-:W-:Y:S01]  /*32f70*/  ULDC UR27, c[0x0][0x240] ;  /* 0x00009000001b7ab9 */ /* 0x000fe20000000800 */
[----:B------:R-:W-:Y:S02]  /*32f80*/  IMAD.MOV.U32 R76, RZ, RZ, R74 ;  /* 0x000000ffff4c7224 */ /* 0x000fe400078e004a */
[----:B------:R-:W-:Y:S01]  /*32f90*/  IMAD R37, R37, UR28, RZ ;  /* 0x0000001c25257c24 */ /* 0x000fe2000f8e02ff */
[----:B------:R-:W-:Y:S01]  /*32fa0*/  ULDC UR28, c[0x0][0x240] ;  /* 0x00009000001c7ab9 */ /* 0x000fe20000000800 */
[----:B------:R-:W-:Y:S01]  /*32fb0*/  IMAD.MOV.U32 R50, RZ, RZ, R48 ;  /* 0x000000ffff327224 */ /* 0x000fe200078e0030 */
[----:B------:R-:W-:Y:S01]  /*32fc0*/  MOV R48, R26 ;  /* 0x0000001a00307202 */ /* 0x000fe20000000f00 */
[----:B------:R-:W-:Y:S01]  /*32fd0*/  IMAD.MOV.U32 R62, RZ, RZ, R60 ;  /* 0x000000ffff3e7224 */ /* 0x000fe200078e003c */
[----:B------:R-:W3:Y:S01]  /*32fe0*/  LDL.LU R26, [R1+0xf34] ;  /* 0x000f3400011a7983 */ /* 0x000ee20000300800 */
[----:B------:R-:W-:-:S02]  /*32ff0*/  IMAD.MOV.U32 R74, RZ, RZ, R72 ;  /* 0x000000ffff4a7224 */ /* 0x000fc400078e0048 */
[----:B------:R-:W-:Y:S01]  /*33000*/  IMAD R39, R39, UR29, RZ ;  /* 0x0000001d27277c24 */ /* 0x000fe2000f8e02ff */
[----:B------:R-:W-:Y:S01]  /*33010*/  ULDC UR29, c[0x0][0x240] ;  /* 0x00009000001d7ab9 */ /* 0x000fe20000000800 */
[----:B------:R-:W-:Y:S01]  /*33020*/  IMAD.MOV.U32 R60, RZ, RZ, R58 ;  /* 0x000000ffff3c7224 */ /* 0x000fe200078e003a */
[----:B------:R-:W-:Y:S01]  /*33030*/  MOV R58, R56 ;  /* 0x00000038003a7202 */ /* 0x000fe20000000f00 */
[----:B------:R-:W-:Y:S02]  /*33040*/  IMAD.MOV.U32 R72, RZ, RZ, R70 ;  /* 0x000000ffff487224 */ /* 0x000fe400078e0046 */
[----:B------:R-:W-:Y:S01]  /*33050*/  IMAD R41, R41, UR30, RZ ;  /* 0x0000001e29297c24 */ /* 0x000fe2000f8e02ff */
[----:B------:R-:W-:Y:S01]  /*33060*/  ULDC UR30, c[0x0][0x240] ;  /* 0x00009000001e7ab9 */ /* 0x000fe20000000800 */
[----:B------:R-:W-:Y:S01]  /*33070*/  IMAD.MOV.U32 R70, RZ, RZ, R68 ;  /* 0x000000ffff467224 */ /* 0x000fe200078e0044 */
[----:B------:R-:W-:Y:S01]  /*33080*/  MOV R68, R66 ;  /* 0x0000004200447202 */ /* 0x000fe20000000f00 */
[----:B------:R-:W-:-:S02]  /*33090*/  IMAD.MOV.U32 R56, RZ, RZ, R54 ;  /* 0x000000ffff387224 */ /* 0x000fc400078e0036 */
[----:B------:R-:W-:Y:S01]  /*330a0*/  IMAD R43, R43, UR31, RZ ;  /* 0x0000001f2b2b7c24 */ /* 0x000fe2000f8e02ff */
[----:B------:R-:W-:Y:S01]  /*330b0*/  ULDC UR31, c[0x0][0x240] ;  /* 0x00009000001f7ab9 */ /* 0x000fe20000000800 */
[----:B------:R-:W-:Y:S02]  /*330c0*/  IMAD.MOV.U32 R54, RZ, RZ, R52 ;  /* 0x000000ffff367224 */ /* 0x000fe400078e0034 */
[----:B------:R-:W-:Y:S01]  /*330d0*/  IMAD R45, R45, UR32, RZ ;  /* 0x000000202d2d7c24 */ /* 0x000fe2000f8e02ff */
[----:B------:R-:W-:Y:S01]  /*330e0*/  ULDC UR32, c[0x0][0x240] ;  /* 0x0000900000207ab9 */ /* 0x000fe20000000800 */
[----:B------:R-:W-:Y:S02]  /*330f0*/  IMAD.MOV.U32 R66, RZ, RZ, R64 ;  /* 0x000000ffff427224 */ /* 0x000fe400078e0040 */
[----:B------:R-:W-:Y:S01]  /*33100*/  IMAD R47, R47, UR33, RZ ;  /* 0x000000212f2f7c24 */ /* 0x000fe2000f8e02ff */
[----:B------:R-:W-:Y:S01]  /*33110*/  ULDC UR33, c[0x0][0x240] ;  /* 0x0000900000217ab9 */ /* 0x000fe20000000800 */
[----:B------:R-:W-:-:S02]  /*33120*/  IMAD R79, R76, UR13, RZ ;  /* 0x0000000d4c4f7c24 */ /* 0x000fc4000f8e02ff */
        /* <DEDUP_REMOVED lines=11> */
[----:B------:R-:W-:Y:S01]  /*331e0*/  IMAD.MOV.U32 R50, RZ, RZ, R48 ;  /* 0x000000ffff327224 */ /* 0x000fe200078e0030 */
[----:B------:R-:W-:Y:S01]  /*331f0*/  MOV R48, R28 ;  /* 0x0000001c00307202 */ /* 0x000fe20000000f00 */
[----:B------:R-:W-:Y:S01]  /*33200*/  IMAD.MOV.U32 R62, RZ, RZ, R60 ;  /* 0x000000ffff3e7224 */ /* 0x000fe200078e003c */
[----:B------:R-:W3:Y:S01]  /*33210*/  LDL.LU R28, [R1+0xf30] ;  /* 0x000f3000011c7983 */ /* 0x000ee20000300800 */
        /* <DEDUP_REMOVED lines=35> */
[----:B------:R-:W-:Y:S01]  /*33450*/  IMAD.MOV.U32 R74, RZ, RZ, R72 ;  /* 0x000000ffff4a7224 */ /* 0x000fe200078e0048 */
[----:B------:R-:W-:Y:S01]  /*33460*/  LEA.HI.X.SX32 R245, R3, R0, 0x2, P4 ;  /* 0x0000000003f57211 */ /* 0x000fe200020f16ff */
[----:B------:R-:W-:Y:S01]  /*33470*/  IMAD.MOV.U32 R60, RZ, RZ, R58 ;  /* 0x000000ffff3c7224 */ /* 0x000fe200078e003a */
[----:B------:R-:W-:Y:S01]  /*33480*/  MOV R58, R56 ;  /* 0x00000038003a7202 */ /* 0x000fe20000000f00 */
[----:B------:R-:W-:Y:S01]  /*33490*/  IMAD.MOV.U32 R72, RZ, RZ, R70 ;  /* 0x000000ffff487224 */ /* 0x000fe200078e0046 */
[----:B------:R-:W-:Y:S01]  /*334a0*/  LEA.HI.X.SX32 R241, R4, R0, 0x2, P5 ;  /* 0x0000000004f17211 */ /* 0x000fe200028f16ff */
[----:B------:R-:W-:Y:S01]  /*334b0*/  IMAD.MOV.U32 R70, RZ, RZ, R68 ;  /* 0x000000ffff467224 */ /* 0x000fe200078e0044 */
[----:B------:R-:W-:Y:S01]  /*334c0*/  MOV R68, R66 ;  /* 0x0000004200447202 */ /* 0x000fe20000000f00 */
[----:B------:R-:W-:Y:S01]  /*334d0*/  IMAD.MOV.U32 R56, RZ, RZ, R54 ;  /* 0x000000ffff387224 */ /* 0x000fe200078e0036 */
[----:B------:R-:W-:Y:S01]  /*334e0*/  LEA.HI.X.SX32 R249, R9, R0, 0x2, P6 ;  /* 0x0000000009f97211 */ /* 0x000fe200030f16ff */
[----:B------:R-:W-:Y:S01]  /*334f0*/  IMAD.MOV.U32 R54, RZ, RZ, R52 ;  /* 0x000000ffff367224 */ /* 0x000fe200078e0034 */
[----:B------:R-:W-:Y:S01]  /*33500*/  ULDC UR14, c[0x0][0x240] ;  /* 0x00009000000e7ab9 */ /* 0x000fe20000000800 */
[----:B------:R-:W-:Y:S01]  /*33510*/  IMAD.MOV.U32 R66, RZ, RZ, R64 ;  /* 0x000000ffff427224 */ /* 0x000fe200078e0040 */
[----:B------:R-:W-:Y:S01]  /*33520*/  ULDC UR13, c[0x0][0x240] ;  /* 0x00009000000d7ab9 */ /* 0x000fe20000000800 */
[----:B------:R-:W-:Y:S01]  /*33530*/  IMAD.MOV.U32 R52, RZ, RZ, R50 ;  /* 0x000000ffff347224 */ /* 0x000fe200078e0032 */
[----:B------:R-:W-:Y:S01]  /*33540*/  ULDC UR12, c[0x0][0x240] ;  /* 0x00009000000c7ab9 */ /* 0x000fe20000000800 */
[----:B------:R-:W-:-:S02]  /*33550*/  IMAD.MOV.U32 R64, RZ, RZ, R62 ;  /* 0x000000ffff407224 */ /* 0x000fc400078e003e */
[----:B------:R-:W-:Y:S01]  /*33560*/  IMAD.MOV.U32 R50, RZ, RZ, R48 ;  /* 0x000000ffff327224 */ /* 0x000fe200078e0030 */
[----:B------:R-:W-:Y:S01]  /*33570*/  MOV R48, R2 ;  /* 0x0000000200307202 */ /* 0x000fe20000000f00 */
[----:B------:R-:W-:Y:S01]  /*33580*/  IMAD.MOV.U32 R62, RZ, RZ, R60 ;  /* 0x000000ffff3e7224 */ /* 0x000fe200078e003c */
[----:B------:R-:W3:Y:S01]  /*33590*/  LDL.LU R2, [R1+0xed0] ;  /* 0x000ed00001027983 */ /* 0x000ee20000300800 */
[----:B------:R-:W-:Y:S01]  /*335a0*/  IMAD.MOV.U32 R60, RZ, RZ, R58 ;  /* 0x000000ffff3c7224 */ /* 0x000fe200078e003a */
[----:B------:R-:W-:Y:S01]  /*335b0*/  MOV R58, R56 ;  /* 0x00000038003a7202 */ /* 0x000fe20000000f00 */
[----:B------:R-:W-:Y:S02]  /*335c0*/  IMAD.MOV.U32 R56, RZ, RZ, R54 ;  /* 0x000000ffff387224 */ /* 0x000fe400078e0036 */
[----:B------:R-:W-:Y:S02]  /*335d0*/  IMAD.MOV.U32 R54, RZ, RZ, R52 ;  /* 0x000000ffff367224 */ /* 0x000fe400078e0034 */
[----:B------:R-:W-:-:S02]  /*335e0*/  IMAD.MOV.U32 R52, RZ, RZ, R50 ;  /* 0x000000ffff347224 */ /* 0x000fc400078e0032 */
[----:B------:R-:W-:Y:S01]  /*335f0*/  IMAD.MOV.U32 R50, RZ, RZ, R48 ;  /* 0x000000ffff327224 */ /* 0x000fe200078e0030 */
[----:B------:R-:W-:Y:S02]  /*33600*/  MOV R48, R46 ;  /* 0x0000002e00307202 */ /* 0x000fe40000000f00 */
[----:B------:R-:W3:Y:S01]  /*33610*/  LDL.LU R46, [R1+0xecc] ;  /* 0x000ecc00012e7983 */ /* 0x000ee20000300800 */
[----:B------:R-:W-:Y:S01]  /*33620*/  IMAD R83, R76, UR15, RZ ;  /* 0x0000000f4c537c24 */ /* 0x000fe2000f8e02ff */
[----:B------:R-:W-:Y:S01]  /*33630*/  ULDC UR15, c[0x0][0x240] ;  /* 0x00009000000f7ab9 */ /* 0x000fe20000000800 */
[----:B------:R-:W-:Y:S02]  /*33640*/  IMAD.MOV.U32 R76, RZ, RZ, R74 ;  /* 0x000000ffff4c7224 */ /* 0x000fe400078e004a */
[----:B------:R-:W-:Y:S02]  /*33650*/  IMAD.MOV.U32 R74, RZ, RZ, R72 ;  /* 0x000000ffff4a7224 */ /* 0x000fe400078e0048 */
[----:B------:R-:W-:-:S02]  /*33660*/  IMAD.MOV.U32 R72, RZ, RZ, R70 ;  /* 0x000000ffff487224 */ /* 0x000fc400078e0046 */
[----:B------:R-:W-:Y:S01]  /*33670*/  IMAD.MOV.U32 R70, RZ, RZ, R68 ;  /* 0x000000ffff467224 */ /* 0x000fe200078e0044 */
[----:B------:R-:W-:Y:S01]  /*33680*/  MOV R68, R66 ;  /* 0x0000004200447202 */ /* 0x000fe20000000f00 */
[----:B------:R-:W-:Y:S02]  /*33690*/  IMAD.MOV.U32 R66, RZ, RZ, R64 ;  /* 0x000000ffff427224 */ /* 0x000fe400078e0040 */
[----:B------:R-:W-:Y:S01]  /*336a0*/  IMAD R85, R76, UR16, RZ ;  /* 0x000000104c557c24 */ /* 0x000fe2000f8e02ff */
[----:B------:R-:W-:Y:S01]  /*336b0*/  ULDC UR16, c[0x0][0x240] ;  /* 0x0000900000107ab9 */ /* 0x000fe20000000800 */
        /* <DEDUP_REMOVED lines=12> */
[----:B------:R-:W-:Y:S01]  /*33780*/  IMAD R87, R76, UR17, RZ ;  /* 0x000000114c577c24 */ /* 0x000fe2000f8e02ff */
[----:B------:R-:W-:Y:S01]  /*33790*/  ULDC UR17, c[0x0][0x240] ;  /* 0x0000900000117ab9 */ /* 0x000fe20000000800 */
[----:B------:R-:W-:Y:S02]  /*337a0*/  IMAD.MOV.U32 R52, RZ, RZ, R50 ;  /* 0x000000ffff347224 */ /* 0x000fe400078e0032 */
[----:B------:R-:W-:Y:S02]  /*337b0*/  IMAD.MOV.U32 R64, RZ, RZ, R62 ;  /* 0x000000ffff407224 */ /* 0x000fe400078e003e */
[----:B------:R-:W-:Y:S02]  /*337c0*/  IMAD.MOV.U32 R76, RZ, RZ, R74 ;  /* 0x000000ffff4c7224 */ /* 0x000fe400078e004a */
[----:B------:R-:W-:Y:S01]  /*337d0*/  IMAD.MOV.U32 R50, RZ, RZ, R48 ;  /* 0x000000ffff327224 */ /* 0x000fe200078e0030 */
[----:B------:R-:W-:Y:S01]  /*337e0*/  MOV R48, R44 ;  /* 0x0000002c00307202 */ /* 0x000fe20000000f00 */
[----:B------:R-:W-:Y:S01]  /*337f0*/  IMAD.MOV.U32 R62, RZ, RZ, R60 ;  /* 0x000000ffff3e7224 */ /* 0x000fe200078e003c */
[----:B------:R-:W3:Y:S01]  /*33800*/  LDL.LU R44, [R1+0xec4] ;  /* 0x000ec400012c7983 */ /* 0x000ee20000300800 */
        /* <DEDUP_REMOVED lines=123> */
[----:B--2---:R-:W-:Y:S01]  /*33fc0*/  MOV R48, R30 ;  /* 0x0000001e00307202 */ /* 0x004fe20000000f00 */
[----:B------:R-:W-:Y:S01]  /*33fd0*/  IMAD.MOV.U32 R62, RZ, RZ, R60 ;  /* 0x000000ffff3e7224 */ /* 0x000fe200078e003c */
[----:B------:R-:W2:Y:S01]  /*33fe0*/  LDL.LU R30, [R1+0xe8c] ;  /* 0x000e8c00011e7983 */ /* 0x000ea20000300800 */
        /* <DEDUP_REMOVED lines=15> */
[----:B----4-:R-:W-:Y:S01]  /*340e0*/  MOV R48, R20 ;  /* 0x0000001400307202 */ /* 0x010fe20000000f00 */
[----:B------:R-:W-:Y:S01]  /*340f0*/  IMAD.MOV.U32 R62, RZ, RZ, R60 ;  /* 0x000000ffff3e7224 */ /* 0x000fe200078e003c */
[----:B------:R-:W4:Y:S01]  /*34100*/  LDL.LU R20, [R1+0xe84] ;  /* 0x000e840001147983 */ /* 0x000f220000300800 */
        /* <DEDUP_REMOVED lines=15> */
[----:B---3--:R-:W-:Y:S01]  /*34200*/  MOV R48, R22 ;  /* 0x0000001600307202 */ /* 0x008fe20000000f00 */
        /* <DEDUP_REMOVED lines=94> */
[----:B------:R-:W-:Y:S01]  /*347f0*/  IMAD.MOV.U32 R50, RZ, RZ, R48 ;  /* 0x000000ffff327224 */ /* 0x000fe200078e0030 */
[----:B------:R-:W-:Y:S02]  /*34800*/  MOV R48, R46 ;  /* 0x0000002e00307202 */ /* 0x000fe40000000f00 */
[----:B------:R-:W2:Y:S01]  /*34810*/  LDL.LU R46, [R1+0xec8] ;  /* 0x000ec800012e7983 */ /* 0x000ea20000300800 */
        /* <DEDUP_REMOVED lines=16> */
[----:B--2---:R-:W-:Y:S01]  /*34920*/  MOV R48, R46 ;  /* 0x0000002e00307202 */ /* 0x004fe20000000f00 */
[----:B------:R-:W-:-:S02]  /*34930*/  IMAD.MOV.U32 R46, RZ, RZ, R44 ;  /* 0x000000ffff2e7224 */ /* 0x000fc400078e002c */
[----:B------:R-:W2:Y:S01]  /*34940*/  LDL.LU R44, [R1+0xec0] ;  /* 0x000ec000012c7983 */ /* 0x000ea20000300800 */
[----:B------:R-:W-:Y:S01]  /*34950*/  IMAD R117, R76, UR53, RZ ;  /* 0x000000354c757c24 */ /* 0x000fe2000f8e02ff */
[----:B------:R-:W-:Y:S01]  /*34960*/  ULDC UR53, c[0x0][0x240] ;  /* 0x0000900000357ab9 */ /* 0x000fe20000000800 */
        /* <DEDUP_REMOVED lines=15> */
[----:B--2---:R-:W-:Y:S02]  /*34a60*/  IMAD.MOV.U32 R46, RZ, RZ, R44 ;  /* 0x000000ffff2e7224 */ /* 0x004fe400078e002c */
[----:B------:R-:W-:Y:S02]  /*34a70*/  IMAD.MOV.U32 R44, RZ, RZ, R42 ;  /* 0x000000ffff2c7224 */ /* 0x000fe400078e002a */
[----:B------:R-:W2:Y:S01]  /*34a80*/  LDL.LU R42, [R1+0xeb8] ;  /* 0x000eb800012a7983 */ /* 0x000ea20000300800 */
[----:B------:R-:W-:Y:S01]  /*34a90*/  IMAD R119, R76, UR52, RZ ;  /* 0x000000344c777c24 */ /* 0x000fe2000f8e02ff */
[----:B------:R-:W-:Y:S01]  /*34aa0*/  ULDC UR52, c[0x0][0x240] ;  /* 0x0000900000347ab9 */ /* 0x000fe20000000800 */
        /* <DEDUP_REMOVED lines=16> */
[----:B--2---:R-:W-:Y:S01]  /*34bb0*/  MOV R44, R42 ;  /* 0x0000002a002c7202 */ /* 0x004fe20000000f00 */
[----:B------:R-:W-:Y:S02]  /*34bc0*/  IMAD.MOV.U32 R42, RZ, RZ, R40 ;  /* 0x000000ffff2a7224 */ /* 0x000fe400078e0028 */
[----:B------:R-:W2:Y:S01]  /*34bd0*/  LDL.LU R40, [R1+0xeb0] ;  /* 0x000eb00001287983 */ /* 0x000ea20000300800 */
[----:B------:R-:W-:Y:S01]  /*34be0*/  IMAD R121, R76, UR51, RZ ;  /* 0x000000334c797c24 */ /* 0x000fe2000f8e02ff */
[----:B------:R-:W-:Y:S01]  /*34bf0*/  ULDC UR51, c[0x0][0x240] ;  /* 0x0000900000337ab9 */ /* 0x000fe20000000800 */
        /* <DEDUP_REMOVED lines=17> */
[----:B--2---:R-:W-:Y:S01]  /*34d10*/  IMAD.MOV.U32 R42, RZ, RZ, R40 ;  /* 0x000000ffff2a7224 */ /* 0x004fe200078e0028 */
[----:B------:R-:W-:Y:S02]  /*34d20*/  MOV R40, R38 ;  /* 0x0000002600287202 */ /* 0x000fe40000000f00 */
[----:B------:R-:W2:Y:S01]  /*34d30*/  LDL.LU R38, [R1+0xea8] ;  /* 0x000ea80001267983 */ /* 0x000ea20000300800 */
        /* <DEDUP_REMOVED lines=44> */
[----:B--2---:R-:W-:Y:S01]  /*35000*/  MOV R38, R36 ;  /* 0x0000002400267202 */ /* 0x004fe20000000f00 */
[----:B------:R-:W-:Y:S02]  /*35010*/  IMAD.MOV.U32 R36, RZ, RZ, R34 ;  /* 0x000000ffff247224 */ /* 0x000fe400078e0022 */
[----:B------:R-:W2:Y:S01]  /*35020*/  LDL.LU R34, [R1+0xe98] ;  /* 0x000e980001227983 */ /* 0x000ea20000300800 */
        /* <DEDUP_REMOVED lines=76> */
[----:B----4-:R-:W-:Y:S02]  /*354f0*/  MOV R30, R20 ;  /* 0x00000014001e7202 */ /* 0x010fe40000000f00 */
        /* <DEDUP_REMOVED lines=27> */
[----:B---3--:R-:W-:Y:S02]  /*356b0*/  MOV R20, R22 ;  /* 0x0000001600147202 */ /* 0x008fe40000000f00 */
        /* <DEDUP_REMOVED lines=30> */
[----:B------:R-:W-:Y:S02]  /*358a0*/  IMAD R137, R76, UR43, RZ ;  /* 0x0000002b4c897c24 */ /* 0x000fe4000f8e02ff */
        /* <DEDUP_REMOVED lines=27> */
[----:B--2---:R-:W-:Y:S02]  /*35a60*/  IMAD.MOV.U32 R22, RZ, RZ, R24 ;  /* 0x000000ffff167224 */ /* 0x004fe400078e0018 */
[----:B------:R-:W-:Y:S02]  /*35a70*/  IMAD.MOV.U32 R24, RZ, RZ, R26 ;  /* 0x000000ffff187224 */ /* 0x000fe400078e001a */
[----:B------:R-:W2:Y:S04]  /*35a80*/  LDL.LU R26, [R1+0xe64] ;  /* 0x000e6400011a7983 */ /* 0x000ea80000300800 */
[----:B------:R-:W3:Y:S02]  /*35a90*/  LDL.LU R76, [R1+0xf28] ;  /* 0x000f2800014c7983 */ /* 0x000ee40000300800 */
[----:B---3--:R-:W-:-:S02]  /*35aa0*/  IMAD R141, R76, UR26, RZ ;  /* 0x0000001a4c8d7c24 */ /* 0x008fc4000f8e02ff */
[----:B------:R-:W3:Y:S02]  /*35ab0*/  LDL.LU R76, [R1+0xf24] ;  /* 0x000f2400014c7983 */ /* 0x000ee40000300800 */
[----:B---3--:R-:W-:Y:S02]  /*35ac0*/  IMAD R143, R76, UR27, RZ ;  /* 0x0000001b4c8f7c24 */ /* 0x008fe4000f8e02ff */
[----:B------:R-:W3:Y:S02]  /*35ad0*/  LDL.LU R76, [R1+0xf20] ;  /* 0x000f2000014c7983 */ /* 0x000ee40000300800 */
[----:B---3--:R-:W-:Y:S02]  /*35ae0*/  IMAD R145, R76, UR28, RZ ;  /* 0x0000001c4c917c24 */ /* 0x008fe4000f8e02ff */
        /* <DEDUP_REMOVED lines=31> */
[----:B---3--:R-:W-:Y:S01]  /*35ce0*/  IMAD R177, R76, UR7, RZ ;  /* 0x000000074cb17c24 */ /* 0x008fe2000f8e02ff */
[----:B------:R-:W-:Y:S01]  /*35cf0*/  LOP3.LUT R250, R7, 0x22, RZ, 0xfc, !PT ;  /* 0x0000002207fa7812 */ /* 0x000fe200078efcff */
[----:B------:R-:W3:Y:S01]  /*35d00*/  LDL.LU R76, [R1+0xedc] ;  /* 0x000edc00014c7983 */ /* 0x000ee20000300800 */
[----:B------:R-:W-:Y:S01]  /*35d10*/  IMAD R239, R2, UR44, RZ ;  /* 0x0000002c02ef7c24 */ /* 0x000fe2000f8e02ff */
[----:B------:R-:W-:Y:S01]  /*35d20*/  ULDC UR7, c[0x0][0x230] ;  /* 0x00008c0000077ab9 */ /* 0x000fe20000000800 */
[----:B---3--:R-:W-:Y:S01]  /*35d30*/  IMAD R179, R76, UR8, RZ ;  /* 0x000000084cb37c24 */ /* 0x008fe2000f8e02ff */
[----:B------:R-:W-:Y:S01]  /*35d40*/  LEA R2, P6, R12, R238, 0x2 ;  /* 0x000000ee0c027211 */ /* 0x000fe200078c10ff */
[----:B------:R-:W3:Y:S01]  /*35d50*/  LDL.LU R76, [R1+0xed8] ;  /* 0x000ed800014c7983 */ /* 0x000ee20000300800 */
[----:B------:R-:W-:-:S02]  /*35d60*/  IMAD R231, R20, UR50, RZ ;  /* 0x0000003214e77c24 */ /* 0x000fc4000f8e02ff */
[----:B------:R-:W-:Y:S01]  /*35d70*/  IMAD R67, R67, UR60, RZ ;  /* 0x0000003c43437c24 */ /* 0x000fe2000f8e02ff */
[----:B------:R-:W-:Y:S01]  /*35d80*/  LEA.HI.X.SX32 R3, R12, R0, 0x2, P6 ;  /* 0x000000000c037211 */ /* 0x000fe200030f16ff */
[----:B------:R-:W-:Y:S01]  /*35d90*/  IMAD R233, R22, UR49, RZ ;  /* 0x0000003116e97c24 */ /* 0x000fe2000f8e02ff */
[----:B------:R-:W-:Y:S01]  /*35da0*/  LEA R12, P6, R17, R238, 0x2 ;  /* 0x000000ee110c7211 */ /* 0x000fe200078c10ff */
[----:B------:R-:W-:Y:S01]  /*35db0*/  IMAD R235, R24, UR48, RZ ;  /* 0x0000003018eb7c24 */ /* 0x000fe2000f8e02ff */
[C---:B------:R-:W-:Y:S01]  /*35dc0*/  LOP3.LUT R252, R7.reuse, 0x40, RZ, 0xfc, !PT ;  /* 0x0000004007fc7812 */ /* 0x040fe200078efcff */
[----:B--2---:R-:W-:Y:S01]  /*35dd0*/  IMAD R237, R26, UR47, RZ ;  /* 0x0000002f1aed7c24 */ /* 0x004fe2000f8e02ff */
[----:B------:R-:W-:Y:S01]  /*35de0*/  LOP3.LUT R9, R7, 0x42, RZ, 0xfc, !PT ;  /* 0x0000004207097812 */ /* 0x000fe200078efcff */
        /* <DEDUP_REMOVED lines=9> */
[----:B---3--:R-:W-:Y:S02]  /*35e80*/  IMAD R181, R76, UR9, RZ ;  /* 0x000000094cb57c24 */ /* 0x008fe4000f8e02ff */
[----:B------:R-:W2:Y:S04]  /*35e90*/  LDL.LU R76, [R1+0xed4] ;  /* 0x000ed400014c7983 */ /* 0x000ea80000300800 */
[----:B------:R1:W-:Y:S04]  /*35ea0*/  STL.64 [R1+0x230], R244 ;  /* 0x000230f401007387 */ /* 0x0003e80000100a00 */
[----:B------:R3:W-:Y:S01]  /*35eb0*/  STL.64 [R1+0x2108], R240 ;  /* 0x002108f001007387 */ /* 0x0007e20000100a00 */
[----:B-1----:R-:W-:-:S04]  /*35ec0*/  LEA R244, P4, R5, R238, 0x2 ;  /* 0x000000ee05f47211 */ /* 0x002fc800078810ff */
[----:B------:R-:W-:Y:S02]  /*35ed0*/  LEA.HI.X.SX32 R245, R5, R0, 0x2, P4 ;  /* 0x0000000005f57211 */ /* 0x000fe400020f16ff */
[-C--:B---3--:R-:W-:Y:S02]  /*35ee0*/  LEA R240, P5, R8, R238.reuse, 0x2 ;  /* 0x000000ee08f07211 */ /* 0x088fe400078a10ff */
[----:B------:R-:W-:Y:S01]  /*35ef0*/  LEA R246, P4, R10, R238, 0x2 ;  /* 0x000000ee0af67211 */ /* 0x000fe200078810ff */
[----:B------:R1:W-:Y:S01]  /*35f00*/  STL.64 [R1+0x228], R244 ;  /* 0x000228f401007387 */ /* 0x0003e20000100a00 */
[-C--:B------:R-:W-:Y:S02]  /*35f10*/  LEA.HI.X.SX32 R241, R8, R0.reuse, 0x2, P5 ;  /* 0x0000000008f17211 */ /* 0x080fe400028f16ff */
[----:B------:R-:W-:-:S03]  /*35f20*/  LEA.HI.X.SX32 R247, R10, R0, 0x2, P4 ;  /* 0x000000000af77211 */ /* 0x000fc600020f16ff */
[----:B------:R-:W-:Y:S01]  /*35f30*/  STL.64 [R1+0x220], R240 ;  /* 0x000220f001007387 */ /* 0x000fe20000100a00 */
[----:B-1----:R-:W-:-:S03]  /*35f40*/  LEA R244, P5, R11, R238, 0x2 ;  /* 0x000000ee0bf47211 */ /* 0x002fc600078a10ff */
[----:B------:R1:W-:Y:S01]  /*35f50*/  STL.64 [R1+0x2110], R240 ;  /* 0x002110f001007387 */ /* 0x0003e20000100a00 */
[----:B------:R-:W-:Y:S02]  /*35f60*/  LEA.HI.X.SX32 R245, R11, R0, 0x2, P5 ;  /* 0x000000000bf57211 */ /* 0x000fe400028f16ff */
[C---:B------:R-:W-:Y:S01]  /*35f70*/  LEA R10, P5, R15.reuse, R238, 0x2 ;  /* 0x000000ee0f0a7211 */ /* 0x040fe200078a10ff */
[----:B------:R-:W-:Y:S03]  /*35f80*/  STL.64 [R1+0x218], R248 ;  /* 0x000218f801007387 */ /* 0x000fe60000100a00 */
[----:B------:R-:W-:Y:S01]  /*35f90*/  LEA.HI.X.SX32 R11, R15, R0, 0x2, P5 ;  /* 0x000000000f0b7211 */ /* 0x000fe200028f16ff */
[----:B------:R3:W-:Y:S01]  /*35fa0*/  STL.64 [R1+0x210], R246 ;  /* 0x000210f601007387 */ /* 0x0007e20000100a00 */
[----:B-1----:R-:W-:-:S03]  /*35fb0*/  LEA R240, P4, R13, R238, 0x2 ;  /* 0x000000ee0df07211 */ /* 0x002fc600078810ff */
[----:B---3--:R-:W3:Y:S04]  /*35fc0*/  LDL.64 R246, [R1+0x188] ;  /* 0x0001880001f67983 */ /* 0x008ee80000100a00 */
[----:B------:R1:W-:Y:S01]  /*35fd0*/  STL.64 [R1+0x10], R244 ;  /* 0x000010f401007387 */ /* 0x0003e20000100a00 */
[----:B------:R-:W-:-:S03]  /*35fe0*/  LEA.HI.X.SX32 R241, R13, R0, 0x2, P4 ;  /* 0x000000000df17211 */ /* 0x000fc600020f16ff */
[----:B-1----:R-:W4:Y:S04]  /*35ff0*/  LDL.64 R244, [R1+0x110] ;  /* 0x0001100001f47983 */ /* 0x002f280000100a00 */
[----:B------:R-:W-:Y:S04]  /*36000*/  STL.64 [R1+0x8], R2 ;  /* 0x0000080201007387 */ /* 0x000fe80000100a00 */
[----:B------:R1:W-:Y:S04]  /*36010*/  STL.64 [R1+0x2118], R10 ;  /* 0x0021180a01007387 */ /* 0x0003e80000100a00 */
[----:B-1----:R-:W3:Y:S04]  /*36020*/  LDL.64 R10, [R1+0xe58] ;  /* 0x000e5800010a7983 */ /* 0x002ee80000100a00 */
[----:B------:R-:W-:Y:S04]  /*36030*/  STL.64 [R1], R240 ;  /* 0x000000f001007387 */ /* 0x000fe80000100a00 */
[----:B------:R1:W-:Y:S04]  /*36040*/  STL.64 [R1+0x2170], R240 ;  /* 0x002170f001007387 */ /* 0x0003e80000100a00 */
[----:B-1----:R-:W4:Y:S01]  /*36050*/  LDL.64 R240, [R1+0x208] ;  /* 0x0002080001f07983 */ /* 0x002f220000100a00 */
[----:B------:R-:W-:-:S05]  /*36060*/  LEA.HI.X.SX32 R13, R17, R0, 0x2, P6 ;  /* 0x00000000110d7211 */ /* 0x000fca00030f16ff */
[----:B------:R1:W-:Y:S04]  /*36070*/  STL.64 [R1+0x2120], R12 ;  /* 0x0021200c01007387 */ /* 0x0003e80000100a00 */
[----:B-1----:R-:W4:Y:S01]  /*36080*/  LDL.64 R12, [R1+0x190] ;  /* 0x00019000010c7983 */ /* 0x002f220000100a00 */
[-C--:B------:R-:W-:Y:S02]  /*36090*/  LEA R14, P4, R19, R238.reuse, 0x2 ;  /* 0x000000ee130e7211 */ /* 0x080fe400078810ff */
[-C--:B------:R-:W-:Y:S02]  /*360a0*/  LEA R16, P5, R21, R238.reuse, 0x2 ;  /* 0x000000ee15107211 */ /* 0x080fe400078a10ff */
[----:B------:R-:W-:Y:S02]  /*360b0*/  LEA R18, P6, R23, R238, 0x2 ;  /* 0x000000ee17127211 */ /* 0x000fe400078c10ff */
[----:B------:R-:W-:-:S02]  /*360c0*/  LEA.HI.X.SX32 R15, R19, R0, 0x2, P4 ;  /* 0x00000000130f7211 */ /* 0x000fc400020f16ff */
[----:B------:R-:W-:Y:S02]  /*360d0*/  LEA R20, P4, R25, R238, 0x2 ;  /* 0x000000ee19147211 */ /* 0x000fe400078810ff */
[----:B------:R-:W-:Y:S02]  /*360e0*/  LEA.HI.X.SX32 R17, R21, R0, 0x2, P5 ;  /* 0x0000000015117211 */ /* 0x000fe400028f16ff */
[----:B------:R-:W-:Y:S02]  /*360f0*/  LEA R22, P5, R27, R238, 0x2 ;  /* 0x000000ee1b167211 */ /* 0x000fe400078a10ff */
[----:B------:R-:W-:Y:S02]  /*36100*/  LEA.HI.X.SX32 R19, R23, R0, 0x2, P6 ;  /* 0x0000000017137211 */ /* 0x000fe400030f16ff */
        /* <DEDUP_REMOVED lines=18> */
[----:B------:R-:W-:Y:S01]  /*36230*/  LEA R42, P6, R47, R238, 0x2 ;  /* 0x000000ee2f2a7211 */ /* 0x000fe200078c10ff */
[----:B------:R-:W-:Y:S01]  /*36240*/  IMAD R215, R44, UR58, RZ ;  /* 0x0000003a2cd77c24 */ /* 0x000fe2000f8e02ff */
[----:B------:R-:W-:Y:S01]  /*36250*/  LEA.HI.X.SX32 R39, R43, R0, 0x2, P4 ;  /* 0x000000002b277211 */ /* 0x000fe200020f16ff */
[----:B------:R-:W-:Y:S01]  /*36260*/  IMAD R213, R46, UR59, RZ ;  /* 0x0000003b2ed57c24 */ /* 0x000fe2000f8e02ff */
[----:B------:R-:W-:Y:S01]  /*36270*/  LEA R44, P4, R49, R238, 0x2 ;  /* 0x000000ee312c7211 */ /* 0x000fe200078810ff */
[----:B------:R-:W-:Y:S01]  /*36280*/  IMAD R211, R48, UR25, RZ ;  /* 0x0000001930d37c24 */ /* 0x000fe2000f8e02ff */
[----:B------:R-:W-:-:S02]  /*36290*/  LEA.HI.X.SX32 R41, R45, R0, 0x2, P5 ;  /* 0x000000002d297211 */ /* 0x000fc400028f16ff */
        /* <DEDUP_REMOVED lines=40> */
[----:B------:R-:W-:Y:S02]  /*36520*/  LEA.HI.X.SX32 R69, R73, R0, 0x2, P4 ;  /* 0x0000000049457211 */ /* 0x000fe400020f16ff */
[----:B------:R-:W-:Y:S02]  /*36530*/  LEA R74, P4, R79, R238, 0x2 ;  /* 0x000000ee4f4a7211 */ /* 0x000fe400078810ff */
[----:B------:R-:W-:-:S02]  /*36540*/  LEA.HI.X.SX32 R71, R75, R0, 0x2, P5 ;  /* 0x000000004b477211 */ /* 0x000fc400028f16ff */
[----:B------:R-:W-:Y:S02]  /*36550*/  LEA.HI.X.SX32 R73, R77, R0, 0x2, P6 ;  /* 0x000000004d497211 */ /* 0x000fe400030f16ff */
[----:B------:R-:W-:Y:S01]  /*36560*/  LEA R78, P6, R83, R238, 0x2 ;  /* 0x000000ee534e7211 */ /* 0x000fe200078c10ff */
[----:B------:R-:W-:Y:S01]  /*36570*/  IMAD R242, R82, UR45, RZ ;  /* 0x0000002d52f27c24 */ /* 0x000fe2000f8e02ff */
[----:B------:R-:W-:Y:S02]  /*36580*/  LEA.HI.X.SX32 R75, R79, R0, 0x2, P4 ;  /* 0x000000004f4b7211 */ /* 0x000fe400020f16ff */
[----:B------:R-:W-:Y:S02]  /*36590*/  LEA R80, P4, R85, R238, 0x2 ;  /* 0x000000ee55507211 */ /* 0x000fe400078810ff */
[----:B------:R-:W-:Y:S02]  /*365a0*/  LEA.HI.X.SX32 R79, R83, R0, 0x2, P6 ;  /* 0x00000000534f7211 */ /* 0x000fe400030f16ff */
[-C--:B------:R-:W-:Y:S01]  /*365b0*/  LEA R84, P6, R89, R238.reuse, 0x2 ;  /* 0x000000ee59547211 */ /* 0x080fe200078c10ff */
[----:B--2---:R-:W-:Y:S01]  /*365c0*/  IMAD R183, R76, UR11, RZ ;  /* 0x0000000b4cb77c24 */ /* 0x004fe2000f8e02ff */
[----:B------:R-:W-:-:S04]  /*365d0*/  LEA R76, P5, R81, R238, 0x2 ;  /* 0x000000ee514c7211 */ /* 0x000fc800078a10ff */
[----:B------:R-:W-:Y:S02]  /*365e0*/  LEA.HI.X.SX32 R77, R81, R0, 0x2, P5 ;  /* 0x00000000514d7211 */ /* 0x000fe400028f16ff */
[----:B------:R-:W-:Y:S02]  /*365f0*/  LEA R82, P5, R87, R238, 0x2 ;  /* 0x000000ee57527211 */ /* 0x000fe400078a10ff */
[----:B------:R-:W-:Y:S02]  /*36600*/  LEA.HI.X.SX32 R81, R85, R0, 0x2, P4 ;  /* 0x0000000055517211 */ /* 0x000fe400020f16ff */
[----:B------:R-:W-:Y:S02]  /*36610*/  LEA R86, P4, R91, R238, 0x2 ;  /* 0x000000ee5b567211 */ /* 0x000fe400078810ff */
[----:B------:R-:W-:Y:S02]  /*36620*/  LEA.HI.X.SX32 R83, R87, R0, 0x2, P5 ;  /* 0x0000000057537211 */ /* 0x000fe400028f16ff */
[----:B------:R-:W-:-:S02]  /*36630*/  LEA R88, P5, R93, R238, 0x2 ;  /* 0x000000ee5d587211 */ /* 0x000fc400078a10ff */
        /* <DEDUP_REMOVED lines=133> */
[----:B------:R-:W-:Y:S01]  /*36e90*/  LEA R222, P6, R227, R238, 0x2 ;  /* 0x000000eee3de7211 */ /* 0x000fe200078c10ff */
[----:B------:R-:W1:Y:S01]  /*36ea0*/  S2UR UR60, SR_CgaCtaId ;  /* 0x00000000003c79c3 */ /* 0x000e620000008800 */
        /* <DEDUP_REMOVED lines=16> */
[-C--:B------:R-:W-:Y:S02]  /*36fb0*/  LEA.HI.X.SX32 R235, R243, R0.reuse, 0x2, P6 ;  /* 0x00000000f3eb7211 */ /* 0x080fe400030f16ff */
[----:B------:R-:W-:Y:S01]  /*36fc0*/  ISETP.GT.AND P6, PT, R251, 0x7f, PT ;  /* 0x0000007ffb00780c */ /* 0x000fe20003fc4270 */
[----:B------:R-:W-:Y:S01]  /*36fd0*/  STL.64 [R1+0x2128], R14 ;  /* 0x0021280e01007387 */ /* 0x000fe20000100a00 */
[-C--:B------:R-:W-:Y:S02]  /*36fe0*/  LEA.HI.X.SX32 R237, R242, R0.reuse, 0x2, P4 ;  /* 0x00000000f2ed7211 */ /* 0x080fe400020f16ff */
[----:B------:R-:W-:Y:S01]  /*36ff0*/  LEA.HI.X.SX32 R239, R239, R0, 0x2, P5 ;  /* 0x00000000efef7211 */ /* 0x000fe200028f16ff */
[----:B------:R-:W-:Y:S01]  /*37000*/  STL.64 [R1+0x2130], R16 ;  /* 0x0021301001007387 */ /* 0x000fe20000100a00 */
[----:B------:R-:W-:Y:S02]  /*37010*/  SEL R0, RZ, 0x4, !P6 ;  /* 0x00000004ff007807 */ /* 0x000fe40007000000 */
[C---:B------:R-:W-:Y:S01]  /*37020*/  ISETP.GE.AND P4, PT, R7.reuse, UR6, PT ;  /* 0x0000000607007c0c */ /* 0x040fe2000bf86270 */
[----:B------:R2:W-:Y:S01]  /*37030*/  STL.64 [R1+0x21b8], R18 ;  /* 0x0021b81201007387 */ /* 0x0005e20000100a00 */
[----:B------:R-:W-:Y:S01]  /*37040*/  LOP3.LUT R249, R7, 0x20, RZ, 0xfc, !PT ;  /* 0x0000002007f97812 */ /* 0x000fe200078efcff */
[----:B------:R-:W-:-:S02]  /*37050*/  ULDC UR6, c[0x0][0x230] ;  /* 0x00008c0000067ab9 */ /* 0x000fc40000000800 */
[----:B------:R-:W-:Y:S01]  /*37060*/  STL.64 [R1+0x2178], R20 ;  /* 0x0021781401007387 */ /* 0x000fe20000100a00 */
[----:B------:R-:W-:-:S03]  /*37070*/  SEL R3, R0, RZ, !P4 ;  /* 0x000000ff00037207 */ /* 0x000fc60006000000 */
[----:B------:R-:W-:Y:S01]  /*37080*/  STL.64 [R1+0x2180], R22 ;  /* 0x0021801601007387 */ /* 0x000fe20000100a00 */
[----:B------:R-:W-:-:S03]  /*37090*/  ISETP.GE.AND P4, PT, R249, UR6, PT ;  /* 0x00000006f9007c0c */ /* 0x000fc6000bf86270 */
[----:B------:R-:W-:Y:S01]  /*370a0*/  STL.64 [R1+0x2188], R24 ;  /* 0x0021881801007387 */ /* 0x000fe20000100a00 */
[----:B------:R-:W-:-:S03]  /*370b0*/  UMOV UR6, 0x400 ;  /* 0x0000040000067882 */ /* 0x000fc60000000000 */
[----:B------:R-:W-:Y:S01]  /*370c0*/  STL.64 [R1+0x2138], R26 ;  /* 0x0021381a01007387 */ /* 0x000fe20000100a00 */
[----:B-1----:R-:W-:-:S03]  /*370d0*/  ULEA UR60, UR60, UR6, 0x18 ;  /* 0x000000063c3c7291 */ /* 0x002fc6000f8ec03f */
[----:B------:R-:W-:Y:S01]  /*370e0*/  STL.64 [R1+0x2140], R28 ;  /* 0x0021401c01007387 */ /* 0x000fe20000100a00 */
[----:B------:R-:W-:Y:S01]  /*370f0*/  SEL R5, R0, RZ, !P0 ;  /* 0x000000ff00057207 */ /* 0x000fe20004000000 */
[----:B------:R-:W-:Y:S01]  /*37100*/  ULDC.64 UR48, c[0x0][0x208] ;  /* 0x0000820000307ab9 */ /* 0x000fe20000000a00 */
[----:B------:R-:W-:Y:S01]  /*37110*/  ISETP.NE.U32.AND P5, PT, R3, RZ, PT ;  /* 0x000000ff0300720c */ /* 0x000fe20003fa5070 */
[----:B------:R-:W-:Y:S01]  /*37120*/  STL.64 [R1+0x2148], R30 ;  /* 0x0021481e01007387 */ /* 0x000fe20000100a00 */
[----:B------:R-:W-:Y:S01]  /*37130*/  ISETP.GE.AND P0, PT, R250, UR7, PT ;  /* 0x00000007fa007c0c */ /* 0x000fe2000bf06270 */
[----:B------:R-:W-:Y:S01]  /*37140*/  IMAD.U32 R248, RZ, RZ, UR60 ;  /* 0x0000003cfff87e24 */ /* 0x000fe2000f8e00ff */
[----:B------:R-:W-:Y:S01]  /*37150*/  ISETP.NE.U32.AND P6, PT, R5, RZ, PT ;  /* 0x000000ff0500720c */ /* 0x000fe20003fc5070 */
[----:B------:R-:W-:Y:S01]  /*37160*/  STL.64 [R1+0x2150], R32 ;  /* 0x0021502001007387 */ /* 0x000fe20000100a00 */
[----:B------:R-:W-:Y:S01]  /*37170*/  ULDC UR6, c[0x0][0x230] ;  /* 0x00008c0000067ab9 */ /* 0x000fe20000000800 */
[C---:B------:R-:W-:Y:S01]  /*37180*/  SEL R4, R0.reuse, RZ, !P4 ;  /* 0x000000ff00047207 */ /* 0x040fe20006000000 */
[----:B------:R-:W-:Y:S01]  /*37190*/  ULDC UR7, c[0x0][0x230] ;  /* 0x00008c0000077ab9 */ /* 0x000fe20000000800 */
[----:B------:R-:W-:Y:S04]  /*371a0*/  STL.64 [R1+0x21c0], R34 ;  /* 0x0021c02201007387 */ /* 0x000fe80000100a00 */
[----:B------:R-:W-:Y:S04]  /*371b0*/  STL.64 [R1+0x2190], R36 ;  /* 0x0021902401007387 */ /* 0x000fe80000100a00 */
[----:B------:R-:W-:Y:S01]  /*371c0*/  STL.64 [R1+0x2198], R38 ;  /* 0x0021982601007387 */ /* 0x000fe20000100a00 */
[----:B------:R-:W-:-:S03]  /*371d0*/  SEL R3, R0, RZ, !P0 ;  /* 0x000000ff00037207 */ /* 0x000fc60004000000 */
[----:B------:R-:W-:Y:S04]  /*371e0*/  STL.64 [R1+0x21a0], R40 ;  /* 0x0021a02801007387 */ /* 0x000fe80000100a00 */
[----:B------:R-:W-:Y:S04]  /*371f0*/  STL.64 [R1+0x2158], R42 ;  /* 0x0021582a01007387 */ /* 0x000fe80000100a00 */
[----:B------:R-:W-:Y:S04]  /*37200*/  STL.64 [R1+0x2160], R44 ;  /* 0x0021602c01007387 */ /* 0x000fe80000100a00 */
[----:B------:R-:W-:Y:S01]  /*37210*/  STL.64 [R1+0x2168], R46 ;  /* 0x0021682e01007387 */ /* 0x000fe20000100a00 */
[----:B------:R-:W-:-:S03]  /*37220*/  ISETP.NE.U32.AND P0, PT, R3, RZ, PT ;  /* 0x000000ff0300720c */ /* 0x000fc60003f05070 */
[----:B------:R-:W-:Y:S01]  /*37230*/  STL.64 [R1+0x21a8], R48 ;  /* 0x0021a83001007387 */ /* 0x000fe20000100a00 */
[----:B------:R-:W-:-:S03]  /*37240*/  IADD3 R3, R6, 0x100000, R248 ;  /* 0x0010000006037810 */ /* 0x000fc60007ffe0f8 */
[----:B------:R-:W-:Y:S04]  /*37250*/  STL.64 [R1+0x21c8], R50 ;  /* 0x0021c83201007387 */ /* 0x000fe80000100a00 */
        /* <DEDUP_REMOVED lines=8> */
[----:B------:R-:W-:Y:S01]  /*372e0*/  @!PT LDS RZ, [RZ] ;  /* 0x00000000fffff984 */ /* 0x000fe20000000800 */
[----:B------:R-:W-:Y:S01]  /*372f0*/  @!PT LDS RZ, [RZ] ;  /* 0x00000000fffff984 */ /* 0x000fe20000000800 */
[----:B------:R-:W-:Y:S01]  /*37300*/  @!PT LDS RZ, [RZ] ;  /* 0x00000000fffff984 */ /* 0x000fe20000000800 */
[----:B---3--:R-:W-:Y:S04]  /*37310*/  LDGSTS.E [R3+-0x40000], desc[UR48][R10.64], P5 ;  /* 0xc00000000a037fae */ /* 0x008fe8000a921870 */
[----:B----4-:R-:W-:Y:S01]  /*37320*/  LDGSTS.E [R3+-0x3fff8], desc[UR48][R240.64], P6 ;  /* 0xc0008000f0037fae */ /* 0x010fe2000b121870 */
[----:B------:R-:W-:-:S02]  /*37330*/  LOP3.LUT R8, R7, 0x60, RZ, 0xfc, !PT ;  /* 0x0000006007087812 */ /* 0x000fc400078efcff */
[----:B------:R-:W-:Y:S01]  /*37340*/  ISETP.NE.U32.AND P4, PT, R4, RZ, PT ;  /* 0x000000ff0400720c */ /* 0x000fe20003f85070 */
[----:B--2---:R-:W2:Y:S04]  /*37350*/  LDL.64 R18, [R1+0x88] ;  /* 0x0000880001127983 */ /* 0x004ea80000100a00 */
[----:B------:R-:W3:Y:S04]  /*37360*/  LDL.64 R10, [R1+0x108] ;  /* 0x00010800010a7983 */ /* 0x000ee80000100a00 */
[----:B------:R-:W4:Y:S01]  /*37370*/  LDL.64 R240, [R1+0x90] ;  /* 0x0000900001f07983 */ /* 0x000f220000100a00 */
[----:B------:R-:W-:Y:S01]  /*37380*/  ISETP.GE.AND P5, PT, R252, UR6, PT ;  /* 0x00000006fc007c0c */ /* 0x000fe2000bfa6270 */
[----:B------:R-:W-:Y:S01]  /*37390*/  ULDC UR6, c[0x0][0x230] ;  /* 0x00008c0000067ab9 */ /* 0x000fe20000000800 */
[----:B------:R-:W-:Y:S01]  /*373a0*/  ISETP.GE.AND P6, PT, R9, UR7, PT ;  /* 0x0000000709007c0c */ /* 0x000fe2000bfc6270 */
[----:B------:R-:W-:Y:S01]  /*373b0*/  LDGSTS.E [R3+-0x3e000], desc[UR48][R12.64], P4 ;  /* 0xc20000000c037fae */ /* 0x000fe2000a121870 */
[----:B------:R-:W-:Y:S01]  /*373c0*/  SEL R4, R0, RZ, !P5 ;  /* 0x000000ff00047207 */ /* 0x000fe20006800000 */
[----:B------:R-:W-:Y:S01]  /*373d0*/  ULDC UR7, c[0x0][0x230] ;  /* 0x00008c0000077ab9 */ /* 0x000fe20000000800 */
[----:B------:R-:W-:Y:S01]  /*373e0*/  ISETP.GE.AND P5, PT, R8, UR8, PT ;  /* 0x0000000808007c0c */ /* 0x000fe2000bfa6270 */
[----:B------:R1:W-:Y:S01]  /*373f0*/  LDGSTS.E [R3+-0x3dff8], desc[UR48][R246.64], P0 ;  /* 0xc2008000f6037fae */ /* 0x0003e20008121870 */
[----:B------:R-:W-:Y:S01]  /*37400*/  SEL R8, R0, RZ, !P6 ;  /* 0x000000ff00087207 */ /* 0x000fe20007000000 */
[----:B------:R-:W-:Y:S01]  /*37410*/  ULDC UR8, c[0x0][0x230] ;  /* 0x00008c0000087ab9 */ /* 0x000fe20000000800 */
[----:B------:R-:W-:-:S02]  /*37420*/  ISETP.NE.U32.AND P6, PT, R4, RZ, PT ;  /* 0x000000ff0400720c */ /* 0x000fc40003fc5070 */
[----:B------:R-:W-:Y:S02]  /*37430*/  LOP3.LUT R2, R7, 0x62, RZ, 0xfc, !PT ;  /* 0x0000006207027812 */ /* 0x000fe400078efcff */
[----:B------:R-:W-:Y:S01]  /*37440*/  LOP3.LUT R14, R6, 0x10, RZ, 0x3c, !PT ;  /* 0x00000010060e7812 */ /* 0x000fe200078e3cff */
[----:B------:R-:W2:Y:S08]  /*37450*/  LDL.64 R12, [R1+0x180] ;  /* 0x00018000010c7983 */ /* 0x000eb00000100a00 */
[----:B------:R-:W-:Y:S04]  /*37460*/  LDGSTS.E [R3+-0x3c000], desc[UR48][R244.64], P6 ;  /* 0xc4000000f4037fae */ /* 0x000fe8000b121870 */
[----:B------:R-:W2:Y:S01]  /*37470*/  LDL.64 R244, [R1+0x200] ;  /* 0x0002000001f47983 */ /* 0x000ea20000100a00 */
[----:B------:R-:W-:-:S02]  /*37480*/  SEL R5, R0, RZ, !P5 ;  /* 0x000000ff00057207 */ /* 0x000fc40006800000 */
[----:B------:R-:W-:Y:S02]  /*37490*/  ISETP.NE.U32.AND P5, PT, R8, RZ, PT ;  /* 0x000000ff0800720c */ /* 0x000fe40003fa5070 */
[----:B------:R-:W-:Y:S01]  /*374a0*/  ISETP.GE.AND P4, PT, R2, UR6, PT ;  /* 0x0000000602007c0c */ /* 0x000fe2000bf86270 */
[----:B------:R-:W-:Y:S01]  /*374b0*/  ULDC UR6, c[0x0][0x230] ;  /* 0x00008c0000067ab9 */ /* 0x000fe20000000800 */
[C---:B-1----:R-:W-:Y:S02]  /*374c0*/  LOP3.LUT R247, R7.reuse, 0x6, RZ, 0xfc, !PT ;  /* 0x0000000607f77812 */ /* 0x042fe400078efcff */
[----:B------:R-:W-:Y:S02]  /*374d0*/  SEL R4, R0, RZ, !P4 ;  /* 0x000000ff00047207 */ /* 0x000fe40006000000 */
[----:B------:R-:W-:Y:S02]  /*374e0*/  LOP3.LUT R8, R7, 0x24, RZ, 0xfc, !PT ;  /* 0x0000002407087812 */ /* 0x000fe400078efcff */
[----:B------:R-:W-:Y:S01]  /*374f0*/  ISETP.GE.AND P6, PT, R247, UR6, PT ;  /* 0x00000006f7007c0c */ /* 0x000fe2000bfc6270 */
[----:B------:R-:W-:Y:S01]  /*37500*/  ULDC UR6, c[0x0][0x230] ;  /* 0x00008c0000067ab9 */ /* 0x000fe20000000800 */
[----:B------:R-:W-:-:S02]  /*37510*/  ISETP.NE.U32.AND P4, PT, R4, RZ, PT ;  /* 0x000000ff0400720c */ /* 0x000fc40003f85070 */
[----:B------:R-:W-:Y:S02]  /*37520*/  LOP3.LUT R2, R7, 0x26, RZ, 0xfc, !PT ;  /* 0x0000002607027812 */ /* 0x000fe400078efcff */
[----:B------:R-:W-:Y:S02]  /*37530*/  ISETP.NE.U32.AND P0, PT, R5, RZ, PT ;  /* 0x000000ff0500720c */ /* 0x000fe40003f05070 */
[----:B------:R-:W-:Y:S02]  /*37540*/  SEL R4, R0, RZ, !P2 ;  /* 0x000000ff00047207 */ /* 0x000fe40005000000 */
[----:B------:R-:W-:Y:S01]  /*37550*/  ISETP.GE.AND P2, PT, R8, UR7, PT ;  /* 0x0000000708007c0c */ /* 0x000fe2000bf46270 */
[----:B------:R-:W-:Y:S01]  /*37560*/  ULDC UR7, c[0x0][0x230] ;  /* 0x00008c0000077ab9 */ /* 0x000fe20000000800 */
[----:B------:R-:W-:Y:S02]  /*37570*/  SEL R8, R0, RZ, !P6 ;  /* 0x000000ff00087207 */ /* 0x000fe40007000000 */
[----:B------:R-:W-:Y:S01]  /*37580*/  ISETP.GE.AND P6, PT, R2, UR6, PT ;  /* 0x0000000602007c0c */ /* 0x000fe2000bfc6270 */
[----:B------:R-:W-:Y:S01]  /*37590*/  ULDC UR6, c[0x0][0x230] ;  /* 0x00008c0000067ab9 */ /* 0x000fe20000000800 */
[----:B---3--:R-:W-:Y:S01]  /*375a0*/  LDGSTS.E [R3+-0x3bff8], desc[UR48][R10.64], P5 ;  /* 0xc40080000a037fae */ /* 0x008fe2000a921870 */
[----:B------:R-:W-:-:S02]  /*375b0*/  ISETP.NE.U32.AND P5, PT, R4, RZ, PT ;  /* 0x000000ff0400720c */ /* 0x000fc40003fa5070 */
[----:B------:R-:W-:Y:S01]  /*375c0*/  SEL R4, R0, RZ, !P6 ;  /* 0x000000ff00047207 */ /* 0x000fe20007000000 */
[----:B----4-:R-:W-:Y:S04]  /*375d0*/  LDGSTS.E [R3+-0x3a000], desc[UR48][R240.64], P0 ;  /* 0xc6000000f0037fae */ /* 0x010fe80008121870 */
[----:B------:R-:W3:Y:S01]  /*375e0*/  LDL.64 R10, [R1+0x1f8] ;  /* 0x0001f800010a7983 */ /* 0x000ee20000100a00 */
[----:B------:R-:W-:Y:S02]  /*375f0*/  ISETP.NE.U32.AND P6, PT, R4, RZ, PT ;  /* 0x000000ff0400720c */ /* 0x000fe40003fc5070 */
[----:B------:R-:W-:Y:S01]  /*37600*/  IADD3 R4, R248, 0x100000, R14 ;  /* 0x00100000f8047810 */ /* 0x000fe20007ffe00e */
[----:B------:R1:W-:Y:S04]  /*37610*/  STL [R1+0x1b28], R14 ;  /* 0x001b280e01007387 */ /* 0x0003e80000100800 */
[----:B------:R-:W4:Y:S04]  /*37620*/  LDL.64 R240, [R1+0x100] ;  /* 0x0001000001f07983 */ /* 0x000f280000100a00 */
[----:B--2---:R-:W-:Y:S04]  /*37630*/  LDGSTS.E [R3+-0x39ff8], desc[UR48][R18.64], P4 ;  /* 0xc600800012037fae */ /* 0x004fe8000a121870 */
[----:B-1----:R-:W2:Y:S04]  /*37640*/  LDL.64 R14, [R1+0x178] ;  /* 0x00017800010e7983 */ /* 0x002ea80000100a00 */
[----:B------:R-:W-:Y:S04]  /*37650*/  LDGSTS.E [R4+-0x40000], desc[UR48][R244.64], P5 ;  /* 0xc0000000f4047fae */ /* 0x000fe8000a921870 */
[----:B------:R-:W4:Y:S01]  /*37660*/  LDL.64 R244, [R1+0xf8] ;  /* 0x0000f80001f47983 */ /* 0x000f220000100a00 */
[----:B------:R-:W-:-:S02]  /*37670*/  SEL R5, R0, RZ, !P2 ;  /* 0x000000ff00057207 */ /* 0x000fc40005000000 */
[----:B------:R-:W-:Y:S02]  /*37680*/  ISETP.NE.U32.AND P2, PT, R8, RZ, PT ;  /* 0x000000ff0800720c */ /* 0x000fe40003f45070 */
[----:B------:R-:W-:-:S04]  /*37690*/  LOP3.LUT R16, R7, 0x44, RZ, 0xfc, !PT ;  /* 0x0000004407107812 */ /* 0x000fc800078efcff */
[----:B------:R-:W-:Y:S01]  /*376a0*/  ISETP.GE.AND P4, PT, R16, UR6, PT ;  /* 0x0000000610007c0c */ /* 0x000fe2000bf86270 */
[----:B------:R-:W-:Y:S01]  /*376b0*/  ULDC UR6, c[0x0][0x230] ;  /* 0x00008c0000067ab9 */ /* 0x000fe20000000800 */
[----:B------:R-:W-:Y:S01]  /*376c0*/  ISETP.NE.U32.AND P0, PT, R5, RZ, PT ;  /* 0x000000ff0500720c */ /* 0x000fe20003f05070 */
[----:B------:R-:W4:Y:S01]  /*376d0*/  LDL.64 R16, [R1+0x1f0] ;  /* 0x0001f00001107983 */ /* 0x000f220000100a00 */
[----:B------:R-:W-:Y:S02]  /*376e0*/  SEL R5, R0, RZ, !P4 ;  /* 0x000000ff00057207 */ /* 0x000fe40006000000 */
[C---:B------:R-:W-:Y:S02]  /*376f0*/  LOP3.LUT R9, R7.reuse, 0x46, RZ, 0xfc, !PT ;  /* 0x0000004607097812 */ /* 0x040fe400078efcff */
[----:B------:R-:W-:Y:S02]  /*37700*/  LOP3.LUT R8, R7, 0x64, RZ, 0xfc, !PT ;  /* 0x0000006407087812 */ /* 0x000fe400078efcff */
[----:B------:R-:W-:Y:S01]  /*37710*/  ISETP.GE.AND P5, PT, R9, UR7, PT ;  /* 0x0000000709007c0c */ /* 0x000fe2000bfa6270 */
[----:B------:R-:W-:Y:S01]  /*37720*/  ULDC UR7, c[0x0][0x230] ;  /* 0x00008c0000077ab9 */ /* 0x000fe20000000800 */
[----:B------:R-:W-:Y:S01]  /*37730*/  ISETP.GE.AND P4, PT, R8, UR8, PT ;  /* 0x0000000808007c0c */ /* 0x000fe2000bf86270 */
[----:B------:R-:W-:Y:S01]  /*37740*/  ULDC UR8, c[0x0][0x230] ;  /* 0x00008c0000087ab9 */ /* 0x000fe20000000800 */
[----:B------:R-:W-:-:S02]  /*37750*/  SEL R9, R0, RZ, !P5 ;  /* 0x000000ff00097207 */ /* 0x000fc40006800000 */
[----:B------:R-:W-:Y:S02]  /*37760*/  SEL R8, R0, RZ, !P4 ;  /* 0x000000ff00087207 */ /* 0x000fe40006000000 */
[----:B------:R-:W-:Y:S01]  /*37770*/  ISETP.NE.U32.AND P4, PT, R9, RZ, PT ;  /* 0x000000ff0900720c */ /* 0x000fe20003f85070 */
[----:B---3--:R-:W-:Y:S01]  /*37780*/  LDGSTS.E [R4+-0x3fff8], desc[UR48][R10.64], P2 ;  /* 0xc00080000a047fae */ /* 0x008fe20009121870 */
[----:B------:R-:W-:-:S03]  /*37790*/  ISETP.NE.U32.AND P2, PT, R5, RZ, PT ;  /* 0x000000ff0500720c */ /* 0x000fc60003f45070 */
[----:B------:R1:W-:Y:S04]  /*377a0*/  LDGSTS.E [R4+-0x3e000], desc[UR48][R12.64], P0 ;  /* 0xc20000000c047fae */ /* 0x0003e80008121870 */
[----:B------:R-:W3:Y:S04]  /*377b0*/  LDL.64 R10, [R1+0x80] ;  /* 0x00008000010a7983 */ /* 0x000ee80000100a00 */
[----:B--2---:R2:W-:Y:S04]  /*377c0*/  LDGSTS.E [R4+-0x3dff8], desc[UR48][R14.64], P6 ;  /* 0xc20080000e047fae */ /* 0x0045e8000b121870 */
[----:B----4-:R-:W-:Y:S04]  /*377d0*/  LDGSTS.E [R4+-0x3c000], desc[UR48][R240.64], P2 ;  /* 0xc4000000f0047fae */ /* 0x010fe80009121870 */
[----:B------:R-:W4:Y:S04]  /*377e0*/  LDL.64 R240, [R1+0x78] ;  /* 0x0000780001f07983 */ /* 0x000f280000100a00 */
[----:B------:R-:W-:Y:S04]  /*377f0*/  LDGSTS.E [R4+-0x3bff8], desc[UR48][R244.64], P4 ;  /* 0xc4008000f4047fae */ /* 0x000fe8000a121870 */
[----:B------:R-:W4:Y:S01]  /*37800*/  LDL.64 R244, [R1+0x1e8] ;  /* 0x0001e80001f47983 */ /* 0x000f220000100a00 */
[----:B------:R-:W-:-:S02]  /*37810*/  LOP3.LUT R2, R7, 0x66, RZ, 0xfc, !PT ;  /* 0x0000006607027812 */ /* 0x000fc400078efcff */
[C---:B-1----:R-:W-:Y:S02]  /*37820*/  LOP3.LUT R13, R7.reuse, 0x8, RZ, 0xfc, !PT ;  /* 0x00000008070d7812 */ /* 0x042fe400078efcff */
[----:B------:R-:W-:Y:S01]  /*37830*/  ISETP.GE.AND P5, PT, R2, UR6, PT ;  /* 0x0000000602007c0c */ /* 0x000fe2000bfa6270 */
[----:B------:R-:W-:Y:S01]  /*37840*/  ULDC UR6, c[0x0][0x230] ;  /* 0x00008c0000067ab9 */ /* 0x000fe20000000800 */
[----:B------:R-:W-:Y:S02]  /*37850*/  LOP3.LUT R12, R7, 0xa, RZ, 0xfc, !PT ;  /* 0x0000000a070c7812 */ /* 0x000fe400078efcff */
[----:B------:R-:W-:Y:S02]  /*37860*/  SEL R5, R0, RZ, !P5 ;  /* 0x000000ff00057207 */ /* 0x000fe40006800000 */
[----:B------:R-:W-:Y:S01]  /*37870*/  ISETP.GE.AND P6, PT, R13, UR6, PT ;  /* 0x000000060d007c0c */ /* 0x000fe2000bfc6270 */
[----:B------:R-:W-:Y:S01]  /*37880*/  ULDC UR6, c[0x0][0x230] ;  /* 0x00008c0000067ab9 */ /* 0x000fe20000000800 */
[----:B------:R-:W-:-:S02]  /*37890*/  ISETP.NE.U32.AND P0, PT, R8, RZ, PT ;  /* 0x000000ff0800720c */ /* 0x000fc40003f05070 */
[----:B------:R-:W-:Y:S02]  /*378a0*/  LOP3.LUT R2, R7, 0x2a, RZ, 0xfc, !PT ;  /* 0x0000002a07027812 */ /* 0x000fe400078efcff */
[----:B------:R-:W-:Y:S02]  /*378b0*/  ISETP.NE.U32.AND P5, PT, R5, RZ, PT ;  /* 0x000000ff0500720c */ /* 0x000fe40003fa5070 */
[----:B------:R-:W-:Y:S02]  /*378c0*/  LOP3.LUT R9, R7, 0x28, RZ, 0xfc, !PT ;  /* 0x0000002807097812 */ /* 0x000fe400078efcff */
[----:B------:R-:W-:Y:S01]  /*378d0*/  ISETP.GE.AND P2, PT, R12, UR7, PT ;  /* 0x000000070c007c0c */ /* 0x000fe2000bf46270 */
[----:B------:R-:W-:Y:S01]  /*378e0*/  ULDC UR7, c[0x0][0x230] ;  /* 0x00008c0000077ab9 */ /* 0x000fe20000000800 */
[----:B------:R-:W-:Y:S01]  /*378f0*/  SEL R5, R0, RZ, !P6 ;  /* 0x000000ff00057207 */ /* 0x000fe20007000000 */
[----:B------:R-:W4:Y:S01]  /*37900*/  LDL.64 R12, [R1+0x170] ;  /* 0x00017000010c7983 */ /* 0x000f220000100a00 */
[----:B------:R-:W-:Y:S01]  /*37910*/  ISETP.GE.AND P4, PT, R2, UR6, PT ;  /* 0x0000000602007c0c */ /* 0x000fe2000bf86270 */
[----:B------:R-:W-:Y:S01]  /*37920*/  ULDC UR6, c[0x0][0x230] ;  /* 0x00008c0000067ab9 */ /* 0x000fe20000000800 */
[----:B------:R-:W-:Y:S01]  /*37930*/  ISETP.GE.AND P6, PT, R9, UR8, PT ;  /* 0x0000000809007c0c */ /* 0x000fe2000bfc6270 */
[----:B------:R-:W-:Y:S01]  /*37940*/  ULDC UR8, c[0x0][0x230] ;  /* 0x00008c0000087ab9 */ /* 0x000fe20000000800 */
[----:B------:R-:W-:-:S02]  /*37950*/  SEL R9, R0, RZ, !P2 ;  /* 0x000000ff00097207 */ /* 0x000fc40005000000 */
[----:B------:R-:W-:Y:S02]  /*37960*/  ISETP.NE.U32.AND P2, PT, R5, RZ, PT ;  /* 0x000000ff0500720c */ /* 0x000fe40003f45070 */
[----:B------:R-:W-:Y:S02]  /*37970*/  SEL R5, R0, RZ, !P4 ;  /* 0x000000ff00057207 */ /* 0x000fe40006000000 */
[----:B--2---:R-:W-:Y:S02]  /*37980*/  LOP3.LUT R14, R6, 0x20, RZ, 0x3c, !PT ;  /* 0x00000020060e7812 */ /* 0x004fe400078e3cff */
[----:B------:R-:W-:Y:S02]  /*37990*/  ISETP.NE.U32.AND P4, PT, R5, RZ, PT ;  /* 0x000000ff0500720c */ /* 0x000fe40003f85070 */
[----:B------:R-:W-:Y:S01]  /*379a0*/  IADD3 R5, R248, 0x100000, R14 ;  /* 0x00100000f8057810 */ /* 0x000fe20007ffe00e */
[----:B------:R1:W-:Y:S04]  /*379b0*/  STL [R1+0x1b24], R14 ;  /* 0x001b240e01007387 */ /* 0x0003e80000100800 */
[----:B-1----:R-:W2:Y:S01]  /*379c0*/  LDL.64 R14, [R1+0x168] ;  /* 0x00016800010e7983 */ /* 0x002ea20000100a00 */
[----:B------:R-:W-:-:S02]  /*379d0*/  SEL R8, R0, RZ, !P6 ;  /* 0x000000ff00087207 */ /* 0x000fc40007000000 */
[----:B------:R-:W-:Y:S01]  /*379e0*/  ISETP.NE.U32.AND P6, PT, R9, RZ, PT ;  /* 0x000000ff0900720c */ /* 0x000fe20003fc5070 */
[----:B---3--:R1:W-:Y:S04]  /*379f0*/  LDGSTS.E [R4+-0x3a000], desc[UR48][R10.64], P0 ;  /* 0xc60000000a047fae */ /* 0x0083e80008121870 */
[----:B----4-:R-:W-:Y:S01]  /*37a00*/  LDGSTS.E [R4+-0x39ff8], desc[UR48][R240.64], P5 ;  /* 0xc6008000f0047fae */ /* 0x010fe2000a921870 */
[C---:B-1----:R-:W-:Y:S02]  /*37a10*/  LOP3.LUT R11, R7.reuse, 0x48, RZ, 0xfc, !PT ;  /* 0x00000048070b7812 */ /* 0x042fe400078efcff */
[----:B------:R-:W-:Y:S01]  /*37a20*/  LOP3.LUT R10, R7, 0x4a, RZ, 0xfc, !PT ;  /* 0x0000004a070a7812 */ /* 0x000fe200078efcff */
[----:B------:R-:W-:Y:S04]  /*37a30*/  LDGSTS.E [R5+-0x40000], desc[UR48][R16.64], P2 ;  /* 0xc000000010057fae */ /* 0x000fe80009121870 */
[----:B------:R-:W3:Y:S01]  /*37a40*/  LDL.64 R240, [R1+0xf0] ;  /* 0x0000f00001f07983 */ /* 0x000ee20000100a00 */
[----:B------:R-:W-:Y:S01]  /*37a50*/  ISETP.GE.AND P5, PT, R11, UR6, PT ;  /* 0x000000060b007c0c */ /* 0x000fe2000bfa6270 */
[----:B------:R-:W-:Y:S01]  /*37a60*/  ULDC UR6, c[0x0][0x230] ;  /* 0x00008c0000067ab9 */ /* 0x000fe20000000800 */
[----:B------:R-:W-:Y:S01]  /*37a70*/  ISETP.GE.AND P2, PT, R10, UR7, PT ;  /* 0x000000070a007c0c */ /* 0x000fe2000bf46270 */
[----:B------:R-:W-:Y:S01]  /*37a80*/  STL [R1+0x2104], R4 ;  /* 0x0021040401007387 */ /* 0x000fe20000100800 */
[----:B------:R-:W-:Y:S01]  /*37a90*/  ISETP.NE.U32.AND P0, PT, R8, RZ, PT ;  /* 0x000000ff0800720c */ /* 0x000fe20003f05070 */
[----:B------:R-:W-:-:S02]  /*37aa0*/  ULDC UR7, c[0x0][0x230] ;  /* 0x00008c0000077ab9 */ /* 0x000fc40000000800 */
[----:B------:R-:W4:Y:S04]  /*37ab0*/  LDL.64 R10, [R1+0xe8] ;  /* 0x0000e800010a7983 */ /* 0x000f280000100a00 */
[----:B------:R-:W-:Y:S01]  /*37ac0*/  LDGSTS.E [R5+-0x3fff8], desc[UR48][R244.64], P6 ;  /* 0xc0008000f4057fae */ /* 0x000fe2000b121870 */
[----:B------:R-:W-:-:S03]  /*37ad0*/  SEL R242, R0, RZ, !P2 ;  /* 0x000000ff00f27207 */ /* 0x000fc60005000000 */
[----:B------:R-:W4:Y:S04]  /*37ae0*/  LDL.64 R18, [R1+0x68] ;  /* 0x0000680001127983 */ /* 0x000f280000100a00 */
[----:B------:R-:W4:Y:S01]  /*37af0*/  LDL.64 R244, [R1+0x70] ;  /* 0x0000700001f47983 */ /* 0x000f220000100a00 */
[----:B------:R-:W-:-:S04]  /*37b00*/  SEL R8, R0, RZ, !P5 ;  /* 0x000000ff00087207 */ /* 0x000fc80006800000 */
[----:B------:R-:W-:Y:S01]  /*37b10*/  ISETP.NE.U32.AND P2, PT, R8, RZ, PT ;  /* 0x000000ff0800720c */ /* 0x000fe20003f45070 */
[----:B------:R1:W-:Y:S01]  /*37b20*/  LDGSTS.E [R5+-0x3e000], desc[UR48][R12.64], P0 ;  /* 0xc20000000c057fae */ /* 0x0003e20008121870 */
[----:B------:R-:W-:-:S04]  /*37b30*/  LOP3.LUT R9, R7, 0x68, RZ, 0xfc, !PT ;  /* 0x0000006807097812 */ /* 0x000fc800078efcff */
[----:B------:R-:W-:Y:S01]  /*37b40*/  ISETP.GE.AND P5, PT, R9, UR8, PT ;  /* 0x0000000809007c0c */ /* 0x000fe2000bfa6270 */
[----:B------:R-:W-:Y:S01]  /*37b50*/  ULDC UR8, c[0x0][0x230] ;  /* 0x00008c0000087ab9 */ /* 0x000fe20000000800 */
[----:B--2---:R2:W-:Y:S02]  /*37b60*/  LDGSTS.E [R5+-0x3dff8], desc[UR48][R14.64], P4 ;  /* 0xc20080000e057fae */ /* 0x0045e4000a121870 */
[----:B------:R-:W-:Y:S02]  /*37b70*/  SEL R9, R0, RZ, !P5 ;  /* 0x000000ff00097207 */ /* 0x000fe40006800000 */
[C---:B------:R-:W-:Y:S02]  /*37b80*/  LOP3.LUT R2, R7.reuse, 0x6a, RZ, 0xfc, !PT ;  /* 0x0000006a07027812 */ /* 0x040fe400078efcff */
[----:B------:R-:W-:Y:S02]  /*37b90*/  ISETP.NE.U32.AND P5, PT, R242, RZ, PT ;  /* 0x000000fff200720c */ /* 0x000fe40003fa5070 */
[----:B------:R-:W-:Y:S01]  /*37ba0*/  ISETP.GE.AND P6, PT, R2, UR6, PT ;  /* 0x0000000602007c0c */ /* 0x000fe2000bfc6270 */
[----:B------:R-:W-:Y:S01]  /*37bb0*/  ULDC UR6, c[0x0][0x230] ;  /* 0x00008c0000067ab9 */ /* 0x000fe20000000800 */
[----:B-1----:R-:W-:-:S02]  /*37bc0*/  LOP3.LUT R13, R7, 0xc, RZ, 0xfc, !PT ;  /* 0x0000000c070d7812 */ /* 0x002fc400078efcff */
[----:B------:R-:W-:Y:S02]  /*37bd0*/  SEL R8, R0, RZ, !P6 ;  /* 0x000000ff00087207 */ /* 0x000fe40007000000 */
[----:B------:R-:W-:Y:S02]  /*37be0*/  LOP3.LUT R12, R7, 0xe, RZ, 0xfc, !PT ;  /* 0x0000000e070c7812 */ /* 0x000fe400078efcff */
[----:B------:R-:W-:Y:S01]  /*37bf0*/  ISETP.GE.AND P4, PT, R13, UR6, PT ;  /* 0x000000060d007c0c */ /* 0x000fe2000bf86270 */
[----:B------:R-:W-:Y:S01]  /*37c00*/  ULDC UR6, c[0x0][0x230] ;  /* 0x00008c0000067ab9 */ /* 0x000fe20000000800 */
[----:B------:R-:W-:Y:S02]  /*37c10*/  LOP3.LUT R2, R7, 0x2e, RZ, 0xfc, !PT ;  /* 0x0000002e07027812 */ /* 0x000fe400078efcff */
[----:B------:R-:W-:Y:S02]  /*37c20*/  ISETP.NE.U32.AND P0, PT, R9, RZ, PT ;  /* 0x000000ff0900720c */ /* 0x000fe40003f05070 */
[----:B------:R-:W-:-:S02]  /*37c30*/  ISETP.NE.U32.AND P6, PT, R8, RZ, PT ;  /* 0x000000ff0800720c */ /* 0x000fc40003fc5070 */
[----:B------:R-:W-:Y:S02]  /*37c40*/  SEL R8, R0, RZ, !P4 ;  /* 0x000000ff00087207 */ /* 0x000fe40006000000 */
[----:B--2---:R-:W-:Y:S01]  /*37c50*/  LOP3.LUT R14, R6, 0x30, RZ, 0x3c, !PT ;  /* 0x00000030060e7812 */ /* 0x004fe200078e3cff */
[----:B---3--:R-:W-:Y:S04]  /*37c60*/  LDGSTS.E [R5+-0x3c000], desc[UR48][R240.64], P2 ;  /* 0xc4000000f0057fae */ /* 0x008fe80009121870 */
[----:B------:R-:W2:Y:S01]  /*37c70*/  LDL.64 R240, [R1+0x1e0] ;  /* 0x0001e00001f07983 */ /* 0x000ea20000100a00 */
[----:B------:R-:W-:Y:S01]  /*37c80*/  ISETP.GE.AND P2, PT, R12, UR7, PT ;  /* 0x000000070c007c0c */ /* 0x000fe2000bf46270 */
[----:B------:R-:W-:Y:S02]  /*37c90*/  ULDC UR7, c[0x0][0x230] ;  /* 0x00008c0000077ab9 */ /* 0x000fe40000000800 */
[----:B----4-:R-:W-:Y:S01]  /*37ca0*/  LDGSTS.E [R5+-0x3bff8], desc[UR48][R10.64], P5 ;  /* 0xc40080000a057fae */ /* 0x010fe2000a921870 */
[----:B------:R-:W-:Y:S01]  /*37cb0*/  ISETP.GE.AND P5, PT, R2, UR6, PT ;  /* 0x0000000602007c0c */ /* 0x000fe2000bfa6270 */
[----:B------:R-:W-:Y:S01]  /*37cc0*/  ULDC UR6, c[0x0][0x230] ;  /* 0x00008c0000067ab9 */ /* 0x000fe20000000800 */
[----:B------:R-:W-:Y:S01]  /*37cd0*/  SEL R242, R0, RZ, !P2 ;  /* 0x000000ff00f27207 */ /* 0x000fe20005000000 */
[----:B------:R-:W3:Y:S01]  /*37ce0*/  LDL.64 R12, [R1+0x160] ;  /* 0x00016000010c7983 */ /* 0x000ee20000100a00 */
[----:B------:R-:W-:-:S02]  /*37cf0*/  ISETP.NE.U32.AND P2, PT, R8, RZ, PT ;  /* 0x000000ff0800720c */ /* 0x000fc40003f45070 */
[----:B------:R-:W-:Y:S01]  /*37d00*/  SEL R8, R0, RZ, !P5 ;  /* 0x000000ff00087207 */ /* 0x000fe20006800000 */
[----:B------:R-:W-:Y:S04]  /*37d10*/  LDGSTS.E [R5+-0x3a000], desc[UR48][R244.64], P0 ;  /* 0xc6000000f4057fae */ /* 0x000fe80008121870 */
[----:B------:R-:W4:Y:S01]  /*37d20*/  LDL.64 R10, [R1+0x1d8] ;  /* 0x0001d800010a7983 */ /* 0x000f220000100a00 */
[----:B------:R-:W-:Y:S02]  /*37d30*/  ISETP.NE.U32.AND P5, PT, R8, RZ, PT ;  /* 0x000000ff0800720c */ /* 0x000fe40003fa5070 */
[----:B------:R-:W-:Y:S01]  /*37d40*/  IADD3 R8, R248, 0x100000, R14 ;  /* 0x00100000f8087810 */ /* 0x000fe20007ffe00e */
[----:B------:R1:W-:Y:S04]  /*37d50*/  STL [R1+0x1b20], R14 ;  /* 0x001b200e01007387 */ /* 0x0003e80000100800 */
[----:B------:R-:W3:Y:S04]  /*37d60*/  LDL.64 R244, [R1+0xe0] ;  /* 0x0000e00001f47983 */ /* 0x000ee80000100a00 */
[----:B------:R-:W-:Y:S04]  /*37d70*/  LDGSTS.E [R5+-0x39ff8], desc[UR48][R18.64], P6 ;  /* 0xc600800012057fae */ /* 0x000fe8000b121870 */
[----:B-1----:R-:W3:Y:S01]  /*37d80*/  LDL.64 R14, [R1+0x158] ;  /* 0x00015800010e7983 */ /* 0x002ee20000100a00 */
[----:B------:R-:W-:-:S02]  /*37d90*/  LOP3.LUT R4, R7, 0x2c, RZ, 0xfc, !PT ;  /* 0x0000002c07047812 */ /* 0x000fc400078efcff */
[C---:B------:R-:W-:Y:S02]  /*37da0*/  LOP3.LUT R17, R7.reuse, 0x4c, RZ, 0xfc, !PT ;  /* 0x0000004c07117812 */ /* 0x040fe400078efcff */
[----:B------:R-:W-:Y:S01]  /*37db0*/  ISETP.GE.AND P4, PT, R4, UR8, PT ;  /* 0x0000000804007c0c */ /* 0x000fe2000bf86270 */
[----:B------:R-:W-:Y:S01]  /*37dc0*/  ULDC UR8, c[0x0][0x230] ;  /* 0x00008c0000087ab9 */ /* 0x000fe20000000800 */
[----:B------:R-:W-:Y:S01]  /*37dd0*/  LOP3.LUT R16, R7, 0x4e, RZ, 0xfc, !PT ;  /* 0x0000004e07107812 */ /* 0x000fe200078efcff */
[----:B------:R-:W3:Y:S01]  /*37de0*/  LDL.64 R18, [R1+0x58] ;  /* 0x0000580001127983 */ /* 0x000ee20000100a00 */
[----:B------:R-:W-:Y:S02]  /*37df0*/  SEL R9, R0, RZ, !P4 ;  /* 0x000000ff00097207 */ /* 0x000fe40006000000 */
[----:B------:R-:W-:Y:S01]  /*37e00*/  ISETP.GE.AND P6, PT, R17, UR6, PT ;  /* 0x0000000611007c0c */ /* 0x000fe2000bfc6270 */
[----:B------:R-:W-:Y:S01]  /*37e10*/  ULDC UR6, c[0x0][0x230] ;  /* 0x00008c0000067ab9 */ /* 0x000fe20000000800 */
[----:B------:R-:W-:-:S02]  /*37e20*/  ISETP.NE.U32.AND P4, PT, R242, RZ, PT ;  /* 0x000000fff200720c */ /* 0x000fc40003f85070 */
[----:B------:R-:W-:Y:S02]  /*37e30*/  ISETP.NE.U32.AND P0, PT, R9, RZ, PT ;  /* 0x000000ff0900720c */ /* 0x000fe40003f05070 */
[----:B------:R-:W-:Y:S01]  /*37e40*/  SEL R9, R0, RZ, !P6 ;  /* 0x000000ff00097207 */ /* 0x000fe20007000000 */
[----:B--2---:R-:W-:Y:S04]  /*37e50*/  LDGSTS.E [R8+-0x40000], desc[UR48][R240.64], P2 ;  /* 0xc0000000f0087fae */ /* 0x004fe80009121870 */
[----:B------:R-:W2:Y:S01]  /*37e60*/  LDL.64 R240, [R1+0xd8] ;  /* 0x0000d80001f07983 */ /* 0x000ea20000100a00 */
[----:B------:R-:W-:Y:S01]  /*37e70*/  ISETP.GE.AND P2, PT, R16, UR7, PT ;  /* 0x0000000710007c0c */ /* 0x000fe2000bf46270 */
[----:B------:R-:W-:Y:S02]  /*37e80*/  ULDC UR7, c[0x0][0x230] ;  /* 0x00008c0000077ab9 */ /* 0x000fe40000000800 */
[----:B----4-:R-:W-:Y:S01]  /*37e90*/  LDGSTS.E [R8+-0x3fff8], desc[UR48][R10.64], P4 ;  /* 0xc00080000a087fae */ /* 0x010fe2000a121870 */
[----:B------:R-:W-:-:S02]  /*37ea0*/  SEL R243, R0, RZ, !P2 ;  /* 0x000000ff00f37207 */ /* 0x000fc40005000000 */
[----:B------:R-:W-:Y:S01]  /*37eb0*/  ISETP.NE.U32.AND P2, PT, R9, RZ, PT ;  /* 0x000000ff0900720c */ /* 0x000fe20003f45070 */
[----:B---3--:R1:W-:Y:S04]  /*37ec0*/  LDGSTS.E [R8+-0x3e000], desc[UR48][R12.64], P0 ;  /* 0xc20000000c087fae */ /* 0x0083e80008121870 */
[----:B------:R-:W3:Y:S04]  /*37ed0*/  LDL.64 R10, [R1+0x60] ;  /* 0x00006000010a7983 */ /* 0x000ee80000100a00 */
[----:B------:R-:W-:Y:S04]  /*37ee0*/  LDGSTS.E [R8+-0x3dff8], desc[UR48][R14.64], P5 ;  /* 0xc20080000e087fae */ /* 0x000fe8000a921870 */
[----:B------:R-:W-:Y:S04]  /*37ef0*/  LDGSTS.E [R8+-0x3c000], desc[UR48][R244.64], P2 ;  /* 0xc4000000f4087fae */ /* 0x000fe80009121870 */
[----:B------:R-:W4:Y:S04]  /*37f00*/  LDL.64 R14, [R1+0x1c8] ;  /* 0x0001c800010e7983 */ /* 0x000f280000100a00 */
[----:B------:R-:W4:Y:S01]  /*37f10*/  LDL.64 R244, [R1+0x1d0] ;  /* 0x0001d00001f47983 */ /* 0x000f220000100a00 */
[----:B------:R-:W-:-:S04]  /*37f20*/  LOP3.LUT R4, R7, 0x6c, RZ, 0xfc, !PT ;  /* 0x0000006c07047812 */ /* 0x000fc800078efcff */
[----:B------:R-:W-:Y:S01]  /*37f30*/  ISETP.GE.AND P6, PT, R4, UR8, PT ;  /* 0x0000000804007c0c */ /* 0x000fe2000bfc6270 */
[----:B------:R-:W-:Y:S01]  /*37f40*/  ULDC UR8, c[0x0][0x230] ;  /* 0x00008c0000087ab9 */ /* 0x000fe20000000800 */
[----:B------:R-:W-:Y:S02]  /*37f50*/  LOP3.LUT R2, R7, 0x6e, RZ, 0xfc, !PT ;  /* 0x0000006e07027812 */ /* 0x000fe400078efcff */
[----:B------:R-:W-:Y:S02]  /*37f60*/  SEL R242, R0, RZ, !P6 ;  /* 0x000000ff00f27207 */ /* 0x000fe40007000000 */
        /* <DEDUP_REMOVED lines=10> */
[----:B------:R-:W-:Y:S01]  /*38010*/  ISETP.GE.AND P2, PT, R12, UR7, PT ;  /* 0x000000070c007c0c */ /* 0x000fe2000bf46270 */
[----:B------:R-:W-:Y:S01]  /*38020*/  ULDC UR7, c[0x0][0x230] ;  /* 0x00008c0000077ab9 */ /* 0x000fe20000000800 */
[C---:B------:R-:W-:Y:S01]  /*38030*/  SEL R9, R0.reuse, RZ, !P5 ;  /* 0x000000ff00097207 */ /* 0x040fe20006800000 */
[----:B------:R-:W4:Y:S01]  /*38040*/  LDL.64 R12, [R1+0x150] ;  /* 0x00015000010c7983 */ /* 0x000f220000100a00 */
[----:B------:R-:W-:-:S02]  /*38050*/  SEL R243, R0, RZ, !P2 ;  /* 0x000000ff00f37207 */ /* 0x000fc40005000000 */
[----:B------:R-:W-:Y:S02]  /*38060*/  ISETP.NE.U32.AND P2, PT, R9, RZ, PT ;  /* 0x000000ff0900720c */ /* 0x000fe40003f45070 */
[----:B------:R-:W-:-:S05]  /*38070*/  LOP3.LUT R16, R6, 0x40, RZ, 0x3c, !PT ;  /* 0x0000004006107812 */ /* 0x000fca00078e3cff */
[----:B------:R1:W-:Y:S01]  /*38080*/  STL [R1+0x1b1c], R16 ;  /* 0x001b1c1001007387 */ /* 0x0003e20000100800 */
[----:B------:R-:W-:Y:S02]  /*38090*/  LOP3.LUT R4, R7, 0x30, RZ, 0xfc, !PT ;  /* 0x0000003007047812 */ /* 0x000fe400078efcff */
[----:B------:R-:W-:Y:S01]  /*380a0*/  ISETP.NE.U32.AND P0, PT, R242, RZ, PT ;  /* 0x000000fff200720c */ /* 0x000fe20003f05070 */
[----:B------:R-:W4:Y:S01]  /*380b0*/  LDL.64 R20, [R1+0x48] ;  /* 0x0000480001147983 */ /* 0x000f220000100a00 */
[----:B------:R-:W-:Y:S01]  /*380c0*/  ISETP.GE.AND P5, PT, R4, UR8, PT ;  /* 0x0000000804007c0c */ /* 0x000fe2000bfa6270 */
[----:B------:R-:W-:-:S03]  /*380d0*/  ULDC UR8, c[0x0][0x230] ;  /* 0x00008c0000087ab9 */ /* 0x000fc60000000800 */
[----:B------:R-:W-:Y:S02]  /*380e0*/  SEL R242, R0, RZ, !P5 ;  /* 0x000000ff00f27207 */ /* 0x000fe40006800000 */
[----:B------:R-:W-:Y:S01]  /*380f0*/  ISETP.NE.U32.AND P5, PT, R243, RZ, PT ;  /* 0x000000fff300720c */ /* 0x000fe20003fa5070 */
[----:B--2---:R-:W-:Y:S01]  /*38100*/  LDGSTS.E [R8+-0x3bff8], desc[UR48][R240.64], P6 ;  /* 0xc4008000f0087fae */ /* 0x004fe2000b121870 */
[----:B------:R-:W-:Y:S01]  /*38110*/  ISETP.GE.AND P6, PT, R2, UR6, PT ;  /* 0x0000000602007c0c */ /* 0x000fe2000bfc6270 */
[----:B------:R-:W-:-:S03]  /*38120*/  ULDC UR6, c[0x0][0x230] ;  /* 0x00008c0000067ab9 */ /* 0x000fc60000000800 */
[----:B------:R-:W-:-:S04]  /*38130*/  SEL R9, R0, RZ, !P6 ;  /* 0x000000ff00097207 */ /* 0x000fc80007000000 */
[----:B------:R-:W-:Y:S02]  /*38140*/  ISETP.NE.U32.AND P6, PT, R9, RZ, PT ;  /* 0x000000ff0900720c */ /* 0x000fe40003fc5070 */
[----:B------:R-:W-:Y:S01]  /*38150*/  IADD3 R9, R248, 0x100000, R16 ;  /* 0x00100000f8097810 */ /* 0x000fe20007ffe010 */
[----:B------:R-:W2:Y:S04]  /*38160*/  LDL.64 R240, [R1+0xd0] ;  /* 0x0000d00001f07983 */ /* 0x000ea80000100a00 */
[----:B-1----:R-:W2:Y:S04]  /*38170*/  LDL.64 R16, [R1+0x148] ;  /* 0x0001480001107983 */ /* 0x002ea80000100a00 */
[----:B---3--:R1:W-:Y:S04]  /*38180*/  LDGSTS.E [R8+-0x3a000], desc[UR48][R10.64], P0 ;  /* 0xc60000000a087fae */ /* 0x0083e80008121870 */
[----:B------:R-:W-:Y:S01]  /*38190*/  LDGSTS.E [R8+-0x39ff8], desc[UR48][R18.64], P4 ;  /* 0xc600800012087fae */ /* 0x000fe2000a121870 */
[----:B-1----:R-:W-:-:S02]  /*381a0*/  LOP3.LUT R11, R7, 0x50, RZ, 0xfc, !PT ;  /* 0x00000050070b7812 */ /* 0x002fc400078efcff */
[----:B------:R-:W-:Y:S01]  /*381b0*/  LOP3.LUT R10, R7, 0x52, RZ, 0xfc, !PT ;  /* 0x00000052070a7812 */ /* 0x000fe200078efcff */
[----:B----4-:R1:W-:Y:S01]  /*381c0*/  LDGSTS.E [R9+-0x40000], desc[UR48][R244.64], P2 ;  /* 0xc0000000f4097fae */ /* 0x0103e20009121870 */
[----:B------:R-:W-:Y:S01]  /*381d0*/  ISETP.GE.AND P4, PT, R11, UR6, PT ;  /* 0x000000060b007c0c */ /* 0x000fe2000bf86270 */
[----:B------:R-:W-:Y:S01]  /*381e0*/  ULDC UR6, c[0x0][0x230] ;  /* 0x00008c0000067ab9 */ /* 0x000fe20000000800 */
[----:B------:R-:W-:Y:S01]  /*381f0*/  ISETP.GE.AND P2, PT, R10, UR7, PT ;  /* 0x000000070a007c0c */ /* 0x000fe2000bf46270 */
[----:B------:R-:W-:Y:S01]  /*38200*/  LDGSTS.E [R9+-0x3fff8], desc[UR48][R14.64], P5 ;  /* 0xc00080000e097fae */ /* 0x000fe2000a921870 */
[----:B------:R-:W-:Y:S01]  /*38210*/  ISETP.NE.U32.AND P0, PT, R242, RZ, PT ;  /* 0x000000fff200720c */ /* 0x000fe20003f05070 */
[----:B------:R-:W-:Y:S02]  /*38220*/  ULDC UR7, c[0x0][0x230] ;  /* 0x00008c0000077ab9 */ /* 0x000fe40000000800 */
[----:B------:R-:W3:Y:S04]  /*38230*/  LDL.64 R10, [R1+0xc8] ;  /* 0x0000c800010a7983 */ /* 0x000ee80000100a00 */
[----:B------:R-:W4:Y:S01]  /*38240*/  LDL.64 R14, [R1+0x50] ;  /* 0x00005000010e7983 */ /* 0x000f220000100a00 */
[----:B------:R-:W-:-:S02]  /*38250*/  SEL R242, R0, RZ, !P4 ;  /* 0x000000ff00f27207 */ /* 0x000fc40006000000 */
[----:B-1----:R-:W-:Y:S02]  /*38260*/  SEL R244, R0, RZ, !P2 ;  /* 0x000000ff00f47207 */ /* 0x002fe40005000000 */
[----:B------:R-:W-:Y:S01]  /*38270*/  ISETP.NE.U32.AND P2, PT, R242, RZ, PT ;  /* 0x000000fff200720c */ /* 0x000fe20003f45070 */
[----:B------:R1:W-:Y:S01]  /*38280*/  LDGSTS.E [R9+-0x3e000], desc[UR48][R12.64], P0 ;  /* 0xc20000000c097fae */ /* 0x0003e20008121870 */
[----:B------:R-:W-:-:S04]  /*38290*/  LOP3.LUT R4, R7, 0x70, RZ, 0xfc, !PT ;  /* 0x0000007007047812 */ /* 0x000fc800078efcff */
[----:B------:R-:W-:Y:S01]  /*382a0*/  ISETP.GE.AND P4, PT, R4, UR8, PT ;  /* 0x0000000804007c0c */ /* 0x000fe2000bf86270 */
[----:B------:R-:W-:-:S03]  /*382b0*/  ULDC UR8, c[0x0][0x230] ;  /* 0x00008c0000087ab9 */ /* 0x000fc60000000800 */
[----:B------:R-:W-:Y:S02]  /*382c0*/  SEL R243, R0, RZ, !P4 ;  /* 0x000000ff00f37207 */ /* 0x000fe40006000000 */
[----:B------:R-:W-:Y:S02]  /*382d0*/  ISETP.NE.U32.AND P4, PT, R244, RZ, PT ;  /* 0x000000fff400720c */ /* 0x000fe40003f85070 */
[----:B------:R-:W-:Y:S02]  /*382e0*/  ISETP.NE.U32.AND P0, PT, R243, RZ, PT ;  /* 0x000000fff300720c */ /* 0x000fe40003f05070 */
[C---:B------:R-:W-:Y:S02]  /*382f0*/  LOP3.LUT R2, R7.reuse, 0x72, RZ, 0xfc, !PT ;  /* 0x0000007207027812 */ /* 0x040fe400078efcff */
[C---:B-1----:R-:W-:Y:S02]  /*38300*/  LOP3.LUT R13, R7.reuse, 0x14, RZ, 0xfc, !PT ;  /* 0x00000014070d7812 */ /* 0x042fe400078efcff */
[----:B------:R-:W-:-:S02]  /*38310*/  LOP3.LUT R12, R7, 0x16, RZ, 0xfc, !PT ;  /* 0x00000016070c7812 */ /* 0x000fc400078efcff */
[----:B------:R-:W-:Y:S01]  /*38320*/  ISETP.GE.AND P5, PT, R2, UR6, PT ;  /* 0x0000000602007c0c */ /* 0x000fe2000bfa6270 */
[----:B------:R-:W-:Y:S01]  /*38330*/  ULDC UR6, c[0x0][0x230] ;  /* 0x00008c0000067ab9 */ /* 0x000fe20000000800 */
[----:B--2---:R-:W-:Y:S04]  /*38340*/  LDGSTS.E [R9+-0x3dff8], desc[UR48][R16.64], P6 ;  /* 0xc200800010097fae */ /* 0x004fe8000b121870 */
[----:B------:R-:W-:Y:S04]  /*38350*/  LDGSTS.E [R9+-0x3c000], desc[UR48][R240.64], P2 ;  /* 0xc4000000f0097fae */ /* 0x000fe80009121870 */
[----:B------:R-:W2:Y:S01]  /*38360*/  LDL.64 R240, [R1+0x1c0] ;  /* 0x0001c00001f07983 */ /* 0x000ea20000100a00 */
[----:B------:R-:W-:Y:S01]  /*38370*/  ISETP.GE.AND P6, PT, R13, UR6, PT ;  /* 0x000000060d007c0c */ /* 0x000fe2000bfc6270 */
[----:B------:R-:W-:Y:S01]  /*38380*/  ULDC UR6, c[0x0][0x230] ;  /* 0x00008c0000067ab9 */ /* 0x000fe20000000800 */
[----:B------:R-:W-:Y:S01]  /*38390*/  ISETP.GE.AND P2, PT, R12, UR7, PT ;  /* 0x000000070c007c0c */ /* 0x000fe2000bf46270 */
[----:B------:R-:W-:Y:S01]  /*383a0*/  ULDC UR7, c[0x0][0x230] ;  /* 0x00008c0000077ab9 */ /* 0x000fe20000000800 */
[----:B------:R-:W2:Y:S04]  /*383b0*/  LDL.64 R12, [R1+0x140] ;  /* 0x00014000010c7983 */ /* 0x000ea80000100a00 */
[----:B---3--:R-:W-:Y:S04]  /*383c0*/  LDGSTS.E [R9+-0x3bff8], desc[UR48][R10.64], P4 ;  /* 0xc40080000a097fae */ /* 0x008fe8000a121870 */
[----:B----4-:R1:W-:Y:S04]  /*383d0*/  LDGSTS.E [R9+-0x3a000], desc[UR48][R14.64], P0 ;  /* 0xc60000000e097fae */ /* 0x0103e80008121870 */
[----:B------:R-:W3:Y:S01]  /*383e0*/  LDL.64 R10, [R1+0x1b8] ;  /* 0x0001b800010a7983 */ /* 0x000ee20000100a00 */
[----:B-1----:R-:W-:-:S05]  /*383f0*/  LOP3.LUT R14, R6, 0x50, RZ, 0x3c, !PT ;  /* 0x00000050060e7812 */ /* 0x002fca00078e3cff */
[----:B------:R1:W-:Y:S04]  /*38400*/  STL [R1+0x1b18], R14 ;  /* 0x001b180e01007387 */ /* 0x0003e80000100800 */
[----:B------:R-:W4:Y:S01]  /*38410*/  LDL.64 R16, [R1+0x138] ;  /* 0x0001380001107983 */ /* 0x000f220000100a00 */
[----:B------:R-:W-:Y:S02]  /*38420*/  SEL R242, R0, RZ, !P5 ;  /* 0x000000ff00f27207 */ /* 0x000fe40006800000 */
[----:B------:R-:W-:Y:S01]  /*38430*/  LOP3.LUT R2, R7, 0x36, RZ, 0xfc, !PT ;  /* 0x0000003607027812 */ /* 0x000fe200078efcff */
[----:B------:R-:W4:Y:S01]  /*38440*/  LDL.64 R22, [R1+0x38] ;  /* 0x0000380001167983 */ /* 0x000f220000100a00 */
[----:B------:R-:W-:Y:S02]  /*38450*/  ISETP.NE.U32.AND P5, PT, R242, RZ, PT ;  /* 0x000000fff200720c */ /* 0x000fe40003fa5070 */
[----:B------:R-:W-:-:S02]  /*38460*/  SEL R242, R0, RZ, !P6 ;  /* 0x000000ff00f27207 */ /* 0x000fc40007000000 */
[----:B------:R-:W-:Y:S02]  /*38470*/  SEL R244, R0, RZ, !P2 ;  /* 0x000000ff00f47207 */ /* 0x000fe40005000000 */
[----:B------:R-:W-:Y:S01]  /*38480*/  ISETP.GE.AND P4, PT, R2, UR6, PT ;  /* 0x0000000602007c0c */ /* 0x000fe2000bf86270 */
[----:B------:R-:W-:Y:S01]  /*38490*/  ULDC UR6, c[0x0][0x230] ;  /* 0x00008c0000067ab9 */ /* 0x000fe20000000800 */
[----:B------:R-:W-:Y:S02]  /*384a0*/  ISETP.NE.U32.AND P2, PT, R242, RZ, PT ;  /* 0x000000fff200720c */ /* 0x000fe40003f45070 */
[----:B------:R-:W-:-:S03]  /*384b0*/  SEL R242, R0, RZ, !P4 ;  /* 0x000000ff00f27207 */ /* 0x000fc60006000000 */
[----:B------:R-:W-:Y:S01]  /*384c0*/  LDGSTS.E [R9+-0x39ff8], desc[UR48][R20.64], P5 ;  /* 0xc600800014097fae */ /* 0x000fe2000a921870 */
[----:B------:R-:W-:Y:S02]  /*384d0*/  ISETP.NE.U32.AND P4, PT, R242, RZ, PT ;  /* 0x000000fff200720c */ /* 0x000fe40003f85070 */
[----:B------:R-:W-:Y:S02]  /*384e0*/  IADD3 R242, R248, 0x100000, R14 ;  /* 0x00100000f8f27810 */ /* 0x000fe40007ffe00e */
[----:B-1----:R-:W4:Y:S01]  /*384f0*/  LDL.64 R14, [R1+0xc0] ;  /* 0x0000c000010e7983 */ /* 0x002f220000100a00 */
[----:B------:R-:W-:-:S04]  /*38500*/  LOP3.LUT R4, R7, 0x34, RZ, 0xfc, !PT ;  /* 0x0000003407047812 */ /* 0x000fc800078efcff */
[----:B------:R-:W-:Y:S01]  /*38510*/  ISETP.GE.AND P6, PT, R4, UR8, PT ;  /* 0x0000000804007c0c */ /* 0x000fe2000bfc6270 */
[----:B------:R-:W-:-:S03]  /*38520*/  ULDC UR8, c[0x0][0x230] ;  /* 0x00008c0000087ab9 */ /* 0x000fc60000000800 */
[----:B------:R-:W-:Y:S02]  /*38530*/  SEL R243, R0, RZ, !P6 ;  /* 0x000000ff00f37207 */ /* 0x000fe40007000000 */
[----:B------:R-:W-:Y:S02]  /*38540*/  ISETP.NE.U32.AND P6, PT, R244, RZ, PT ;  /* 0x000000fff400720c */ /* 0x000fe40003fc5070 */
[----:B------:R-:W-:Y:S01]  /*38550*/  ISETP.NE.U32.AND P0, PT, R243, RZ, PT ;  /* 0x000000fff300720c */ /* 0x000fe20003f05070 */
[----:B--2---:R-:W-:Y:S04]  /*38560*/  LDGSTS.E [R242+-0x40000], desc[UR48][R240.64], P2 ;  /* 0xc0000000f0f27fae */ /* 0x004fe80009121870 */
[----:B------:R-:W2:Y:S06]  /*38570*/  LDL.64 R240, [R1+0xb8] ;  /* 0x0000b80001f07983 */ /* 0x000eac0000100a00 */
[----:B---3--:R-:W-:Y:S04]  /*38580*/  LDGSTS.E [R242+-0x3fff8], desc[UR48][R10.64], P6 ;  /* 0xc00080000af27fae */ /* 0x008fe8000b121870 */
[----:B------:R1:W-:Y:S04]  /*38590*/  LDGSTS.E [R242+-0x3e000], desc[UR48][R12.64], P0 ;  /* 0xc20000000cf27fae */ /* 0x0003e80008121870 */
[----:B------:R-:W3:Y:S04]  /*385a0*/  LDL.64 R10, [R1+0x40] ;  /* 0x00004000010a7983 */ /* 0x000ee80000100a00 */
[----:B----4-:R-:W-:Y:S04]  /*385b0*/  LDGSTS.E [R242+-0x3dff8], desc[UR48][R16.64], P4 ;  /* 0xc200800010f27fae */ /* 0x010fe8000a121870 */
[----:B------:R-:W4:Y:S01]  /*385c0*/  LDL.64 R16, [R1+0x1b0] ;  /* 0x0001b00001107983 */ /* 0x000f220000100a00 */
[----:B------:R-:W-:-:S02]  /*385d0*/  LOP3.LUT R19, R7, 0x54, RZ, 0xfc, !PT ;  /* 0x0000005407137812 */ /* 0x000fc400078efcff */
[----:B------:R-:W-:Y:S02]  /*385e0*/  LOP3.LUT R18, R7, 0x56, RZ, 0xfc, !PT ;  /* 0x0000005607127812 */ /* 0x000fe400078efcff */
[----:B------:R-:W-:Y:S01]  /*385f0*/  ISETP.GE.AND P5, PT, R19, UR6, PT ;  /* 0x0000000613007c0c */ /* 0x000fe2000bfa6270 */
[----:B------:R-:W-:Y:S01]  /*38600*/  ULDC UR6, c[0x0][0x230] ;  /* 0x00008c0000067ab9 */ /* 0x000fe20000000800 */
[----:B------:R-:W-:Y:S02]  /*38610*/  LOP3.LUT R4, R7, 0x74, RZ, 0xfc, !PT ;  /* 0x0000007407047812 */ /* 0x000fe400078efcff */
[----:B------:R-:W-:Y:S01]  /*38620*/  ISETP.GE.AND P2, PT, R18, UR7, PT ;  /* 0x0000000712007c0c */ /* 0x000fe2000bf46270 */
[----:B------:R-:W-:Y:S01]  /*38630*/  ULDC UR7, c[0x0][0x230] ;  /* 0x00008c0000077ab9 */ /* 0x000fe20000000800 */
[----:B------:R-:W-:Y:S02]  /*38640*/  SEL R243, R0, RZ, !P5 ;  /* 0x000000ff00f37207 */ /* 0x000fe40006800000 */
[----:B------:R-:W-:Y:S01]  /*38650*/  ISETP.GE.AND P5, PT, R4, UR8, PT ;  /* 0x0000000804007c0c */ /* 0x000fe2000bfa6270 */
[----:B------:R-:W-:Y:S01]  /*38660*/  ULDC UR8, c[0x0][0x230] ;  /* 0x00008c0000087ab9 */ /* 0x000fe20000000800 */
[----:B------:R-:W-:-:S02]  /*38670*/  SEL R245, R0, RZ, !P2 ;  /* 0x000000ff00f57207 */ /* 0x000fc40005000000 */
[----:B------:R-:W-:Y:S02]  /*38680*/  ISETP.NE.U32.AND P2, PT, R243, RZ, PT ;  /* 0x000000fff300720c */ /* 0x000fe40003f45070 */
[----:B------:R-:W-:Y:S02]  /*38690*/  SEL R244, R0, RZ, !P5 ;  /* 0x000000ff00f47207 */ /* 0x000fe40006800000 */
[----:B------:R-:W-:Y:S02]  /*386a0*/  LOP3.LUT R2, R7, 0x76, RZ, 0xfc, !PT ;  /* 0x0000007607027812 */ /* 0x000fe400078efcff */
[----:B------:R-:W-:Y:S02]  /*386b0*/  ISETP.NE.U32.AND P5, PT, R245, RZ, PT ;  /* 0x000000fff500720c */ /* 0x000fe40003fa5070 */
[----:B------:R-:W-:Y:S01]  /*386c0*/  ISETP.GE.AND P6, PT, R2, UR6, PT ;  /* 0x0000000602007c0c */ /* 0x000fe2000bfc6270 */
[----:B------:R-:W-:Y:S01]  /*386d0*/  ULDC UR6, c[0x0][0x230] ;  /* 0x00008c0000067ab9 */ /* 0x000fe20000000800 */
[----:B-1----:R-:W-:-:S02]  /*386e0*/  LOP3.LUT R13, R7, 0x18, RZ, 0xfc, !PT ;  /* 0x00000018070d7812 */ /* 0x002fc400078efcff */
[----:B------:R-:W-:Y:S01]  /*386f0*/  SEL R243, R0, RZ, !P6 ;  /* 0x000000ff00f37207 */ /* 0x000fe20007000000 */
[----:B------:R-:W-:Y:S01]  /*38700*/  LDGSTS.E [R242+-0x3c000], desc[UR48][R14.64], P2 ;  /* 0xc40000000ef27fae */ /* 0x000fe20009121870 */
        /* <DEDUP_REMOVED lines=10> */
[----:B------:R-:W-:Y:S01]  /*387b0*/  ISETP.NE.U32.AND P2, PT, R243, RZ, PT ;  /* 0x000000fff300720c */ /* 0x000fe20003f45070 */
[----:B------:R-:W4:Y:S01]  /*387c0*/  LDL.64 R14, [R1+0x130] ;  /* 0x00013000010e7983 */ /* 0x000f220000100a00 */
[----:B------:R-:W-:-:S05]  /*387d0*/  LOP3.LUT R18, R6, 0x60, RZ, 0x3c, !PT ;  /* 0x0000006006127812 */ /* 0x000fca00078e3cff */
[----:B------:R1:W-:Y:S01]  /*387e0*/  STL [R1+0x1b14], R18 ;  /* 0x001b141201007387 */ /* 0x0003e20000100800 */
[----:B------:R-:W-:Y:S02]  /*387f0*/  ISETP.NE.U32.AND P0, PT, R244, RZ, PT ;  /* 0x000000fff400720c */ /* 0x000fe40003f05070 */
[C---:B------:R-:W-:Y:S02]  /*38800*/  LOP3.LUT R2, R7.reuse, 0x38, RZ, 0xfc, !PT ;  /* 0x0000003807027812 */ /* 0x040fe400078efcff */
[----:B------:R-:W-:Y:S02]  /*38810*/  LOP3.LUT R20, R7, 0x58, RZ, 0xfc, !PT ;  /* 0x0000005807147812 */ /* 0x000fe400078efcff */
[----:B------:R-:W-:Y:S01]  /*38820*/  ISETP.GE.AND P4, PT, R2, UR8, PT ;  /* 0x0000000802007c0c */ /* 0x000fe2000bf86270 */
[----:B------:R-:W-:-:S03]  /*38830*/  ULDC UR8, c[0x0][0x230] ;  /* 0x00008c0000087ab9 */ /* 0x000fc60000000800 */
[----:B------:R-:W-:Y:S01]  /*38840*/  SEL R244, R0, RZ, !P4 ;  /* 0x000000ff00f47207 */ /* 0x000fe20006000000 */
        /* <DEDUP_REMOVED lines=10> */
[----:B------:R-:W-:Y:S01]  /*388f0*/  ISETP.GE.AND P6, PT, R20, UR6, PT ;  /* 0x0000000614007c0c */ /* 0x000fe2000bfc6270 */
[----:B------:R-:W-:Y:S01]  /*38900*/  ULDC UR6, c[0x0][0x230] ;  /* 0x00008c0000067ab9 */ /* 0x000fe20000000800 */
[----:B------:R-:W-:-:S02]  /*38910*/  ISETP.NE.U32.AND P0, PT, R244, RZ, PT ;  /* 0x000000fff400720c */ /* 0x000fc40003f05070 */
[C---:B-1----:R-:W-:Y:S02]  /*38920*/  LOP3.LUT R11, R7.reuse, 0x5a, RZ, 0xfc, !PT ;  /* 0x0000005a070b7812 */ /* 0x042fe400078efcff */
[----:B------:R-:W-:Y:S02]  /*38930*/  LOP3.LUT R10, R7, 0x78, RZ, 0xfc, !PT ;  /* 0x00000078070a7812 */ /* 0x000fe400078efcff */
[----:B------:R-:W-:Y:S01]  /*38940*/  SEL R244, R0, RZ, !P6 ;  /* 0x000000ff00f47207 */ /* 0x000fe20007000000 */
[----:B----4-:R1:W-:Y:S01]  /*38950*/  LDGSTS.E [R243+-0x40000], desc[UR48][R16.64], P2 ;  /* 0xc000000010f37fae */ /* 0x0103e20009121870 */
[----:B------:R-:W-:Y:S01]  /*38960*/  ISETP.GE.AND P2, PT, R11, UR7, PT ;  /* 0x000000070b007c0c */ /* 0x000fe2000bf46270 */
[----:B------:R-:W-:Y:S01]  /*38970*/  ULDC UR7, c[0x0][0x230] ;  /* 0x00008c0000077ab9 */ /* 0x000fe20000000800 */
[----:B------:R-:W-:Y:S01]  /*38980*/  ISETP.GE.AND P6, PT, R10, UR8, PT ;  /* 0x000000080a007c0c */ /* 0x000fe2000bfc6270 */
[----:B------:R-:W3:Y:S01]  /*38990*/  LDL.64 R22, [R1+0x1a0] ;  /* 0x0001a00001167983 */ /* 0x000ee20000100a00 */
[----:B------:R-:W-:Y:S01]  /*389a0*/  ISETP.NE.U32.AND P4, PT, R245, RZ, PT ;  /* 0x000000fff500720c */ /* 0x000fe20003f85070 */
[----:B------:R-:W-:-:S02]  /*389b0*/  ULDC UR8, c[0x0][0x230] ;  /* 0x00008c0000087ab9 */ /* 0x000fc40000000800 */
[----:B------:R-:W4:Y:S01]  /*389c0*/  LDL.64 R10, [R1+0xa8] ;  /* 0x0000a800010a7983 */ /* 0x000f220000100a00 */
[----:B------:R-:W-:Y:S02]  /*389d0*/  SEL R246, R0, RZ, !P2 ;  /* 0x000000ff00f67207 */ /* 0x000fe40005000000 */
[----:B------:R-:W-:Y:S02]  /*389e0*/  ISETP.NE.U32.AND P2, PT, R244, RZ, PT ;  /* 0x000000fff400720c */ /* 0x000fe40003f45070 */
[----:B------:R-:W-:Y:S02]  /*389f0*/  SEL R245, R0, RZ, !P6 ;  /* 0x000000ff00f57207 */ /* 0x000fe40007000000 */
[----:B------:R-:W-:-:S03]  /*38a00*/  ISETP.NE.U32.AND P6, PT, R246, RZ, PT ;  /* 0x000000fff600720c */ /* 0x000fc60003fc5070 */
[----:B------:R-:W-:Y:S04]  /*38a10*/  LDGSTS.E [R243+-0x3fff8], desc[UR48][R12.64], P4 ;  /* 0xc00080000cf37fae */ /* 0x000fe8000a121870 */
[----:B------:R1:W-:Y:S04]  /*38a20*/  LDGSTS.E [R243+-0x3e000], desc[UR48][R14.64], P0 ;  /* 0xc20000000ef37fae */ /* 0x0003e80008121870 */
[----:B------:R-:W3:Y:S04]  /*38a30*/  LDL.64 R12, [R1+0x30] ;  /* 0x00003000010c7983 */ /* 0x000ee80000100a00 */
[----:B--2---:R-:W-:Y:S04]  /*38a40*/  LDGSTS.E [R243+-0x3dff8], desc[UR48][R18.64], P5 ;  /* 0xc200800012f37fae */ /* 0x004fe8000a921870 */
[----:B------:R-:W-:Y:S04]  /*38a50*/  LDGSTS.E [R243+-0x3c000], desc[UR48][R240.64], P2 ;  /* 0xc4000000f0f37fae */ /* 0x000fe80009121870 */
[----:B------:R-:W2:Y:S04]  /*38a60*/  LDL.64 R18, [R1+0x198] ;  /* 0x0001980001127983 */ /* 0x000ea80000100a00 */
[----:B------:R-:W2:Y:S04]  /*38a70*/  LDL.64 R240, [R1+0x28] ;  /* 0x0000280001f07983 */ /* 0x000ea80000100a00 */
[----:B----4-:R-:W-:Y:S04]  /*38a80*/  LDGSTS.E [R243+-0x3bff8], desc[UR48][R10.64], P6 ;  /* 0xc40080000af37fae */ /* 0x010fe8000b121870 */
[----:B------:R-:W4:Y:S01]  /*38a90*/  LDL.64 R10, [R1+0x120] ;  /* 0x00012000010a7983 */ /* 0x000f220000100a00 */
[----:B------:R-:W-:-:S04]  /*38aa0*/  LOP3.LUT R4, R7, 0x7a, RZ, 0xfc, !PT ;  /* 0x0000007a07047812 */ /* 0x000fc800078efcff */
[----:B------:R-:W-:Y:S01]  /*38ab0*/  ISETP.GE.AND P4, PT, R4, UR6, PT ;  /* 0x0000000604007c0c */ /* 0x000fe2000bf86270 */
[----:B------:R-:W-:Y:S01]  /*38ac0*/  ULDC UR6, c[0x0][0x230] ;  /* 0x00008c0000067ab9 */ /* 0x000fe20000000800 */
[----:B------:R-:W-:Y:S02]  /*38ad0*/  ISETP.NE.U32.AND P0, PT, R245, RZ, PT ;  /* 0x000000fff500720c */ /* 0x000fe40003f05070 */
[----:B------:R-:W-:Y:S02]  /*38ae0*/  SEL R244, R0, RZ, !P4 ;  /* 0x000000ff00f47207 */ /* 0x000fe40006000000 */
[C---:B-1----:R-:W-:Y:S02]  /*38af0*/  LOP3.LUT R16, R7.reuse, 0x1c, RZ, 0xfc, !PT ;  /* 0x0000001c07107812 */ /* 0x042fe400078efcff */
[----:B------:R-:W-:Y:S02]  /*38b00*/  ISETP.NE.U32.AND P4, PT, R244, RZ, PT ;  /* 0x000000fff400720c */ /* 0x000fe40003f85070 */
[----:B------:R-:W-:-:S02]  /*38b10*/  LOP3.LUT R15, R7, 0x1e, RZ, 0xfc, !PT ;  /* 0x0000001e070f7812 */ /* 0x000fc400078efcff */
[----:B------:R-:W-:Y:S02]  /*38b20*/  LOP3.LUT R14, R7, 0x3c, RZ, 0xfc, !PT ;  /* 0x0000003c070e7812 */ /* 0x000fe400078efcff */
[----:B------:R-:W-:Y:S01]  /*38b30*/  ISETP.GE.AND P5, PT, R16, UR6, PT ;  /* 0x0000000610007c0c */ /* 0x000fe2000bfa6270 */
[----:B------:R-:W-:Y:S01]  /*38b40*/  ULDC UR6, c[0x0][0x230] ;  /* 0x00008c0000067ab9 */ /* 0x000fe20000000800 */
[----:B------:R-:W-:Y:S01]  /*38b50*/  LOP3.LUT R24, R6, 0x70, RZ, 0x3c, !PT ;  /* 0x0000007006187812 */ /* 0x000fe200078e3cff */
[----:B------:R-:W4:Y:S01]  /*38b60*/  LDL.64 R16, [R1+0x118] ;  /* 0x0001180001107983 */ /* 0x000f220000100a00 */
[----:B------:R-:W-:Y:S02]  /*38b70*/  SEL R244, R0, RZ, !P5 ;  /* 0x000000ff00f47207 */ /* 0x000fe40006800000 */
[----:B------:R-:W-:Y:S01]  /*38b80*/  ISETP.GE.AND P2, PT, R15, UR7, PT ;  /* 0x000000070f007c0c */ /* 0x000fe2000bf46270 */
[----:B------:R-:W-:Y:S01]  /*38b90*/  ULDC UR7, c[0x0][0x230] ;  /* 0x00008c0000077ab9 */ /* 0x000fe20000000800 */
[----:B------:R-:W-:Y:S01]  /*38ba0*/  ISETP.GE.AND P5, PT, R14, UR8, PT ;  /* 0x000000080e007c0c */ /* 0x000fe2000bfa6270 */
[----:B------:R-:W1:Y:S01]  /*38bb0*/  S2R R252, SR_TID.X ;  /* 0x0000000000fc7919 */ /* 0x000e620000002100 */
[----:B---3--:R-:W-:Y:S01]  /*38bc0*/  LDGSTS.E [R243+-0x3a000], desc[UR48][R12.64], P0 ;  /* 0xc60000000cf37fae */ /* 0x008fe20008121870 */
[----:B------:R-:W-:Y:S01]  /*38bd0*/  LOP3.LUT R4, R7, 0x3e, RZ, 0xfc, !PT ;  /* 0x0000003e07047812 */ /* 0x000fe200078efcff */
[----:B------:R-:W-:-:S02]  /*38be0*/  ULDC.64 UR8, c[0x0][0x238] ;  /* 0x00008e0000087ab9 */ /* 0x000fc40000000a00 */
[----:B------:R-:W3:Y:S04]  /*38bf0*/  LDL.64 R14, [R1+0xa0] ;  /* 0x0000a000010e7983 */ /* 0x000ee80000100a00 */
[----:B------:R-:W3:Y:S04]  /*38c00*/  LDL.64 R12, [R1+0x98] ;  /* 0x00009800010c7983 */ /* 0x000ee80000100a00 */
[----:B------:R1:W-:Y:S01]  /*38c10*/  STL [R1+0x1b10], R24 ;  /* 0x001b101801007387 */ /* 0x0003e20000100800 */
[C---:B------:R-:W-:Y:S02]  /*38c20*/  SEL R246, R0.reuse, RZ, !P2 ;  /* 0x000000ff00f67207 */ /* 0x040fe40005000000 */
[----:B------:R-:W-:-:S02]  /*38c30*/  SEL R245, R0, RZ, !P5 ;  /* 0x000000ff00f57207 */ /* 0x000fc40006800000 */
[----:B------:R-:W-:Y:S01]  /*38c40*/  ISETP.GE.AND P6, PT, R4, UR6, PT ;  /* 0x0000000604007c0c */ /* 0x000fe2000bfc6270 */
[----:B------:R-:W-:Y:S01]  /*38c50*/  ULDC UR6, c[0x0][0x230] ;  /* 0x00008c0000067ab9 */ /* 0x000fe20000000800 */
[----:B------:R-:W-:Y:S02]  /*38c60*/  ISETP.NE.U32.AND P2, PT, R244, RZ, PT ;  /* 0x000000fff400720c */ /* 0x000fe40003f45070 */
[----:B------:R-:W-:Y:S02]  /*38c70*/  ISETP.NE.U32.AND P5, PT, R246, RZ, PT ;  /* 0x000000fff600720c */ /* 0x000fe40003fa5070 */
[----:B------:R-:W-:Y:S02]  /*38c80*/  ISETP.NE.U32.AND P0, PT, R245, RZ, PT ;  /* 0x000000fff500720c */ /* 0x000fe40003f05070 */
[----:B------:R-:W-:-:S04]  /*38c90*/  SEL R244, R0, RZ, !P6 ;  /* 0x000000ff00f47207 */ /* 0x000fc80007000000 */
[----:B------:R-:W-:Y:S02]  /*38ca0*/  ISETP.NE.U32.AND P6, PT, R244, RZ, PT ;  /* 0x000000fff400720c */ /* 0x000fe40003fc5070 */
[----:B------:R-:W-:Y:S01]  /*38cb0*/  IADD3 R244, R248, 0x100000, R24 ;  /* 0x00100000f8f47810 */ /* 0x000fe20007ffe018 */
[----:B--2---:R-:W-:Y:S04]  /*38cc0*/  LDGSTS.E [R243+-0x39ff8], desc[UR48][R240.64], P4 ;  /* 0xc6008000f0f37fae */ /* 0x004fe8000a121870 */
[----:B------:R-:W-:Y:S04]  /*38cd0*/  LDGSTS.E [R244+-0x40000], desc[UR48][R22.64], P2 ;  /* 0xc000000016f47fae */ /* 0x000fe80009121870 */
[----:B------:R-:W-:Y:S04]  /*38ce0*/  LDGSTS.E [R244+-0x3fff8], desc[UR48][R18.64], P5 ;  /* 0xc000800012f47fae */ /* 0x000fe8000a921870 */
[----:B------:R-:W2:Y:S04]  /*38cf0*/  LDL.64 R240, [R1+0x20] ;  /* 0x0000200001f07983 */ /* 0x000ea80000100a00 */
[----:B----4-:R-:W-:Y:S04]  /*38d00*/  LDGSTS.E [R244+-0x3e000], desc[UR48][R10.64], P0 ;  /* 0xc20000000af47fae */ /* 0x010fe80008121870 */
[----:B------:R-:W4:Y:S04]  /*38d10*/  LDL.64 R10, [R1+0x18] ;  /* 0x00001800010a7983 */ /* 0x000f280000100a00 */
[----:B------:R4:W-:Y:S04]  /*38d20*/  STL.64 [R1+0x1b30], R6 ;  /* 0x001b300601007387 */ /* 0x0009e80000100a00 */
[----:B------:R-:W4:Y:S04]  /*38d30*/  LDL.64 R44, [R1+0xe50] ;  /* 0x000e5000012c7983 */ /* 0x000f280000100a00 */
[----:B------:R-:W4:Y:S04]  /*38d40*/  LDL.64 R42, [R1+0xe10] ;  /* 0x000e1000012a7983 */ /* 0x000f280000100a00 */
[----:B------:R-:W4:Y:S01]  /*38d50*/  LDL.64 R40, [R1+0xdd0] ;  /* 0x000dd00001287983 */ /* 0x000f220000100a00 */
[----:B------:R-:W-:-:S03]  /*38d60*/  LOP3.LUT R21, R7, 0x5c, RZ, 0xfc, !PT ;  /* 0x0000005c07157812 */ /* 0x000fc600078efcff */
[----:B------:R-:W4:Y:S01]  /*38d70*/  LDL.64 R38, [R1+0xd90] ;  /* 0x000d900001267983 */ /* 0x000f220000100a00 */
[----:B------:R-:W-:-:S03]  /*38d80*/  LOP3.LUT R20, R7, 0x5e, RZ, 0xfc, !PT ;  /* 0x0000005e07147812 */ /* 0x000fc600078efcff */
[----:B------:R-:W4:Y:S04]  /*38d90*/  LDL.64 R36, [R1+0xd50] ;  /* 0x000d500001247983 */ /* 0x000f280000100a00 */
[----:B------:R-:W4:Y:S04]  /*38da0*/  LDL.64 R34, [R1+0xd10] ;  /* 0x000d100001227983 */ /* 0x000f280000100a00 */
[----:B------:R-:W4:Y:S04]  /*38db0*/  LDL.64 R32, [R1+0xcd0] ;  /* 0x000cd00001207983 */ /* 0x000f280000100a00 */
[----:B------:R-:W4:Y:S01]  /*38dc0*/  LDL.64 R30, [R1+0xc90] ;  /* 0x000c9000011e7983 */ /* 0x000f220000100a00 */
[----:B------:R-:W-:Y:S01]  /*38dd0*/  ISETP.GE.AND P4, PT, R21, UR6, PT ;  /* 0x0000000615007c0c */ /* 0x000fe2000bf86270 */
[----:B------:R-:W-:-:S02]  /*38de0*/  ULDC UR6, c[0x0][0x230] ;  /* 0x00008c0000067ab9 */ /* 0x000fc40000000800 */
[----:B------:R-:W4:Y:S01]  /*38df0*/  LDL.64 R28, [R1+0xc50] ;  /* 0x000c5000011c7983 */ /* 0x000f220000100a00 */
[----:B------:R-:W-:-:S03]  /*38e00*/  ISETP.GE.AND P2, PT, R20, UR7, PT ;  /* 0x0000000714007c0c */ /* 0x000fc6000bf46270 */
[----:B------:R-:W4:Y:S04]  /*38e10*/  LDL.64 R26, [R1+0xc10] ;  /* 0x000c1000011a7983 */ /* 0x000f280000100a00 */
[----:B-1----:R-:W4:Y:S04]  /*38e20*/  LDL.64 R24, [R1+0xbd0] ;  /* 0x000bd00001187983 */ /* 0x002f280000100a00 */
[----:B------:R-:W4:Y:S04]  /*38e30*/  LDL.64 R22, [R1+0xb90] ;  /* 0x000b900001167983 */ /* 0x000f280000100a00 */
[----:B------:R-:W4:Y:S01]  /*38e40*/  LDL.64 R20, [R1+0xb50] ;  /* 0x000b500001147983 */ /* 0x000f220000100a00 */
[----:B------:R-:W-:-:S03]  /*38e50*/  LOP3.LUT R4, R7, 0x7c, RZ, 0xfc, !PT ;  /* 0x0000007c07047812 */ /* 0x000fc600078efcff */
[----:B------:R-:W4:Y:S01]  /*38e60*/  LDL.64 R18, [R1+0xb10] ;  /* 0x000b100001127983 */ /* 0x000f220000100a00 */
[----:B------:R-:W-:Y:S02]  /*38e70*/  SEL R245, R0, RZ, !P4 ;  /* 0x000000ff00f57207 */ /* 0x000fe40006000000 */
[----:B------:R-:W-:Y:S01]  /*38e80*/  ISETP.GE.AND P5, PT, R4, UR6, PT ;  /* 0x0000000604007c0c */ /* 0x000fe2000bfa6270 */
[----:B------:R-:W-:Y:S01]  /*38e90*/  LDGSTS.E [R244+-0x3dff8], desc[UR48][R16.64], P6 ;  /* 0xc200800010f47fae */ /* 0x000fe2000b121870 */
[C---:B------:R-:W-:Y:S01]  /*38ea0*/  SEL R246, R0.reuse, RZ, !P2 ;  /* 0x000000ff00f67207 */ /* 0x040fe20005000000 */
[----:B------:R-:W-:Y:S01]  /*38eb0*/  ULDC UR6, c[0x0][0x230] ;  /* 0x00008c0000067ab9 */ /* 0x000fe20000000800 */
[----:B------:R-:W-:Y:S01]  /*38ec0*/  ISETP.NE.U32.AND P2, PT, R245, RZ, PT ;  /* 0x000000fff500720c */ /* 0x000fe20003f45070 */
[----:B------:R-:W4:Y:S01]  /*38ed0*/  LDL.64 R66, [R1+0x990] ;  /* 0x0009900001427983 */ /* 0x000f220000100a00 */
[----:B------:R-:W-:Y:S02]  /*38ee0*/  SEL R245, R0, RZ, !P5 ;  /* 0x000000ff00f57207 */ /* 0x000fe40006800000 */
[----:B------:R-:W-:Y:S01]  /*38ef0*/  ISETP.NE.U32.AND P5, PT, R246, RZ, PT ;  /* 0x000000fff600720c */ /* 0x000fe20003fa5070 */
[----:B------:R-:W4:Y:S01]  /*38f00*/  LDL.64 R64, [R1+0x950] ;  /* 0x0009500001407983 */ /* 0x000f220000100a00 */
[----:B------:R-:W-:-:S03]  /*38f10*/  ISETP.NE.U32.AND P0, PT, R245, RZ, PT ;  /* 0x000000fff500720c */ /* 0x000fc60003f05070 */
[----:B------:R-:W4:Y:S04]  /*38f20*/  LDL.64 R16, [R1+0xad0] ;  /* 0x000ad00001107983 */ /* 0x000f280000100a00 */
[----:B---3--:R-:W-:Y:S04]  /*38f30*/  LDGSTS.E [R244+-0x3c000], desc[UR48][R14.64], P2 ;  /* 0xc40000000ef47fae */ /* 0x008fe80009121870 */
[----:B------:R-:W-:Y:S01]  /*38f40*/  LDGSTS.E [R244+-0x3bff8], desc[UR48][R12.64], P5 ;  /* 0xc40080000cf47fae */ /* 0x000fe2000a921870 */
[----:B------:R-:W-:Y:S02]  /*38f50*/  LOP3.LUT R4, R7, 0x7e, RZ, 0xfc, !PT ;  /* 0x0000007e07047812 */ /* 0x000fe400078efcff */
[----:B------:R-:W-:Y:S01]  /*38f60*/  LOP3.LUT R252, R252, 0x7f, RZ, 0xc0, !PT ;  /* 0x0000007ffcfc7812 */ /* 0x000fe200078ec0ff */
[----:B------:R-:W3:Y:S04]  /*38f70*/  LDL.64 R62, [R1+0x910] ;  /* 0x00091000013e7983 */ /* 0x000ee80000100a00 */
[----:B------:R-:W3:Y:S04]  /*38f80*/  LDL.64 R14, [R1+0xa90] ;  /* 0x000a9000010e7983 */ /* 0x000ee80000100a00 */
[----:B------:R-:W3:Y:S01]  /*38f90*/  LDL.64 R12, [R1+0xa50] ;  /* 0x000a5000010c7983 */ /* 0x000ee20000100a00 */
[----:B------:R-:W-:Y:S01]  /*38fa0*/  ISETP.GE.AND P6, PT, R4, UR6, PT ;  /* 0x0000000604007c0c */ /* 0x000fe2000bfc6270 */
[----:B------:R-:W-:-:S02]  /*38fb0*/  ULDC UR6, c[0x0][0x230] ;  /* 0x00008c0000067ab9 */ /* 0x000fc40000000800 */
[----:B------:R-:W3:Y:S01]  /*38fc0*/  LDL.64 R60, [R1+0x8d0] ;  /* 0x0008d000013c7983 */ /* 0x000ee20000100a00 */
[----:B------:R-:W-:-:S03]  /*38fd0*/  SEL R245, R0, RZ, !P6 ;  /* 0x000000ff00f57207 */ /* 0x000fc60007000000 */
[----:B------:R-:W3:Y:S01]  /*38fe0*/  LDL.64 R58, [R1+0x890] ;  /* 0x00089000013a7983 */ /* 0x000ee20000100a00 */
[----:B------:R-:W-:-:S03]  /*38ff0*/  ISETP.NE.U32.AND P5, PT, R245, RZ, PT ;  /* 0x000000fff500720c */ /* 0x000fc60003fa5070 */
[----:B------:R-:W3:Y:S04]  /*39000*/  LDL.64 R56, [R1+0x850] ;  /* 0x0008500001387983 */ /* 0x000ee80000100a00 */
[----:B------:R-:W3:Y:S04]  /*39010*/  LDL.64 R54, [R1+0x810] ;  /* 0x0008100001367983 */ /* 0x000ee80000100a00 */
[----:B------:R-:W3:Y:S04]  /*39020*/  LDL.64 R52, [R1+0x6d0] ;  /* 0x0006d00001347983 */ /* 0x000ee80000100a00 */
[----:B--2---:R-:W-:Y:S04]  /*39030*/  LDGSTS.E [R244+-0x3a000], desc[UR48][R240.64], P0 ;  /* 0xc6000000f0f47fae */ /* 0x004fe80008121870 */
[----:B------:R-:W2:Y:S04]  /*39040*/  LDL.64 R240, [R1+0xa10] ;  /* 0x000a100001f07983 */ /* 0x000ea80000100a00 */
[----:B----4-:R-:W-:Y:S01]  /*39050*/  LDGSTS.E [R244+-0x39ff8], desc[UR48][R10.64], P5 ;  /* 0xc60080000af47fae */ /* 0x010fe2000a921870 */
[----:B------:R-:W-:-:S03]  /*39060*/  ISETP.GE.AND P2, PT, R252, UR6, PT ;  /* 0x00000006fc007c0c */ /* 0x000fc6000bf46270 */
[----:B------:R-:W4:Y:S01]  /*39070*/  LDL.64 R10, [R1+0x9d0] ;  /* 0x0009d000010a7983 */ /* 0x000f220000100a00 */
[----:B------:R-:W1:Y:S01]  /*39080*/  S2R R252, SR_TID.X ;  /* 0x0000000000fc7919 */ /* 0x000e620000002100 */
[----:B------:R-:W-:Y:S02]  /*39090*/  ISETP.GE.AND P4, PT, R247, UR10, PT ;  /* 0x0000000af7007c0c */ /* 0x000fe4000bf86270 */
[----:B------:R-:W-:Y:S01]  /*390a0*/  SEL R246, R0, RZ, !P2 ;  /* 0x000000ff00f67207 */ /* 0x000fe20005000000 */
[----:B------:R-:W0:Y:S01]  /*390b0*/  LDGDEPBAR ;  /* 0x00000000000079af */ /* 0x000e220000000000 */
[----:B------:R-:W-:Y:S02]  /*390c0*/  ISETP.GE.AND P6, PT, R249, UR10, PT ;  /* 0x0000000af9007c0c */ /* 0x000fe4000bfc6270 */
[----:B------:R-:W-:Y:S02]  /*390d0*/  ISETP.GT.AND P2, PT, R251, 0xff, PT ;  /* 0x000000fffb00780c */ /* 0x000fe40003f44270 */
[----:B------:R-:W-:-:S02]  /*390e0*/  SEL R0, RZ, 0x4, P3 ;  /* 0x00000004ff007807 */ /* 0x000fc40001800000 */
[----:B------:R-:W-:Y:S02]  /*390f0*/  ISETP.GE.AND P3, PT, R7, UR10, PT ;  /* 0x0000000a07007c0c */ /* 0x000fe4000bf66270 */
[----:B------:R-:W-:Y:S02]  /*39100*/  SEL R0, R0, RZ, P2 ;  /* 0x000000ff00007207 */ /* 0x000fe40001000000 */
[----:B------:R-:W-:Y:S02]  /*39110*/  SEL R245, RZ, 0x4, P6 ;  /* 0x00000004fff57807 */ /* 0x000fe40003000000 */
[----:B------:R-:W-:Y:S02]  /*39120*/  ISETP.NE.U32.AND P6, PT, R246, RZ, PT ;  /* 0x000000fff600720c */ /* 0x000fe40003fc5070 */
[----:B------:R-:W-:Y:S02]  /*39130*/  SEL R246, RZ, 0x4, P3 ;  /* 0x00000004fff67807 */ /* 0x000fe40001800000 */
[----:B------:R-:W-:-:S02]  /*39140*/  ISETP.NE.U32.AND P3, PT, R0, RZ, PT ;  /* 0x000000ff0000720c */ /* 0x000fc40003f65070 */
[----:B------:R-:W-:Y:S02]  /*39150*/  ISETP.GE.AND P0, PT, R250, UR10, PT ;  /* 0x0000000afa007c0c */ /* 0x000fe4000bf06270 */
[----:B-1----:R-:W-:-:S05]  /*39160*/  LEA R247, R252, R252, 0x8 ;  /* 0x000000fcfcf77211 */ /* 0x002fca00078e40ff */
[----:B------:R-:W-:Y:S01]  /*39170*/  IMAD.SHL.U32 R247, R247, 0x4, RZ ;  /* 0x00000004f7f77824 */ /* 0x000fe200078e00ff */
[----:B------:R-:W-:Y:S02]  /*39180*/  SEL R0, R245, RZ, P2 ;  /* 0x000000fff5007207 */ /* 0x000fe40001000000 */
[----:B------:R-:W-:Y:S02]  /*39190*/  SEL R245, R246, RZ, P2 ;  /* 0x000000fff6f57207 */ /* 0x000fe40001000000 */
[----:B------:R-:W-:Y:S02]  /*391a0*/  LOP3.LUT R51, R247, 0x1807c, RZ, 0xc0, !PT ;  /* 0x0001807cf7337812 */ /* 0x000fe400078ec0ff */
[----:B------:R-:W-:Y:S02]  /*391b0*/  SEL R4, RZ, 0x4, P0 ;  /* 0x00000004ff047807 */ /* 0x000fe40000000000 */
[----:B------:R-:W-:Y:S01]  /*391c0*/  ISETP.NE.U32.AND P0, PT, R245, RZ, PT ;  /* 0x000000fff500720c */ /* 0x000fe20003f05070 */
[----:B------:R-:W-:-:S05]  /*391d0*/  VIADD R245, R51, UR60 ;  /* 0x0000003c33f57c36 */ /* 0x000fca0008000000 */
[----:B------:R-:W-:Y:S04]  /*391e0*/  LDGSTS.E [R245], desc[UR48][R44.64], P6 ;  /* 0x000000002cf57fae */ /* 0x000fe8000b121870 */
[----:B------:R-:W-:Y:S04]  /*391f0*/  LDGSTS.E [R245+0x400], desc[UR48][R42.64], P6 ;  /* 0x004000002af57fae */ /* 0x000fe8000b121870 */
[----:B------:R-:W-:Y:S01]  /*39200*/  LDGSTS.E [R245+0x800], desc[UR48][R40.64], P6 ;  /* 0x0080000028f57fae */ /* 0x000fe2000b121870 */
[----:B------:R-:W-:-:S03]  /*39210*/  LOP3.LUT R50, R51, 0x10, RZ, 0x3c, !PT ;  /* 0x0000001033327812 */ /* 0x000fc600078e3cff */
[----:B------:R-:W-:Y:S04]  /*39220*/  LDGSTS.E [R245+0xc00], desc[UR48][R38.64], P6 ;  /* 0x00c0000026f57fae */ /* 0x000fe8000b121870 */
[----:B------:R-:W-:Y:S04]  /*39230*/  LDGSTS.E [R245+0x1000], desc[UR48][R36.64], P6 ;  /* 0x0100000024f57fae */ /* 0x000fe8000b121870 */
[----:B------:R-:W-:Y:S04]  /*39240*/  LDGSTS.E [R245+0x1400], desc[UR48][R34.64], P6 ;  /* 0x0140000022f57fae */ /* 0x000fe8000b121870 */
[----:B------:R-:W-:Y:S04]  /*39250*/  LDGSTS.E [R245+0x1800], desc[UR48][R32.64], P6 ;  /* 0x0180000020f57fae */ /* 0x000fe8000b121870 */
[----:B------:R-:W-:Y:S01]  /*39260*/  LDGSTS.E [R245+0x1c00], desc[UR48][R30.64], P6 ;  /* 0x01c000001ef57fae */ /* 0x000fe2000b121870 */
[----:B------:R-:W-:-:S03]  /*39270*/  LOP3.LUT R49, R51, 0x20, RZ, 0x3c, !PT ;  /* 0x0000002033317812 */ /* 0x000fc600078e3cff */
[----:B------:R-:W-:Y:S01]  /*39280*/  LDGSTS.E [R245+0x2000], desc[UR48][R28.64], P6 ;  /* 0x020000001cf57fae */ /* 0x000fe2000b121870 */
[C---:B------:R-:W-:Y:S01]  /*39290*/  LOP3.LUT R48, R51.reuse, 0x30, RZ, 0x3c, !PT ;  /* 0x0000003033307812 */ /* 0x040fe200078e3cff */
[----:B------:R-:W-:Y:S02]  /*392a0*/  VIADD R246, R50, UR60 ;  /* 0x0000003c32f67c36 */ /* 0x000fe40008000000 */
[----:B------:R-:W-:Y:S01]  /*392b0*/  LDGSTS.E [R245+0x2400], desc[UR48][R26.64], P6 ;  /* 0x024000001af57fae */ /* 0x000fe2000b121870 */
[C---:B------:R-:W-:Y:S02]  /*392c0*/  LOP3.LUT R47, R51.reuse, 0x40, RZ, 0x3c, !PT ;  /* 0x00000040332f7812 */ /* 0x040fe400078e3cff */
[C---:B------:R-:W-:Y:S01]  /*392d0*/  LOP3.LUT R46, R51.reuse, 0x50, RZ, 0x3c, !PT ;  /* 0x00000050332e7812 */ /* 0x040fe200078e3cff */
[----:B------:R-:W-:Y:S01]  /*392e0*/  LDGSTS.E [R245+0x2800], desc[UR48][R24.64], P6 ;  /* 0x0280000018f57fae */ /* 0x000fe2000b121870 */
[C---:B------:R-:W-:Y:S02]  /*392f0*/  LOP3.LUT R7, R51.reuse, 0x60, RZ, 0x3c, !PT ;  /* 0x0000006033077812 */ /* 0x040fe400078e3cff */
[----:B------:R-:W-:Y:S01]  /*39300*/  LOP3.LUT R6, R51, 0x70, RZ, 0x3c, !PT ;  /* 0x0000007033067812 */ /* 0x000fe200078e3cff */
[----:B------:R-:W-:Y:S04]  /*39310*/  LDGSTS.E [R245+0x2c00], desc[UR48][R22.64], P6 ;  /* 0x02c0000016f57fae */ /* 0x000fe8000b121870 */
[----:B------:R-:W-:Y:S04]  /*39320*/  LDGSTS.E [R245+0x3000], desc[UR48][R20.64], P6 ;  /* 0x0300000014f57fae */ /* 0x000fe8000b121870 */
[----:B------:R-:W4:Y:S04]  /*39330*/  LDL.64 R50, [R1+0x7d0] ;  /* 0x0007d00001327983 */ /* 0x000f280000100a00 */
[----:B------:R-:W-:Y:S04]  /*39340*/  LDGSTS.E [R245+0x3400], desc[UR48][R18.64], P6 ;  /* 0x0340000012f57fae */ /* 0x000fe8000b121870 */
[----:B------:R-:W4:Y:S01]  /*39350*/  LDL.64 R34, [R1+0x790] ;  /* 0x0007900001227983 */ /* 0x000f220000100a00 */
[----:B------:R-:W-:Y:S01]  /*39360*/  ISETP.NE.U32.AND P5, PT, R0, RZ, PT ;  /* 0x000000ff0000720c */ /* 0x000fe20003fa5070 */
[----:B------:R-:W-:Y:S01]  /*39370*/  VIADD R251, R7, UR60 ;  /* 0x0000003c07fb7c36 */ /* 0x000fe20008000000 */
[----:B------:R-:W-:Y:S01]  /*39380*/  IADD3 R248, R48, UR60, RZ ;  /* 0x0000003c30f87c10 */ /* 0x000fe2000fffe0ff */
[----:B------:R-:W-:Y:S01]  /*39390*/  VIADD R247, R49, UR60 ;  /* 0x0000003c31f77c36 */ /* 0x000fe20008000000 */
[----:B------:R-:W4:Y:S04]  /*393a0*/  LDL.64 R44, [R1+0x610] ;  /* 0x00061000012c7983 */ /* 0x000f280000100a00 */
[----:B------:R-:W4:Y:S01]  /*393b0*/  LDL.64 R18, [R1+0x750] ;  /* 0x0007500001127983 */ /* 0x000f220000100a00 */
[----:B------:R-:W-:-:S03]  /*393c0*/  VIADD R0, R6, UR60 ;  /* 0x0000003c06007c36 */ /* 0x000fc60008000000 */
[----:B------:R-:W4:Y:S01]  /*393d0*/  LDL.64 R6, [R1+0x710] ;  /* 0x0007100001067983 */ /* 0x000f220000100a00 */
[----:B------:R-:W-:Y:S02]  /*393e0*/  VIADD R249, R47, UR60 ;  /* 0x0000003c2ff97c36 */ /* 0x000fe40008000000 */
[----:B------:R-:W-:Y:S01]  /*393f0*/  VIADD R250, R46, UR60 ;  /* 0x0000003c2efa7c36 */ /* 0x000fe20008000000 */
[----:B------:R-:W4:Y:S04]  /*39400*/  LDL.64 R48, [R1+0x690] ;  /* 0x0006900001307983 */ /* 0x000f280000100a00 */
        /* <DEDUP_REMOVED lines=11> */
[----:B------:R-:W-:Y:S04]  /*394c0*/  LDGSTS.E [R245+0x3800], desc[UR48][R16.64], P6 ;  /* 0x0380000010f57fae */ /* 0x000fe8000b121870 */
[----:B------:R-:W4:Y:S04]  /*394d0*/  LDL.64 R20, [R1+0x350] ;  /* 0x0003500001147983 */ /* 0x000f280000100a00 */
[----:B---3--:R-:W-:Y:S04]  /*394e0*/  LDGSTS.E [R245+0x3c00], desc[UR48][R14.64], P6 ;  /* 0x03c000000ef57fae */ /* 0x008fe8000b121870 */
[----:B------:R-:W3:Y:S04]  /*394f0*/  LDL.64 R16, [R1+0x310] ;  /* 0x0003100001107983 */ /* 0x000ee80000100a00 */
[----:B------:R-:W-:Y:S04]  /*39500*/  LDGSTS.E [R245+0x4000], desc[UR48][R12.64], P6 ;  /* 0x040000000cf57fae */ /* 0x000fe8000b121870 */
[----:B------:R-:W3:Y:S04]  /*39510*/  LDL.64 R14, [R1+0x2d0] ;  /* 0x0002d000010e7983 */ /* 0x000ee80000100a00 */
[----:B------:R-:W3:Y:S04]  /*39520*/  LDL.64 R12, [R1+0x290] ;  /* 0x00029000010c7983 */ /* 0x000ee80000100a00 */
[----:B--2---:R-:W-:Y:S04]  /*39530*/  LDGSTS.E [R245+0x4400], desc[UR48][R240.64], P6 ;  /* 0x04400000f0f57fae */ /* 0x004fe8000b121870 */
[----:B------:R-:W2:Y:S04]  /*39540*/  LDL.64 R240, [R1+0x250] ;  /* 0x0002500001f07983 */ /* 0x000ea80000100a00 */
[----:B----4-:R-:W-:Y:S04]  /*39550*/  LDGSTS.E [R245+0x4800], desc[UR48][R10.64], P6 ;  /* 0x048000000af57fae */ /* 0x010fe8000b121870 */
[----:B------:R-:W-:Y:S04]  /*39560*/  LDGSTS.E [R245+0x4c00], desc[UR48][R66.64], P6 ;  /* 0x04c0000042f57fae */ /* 0x000fe8000b121870 */
[----:B------:R-:W-:Y:S04]  /*39570*/  LDGSTS.E [R245+0x5000], desc[UR48][R64.64], P6 ;  /* 0x0500000040f57fae */ /* 0x000fe8000b121870 */
[----:B------:R-:W4:Y:S04]  /*39580*/  LDL.64 R10, [R1+0x210] ;  /* 0x00021000010a7983 */ /* 0x000f280000100a00 */
[----:B------:R-:W4:Y:S04]  /*39590*/  LDL.LU.64 R66, [R1+0x2200] ;  /* 0x0022000001427983 */ /* 0x000f280000300a00 */
[----:B------:R-:W4:Y:S04]  /*395a0*/  LDL.LU.64 R64, [R1+0x21f8] ;  /* 0x0021f80001407983 */ /* 0x000f280000300a00 */
[----:B------:R-:W-:Y:S04]  /*395b0*/  LDGSTS.E [R245+0x5400], desc[UR48][R62.64], P6 ;  /* 0x054000003ef57fae */ /* 0x000fe8000b121870 */
[----:B------:R-:W-:Y:S04]  /*395c0*/  LDGSTS.E [R245+0x5800], desc[UR48][R60.64], P6 ;  /* 0x058000003cf57fae */ /* 0x000fe8000b121870 */
[----:B------:R-:W-:Y:S04]  /*395d0*/  LDGSTS.E [R245+0x5c00], desc[UR48][R58.64], P6 ;  /* 0x05c000003af57fae */ /* 0x000fe8000b121870 */
[----:B------:R-:W4:Y:S04]  /*395e0*/  LDL.LU.64 R62, [R1+0x21f0] ;  /* 0x0021f000013e7983 */ /* 0x000f280000300a00 */
[----:B------:R-:W4:Y:S04]  /*395f0*/  LDL.LU.64 R60, [R1+0x21e8] ;  /* 0x0021e800013c7983 */ /* 0x000f280000300a00 */
[----:B------:R-:W4:Y:S04]  /*39600*/  LDL.LU.64 R58, [R1+0x21e0] ;  /* 0x0021e000013a7983 */ /* 0x000f280000300a00 */
[----:B------:R-:W-:Y:S04]  /*39610*/  LDGSTS.E [R245+0x6000], desc[UR48][R56.64], P6 ;  /* 0x0600000038f57fae */ /* 0x000fe8000b121870 */
[----:B------:R-:W-:Y:S04]  /*39620*/  LDGSTS.E [R245+0x6400], desc[UR48][R54.64], P6 ;  /* 0x0640000036f57fae */ /* 0x000fe8000b121870 */
[----:B------:R-:W4:Y:S04]  /*39630*/  LDL.LU.64 R56, [R1+0x21d8] ;  /* 0x0021d80001387983 */ /* 0x000f280000300a00 */
[----:B------:R-:W4:Y:S04]  /*39640*/  LDL.LU.64 R54, [R1+0x21d0] ;  /* 0x0021d00001367983 */ /* 0x000f280000300a00 */
[----:B------:R-:W-:Y:S04]  /*39650*/  LDGSTS.E [R245+0x6800], desc[UR48][R50.64], P6 ;  /* 0x0680000032f57fae */ /* 0x000fe8000b121870 */
[----:B------:R-:W-:Y:S04]  /*39660*/  LDGSTS.E [R245+0x6c00], desc[UR48][R34.64], P6 ;  /* 0x06c0000022f57fae */ /* 0x000fe8000b121870 */
[----:B------:R-:W4:Y:S04]  /*39670*/  LDL.LU.64 R50, [R1+0x21c8] ;  /* 0x0021c80001327983 */ /* 0x000f280000300a00 */
[----:B------:R-:W-:Y:S04]  /*39680*/  LDGSTS.E [R245+0x7000], desc[UR48][R18.64], P6 ;  /* 0x0700000012f57fae */ /* 0x000fe8000b121870 */
[----:B------:R-:W4:Y:S04]  /*39690*/  LDL.LU.64 R34, [R1+0x21c0] ;  /* 0x0021c00001227983 */ /* 0x000f280000300a00 */
[----:B------:R-:W-:Y:S04]  /*396a0*/  LDGSTS.E [R245+0x7400], desc[UR48][R6.64], P6 ;  /* 0x0740000006f57fae */ /* 0x000fe8000b121870 */
[----:B------:R-:W4:Y:S04]  /*396b0*/  LDL.LU.64 R18, [R1+0x21b8] ;  /* 0x0021b80001127983 */ /* 0x000f280000300a00 */
[----:B------:R-:W-:Y:S04]  /*396c0*/  LDGSTS.E [R245+0x7800], desc[UR48][R52.64], P6 ;  /* 0x0780000034f57fae */ /* 0x000fe8000b121870 */
[----:B------:R-:W-:Y:S04]  /*396d0*/  LDGSTS.E [R245+0x7c00], desc[UR48][R48.64], P6 ;  /* 0x07c0000030f57fae */ /* 0x000fe8000b121870 */
[----:B------:R-:W-:Y:S04]  /*396e0*/  LDGSTS.E [R245+0x20000], desc[UR48][R46.64], P6 ;  /* 0x200000002ef57fae */ /* 0x000fe8000b121870 */
[----:B------:R-:W-:Y:S04]  /*396f0*/  LDGSTS.E [R245+0x20400], desc[UR48][R44.64], P6 ;  /* 0x204000002cf57fae */ /* 0x000fe8000b121870 */
[----:B------:R-:W-:Y:S04]  /*39700*/  LDGSTS.E [R245+0x20800], desc[UR48][R42.64], P6 ;  /* 0x208000002af57fae */ /* 0x000fe8000b121870 */
[----:B------:R-:W-:Y:S04]  /*39710*/  LDGSTS.E [R245+0x20c00], desc[UR48][R40.64], P6 ;  /* 0x20c0000028f57fae */ /* 0x000fe8000b121870 */
[----:B------:R-:W4:Y:S04]  /*39720*/  LDL.64 R44, [R1+0xe48] ;  /* 0x000e4800012c7983 */ /* 0x000f280000100a00 */
[----:B------:R-:W4:Y:S04]  /*39730*/  LDL.64 R42, [R1+0xe08] ;  /* 0x000e0800012a7983 */ /* 0x000f280000100a00 */
[----:B------:R-:W-:Y:S04]  /*39740*/  LDGSTS.E [R245+0x21000], desc[UR48][R38.64], P6 ;  /* 0x2100000026f57fae */ /* 0x000fe8000b121870 */
        /* <DEDUP_REMOVED lines=17> */
[----:B---3--:R-:W-:Y:S04]  /*39860*/  LDGSTS.E [R245+0x23400], desc[UR48][R16.64], P6 ;  /* 0x2340000010f57fae */ /* 0x008fe8000b121870 */
[----:B------:R-:W3:Y:S04]  /*39870*/  LDL.64 R20, [R1+0xb88] ;  /* 0x000b880001147983 */ /* 0x000ee80000100a00 */
[----:B------:R-:W-:Y:S04]  /*39880*/  LDGSTS.E [R245+0x23800], desc[UR48][R14.64], P6 ;  /* 0x238000000ef57fae */ /* 0x000fe8000b121870 */
[----:B------:R-:W3:Y:S04]  /*39890*/  LDL.64 R16, [R1+0xb48] ;  /* 0x000b480001107983 */ /* 0x000ee80000100a00 */
[----:B------:R-:W-:Y:S04]  /*398a0*/  LDGSTS.E [R245+0x23c00], desc[UR48][R12.64], P6 ;  /* 0x23c000000cf57fae */ /* 0x000fe8000b121870 */
[----:B------:R-:W3:Y:S04]  /*398b0*/  LDL.64 R14, [R1+0xb08] ;  /* 0x000b0800010e7983 */ /* 0x000ee80000100a00 */
[----:B------:R-:W3:Y:S04]  /*398c0*/  LDL.64 R12, [R1+0xac8] ;  /* 0x000ac800010c7983 */ /* 0x000ee80000100a00 */
[----:B--2---:R-:W-:Y:S04]  /*398d0*/  LDGSTS.E [R245+0x24000], desc[UR48][R240.64], P6 ;  /* 0x24000000f0f57fae */ /* 0x004fe8000b121870 */
[----:B------:R-:W2:Y:S04]  /*398e0*/  LDL.64 R240, [R1+0xa88] ;  /* 0x000a880001f07983 */ /* 0x000ea80000100a00 */
[----:B----4-:R-:W-:Y:S04]  /*398f0*/  LDGSTS.E [R245+0x24400], desc[UR48][R10.64], P6 ;  /* 0x244000000af57fae */ /* 0x010fe8000b121870 */
[----:B------:R-:W4:Y:S04]  /*39900*/  LDL.64 R10, [R1+0xa48] ;  /* 0x000a4800010a7983 */ /* 0x000f280000100a00 */
[----:B------:R-:W-:Y:S04]  /*39910*/  LDGSTS.E [R245+0x24800], desc[UR48][R18.64], P6 ;  /* 0x2480000012f57fae */ /* 0x000fe8000b121870 */
[----:B------:R-:W-:Y:S04]  /*39920*/  LDGSTS.E [R245+0x24c00], desc[UR48][R34.64], P6 ;  /* 0x24c0000022f57fae */ /* 0x000fe8000b121870 */
[----:B------:R1:W-:Y:S04]  /*39930*/  STL.64 [R1+0x1c38], R18 ;  /* 0x001c381201007387 */ /* 0x0003e80000100a00 */
[----:B------:R-:W-:Y:S04]  /*39940*/  LDGSTS.E [R245+0x25000], desc[UR48][R50.64], P6 ;  /* 0x2500000032f57fae */ /* 0x000fe8000b121870 */
[----:B------:R-:W-:Y:S04]  /*39950*/  LDGSTS.E [R245+0x25400], desc[UR48][R66.64], P6 ;  /* 0x2540000042f57fae */ /* 0x000fe8000b121870 */
[----:B-1----:R-:W4:Y:S04]  /*39960*/  LDL.LU.64 R18, [R1+0x8] ;  /* 0x0000080001127983 */ /* 0x002f280000300a00 */
[----:B------:R-:W-:Y:S04]  /*39970*/  STL.64 [R1+0x1c30], R34 ;  /* 0x001c302201007387 */ /* 0x000fe80000100a00 */
[----:B------:R-:W-:Y:S04]  /*39980*/  LDGSTS.E [R245+0x25800], desc[UR48][R82.64], P6 ;  /* 0x2580000052f57fae */ /* 0x000fe8000b121870 */
[----:B------:R-:W-:Y:S04]  /*39990*/  STL.64 [R1+0x1c40], R50 ;  /* 0x001c403201007387 */ /* 0x000fe80000100a00 */
        /* <DEDUP_REMOVED lines=17> */
[----:B------:R1:W-:Y:S04]  /*39ab0*/  STL.64 [R1+0x1c78], R162 ;  /* 0x001c78a201007387 */ /* 0x0003e80000100a00 */
[----:B------:R-:W-:Y:S04]  /*39ac0*/  LDGSTS.E [R246+0x80], desc[UR48][R44.64], P6 ;  /* 0x000800002cf67fae */ /* 0x000fe8000b121870 */
[----:B------:R-:W-:Y:S04]  /*39ad0*/  LDGSTS.E [R246+0x480], desc[UR48][R42.64], P6 ;  /* 0x004800002af67fae */ /* 0x000fe8000b121870 */
[----:B-1----:R-:W4:Y:S04]  /*39ae0*/  LDL.LU.64 R162, [R1+0x240] ;  /* 0x0002400001a27983 */ /* 0x002f280000300a00 */
        /* <DEDUP_REMOVED lines=24> */
[----:B------:R-:W-:Y:S04]  /*39c70*/  LDGSTS.E [R246+0x3880], desc[UR48][R12.64], P6 ;  /* 0x038800000cf67fae */ /* 0x000fe8000b121870 */
[----:B------:R-:W3:Y:S04]  /*39c80*/  LDL.64 R22, [R1+0x888] ;  /* 0x0008880001167983 */ /* 0x000ee80000100a00 */
[----:B--2---:R-:W-:Y:S04]  /*39c90*/  LDGSTS.E [R246+0x3c80], desc[UR48][R240.64], P6 ;  /* 0x03c80000f0f67fae */ /* 0x004fe8000b121870 */
[----:B------:R-:W2:Y:S04]  /*39ca0*/  LDL.64 R20, [R1+0x848] ;  /* 0x0008480001147983 */ /* 0x000ea80000100a00 */
[----:B-1----:R-:W2:Y:S04]  /*39cb0*/  LDL.64 R226, [R1+0x7c8] ;  /* 0x0007c80001e27983 */ /* 0x002ea80000100a00 */
[----:B------:R-:W2:Y:S04]  /*39cc0*/  LDL.64 R240, [R1+0x808] ;  /* 0x0008080001f07983 */ /* 0x000ea80000100a00 */
        /* <DEDUP_REMOVED lines=20> */
[----:B----4-:R-:W-:Y:S04]  /*39e10*/  LDGSTS.E [R246+0x4080], desc[UR48][R10.64], P6 ;  /* 0x040800000af67fae */ /* 0x010fe8000b121870 */
[----:B------:R-:W4:Y:S04]  /*39e20*/  LDL.64 R10, [R1+0x288] ;  /* 0x00028800010a7983 */ /* 0x000f280000100a00 */
[----:B------:R-:W-:Y:S04]  /*39e30*/  LDGSTS.E [R246+0x4480], desc[UR48][R52.64], P6 ;  /* 0x0448000034f67fae */ /* 0x000fe8000b121870 */
[----:B------:R-:W-:Y:S04]  /*39e40*/  LDGSTS.E [R246+0x4880], desc[UR48][R48.64], P6 ;  /* 0x0488000030f67fae */ /* 0x000fe8000b121870 */
[----:B------:R-:W4:Y:S04]  /*39e50*/  LDL.LU.64 R52, [R1+0x21b0] ;  /* 0x0021b00001347983 */ /* 0x000f280000300a00 */
[----:B------:R-:W-:Y:S04]  /*39e60*/  LDGSTS.E [R246+0x4c80], desc[UR48][R40.64], P6 ;  /* 0x04c8000028f67fae */ /* 0x000fe8000b121870 */
[----:B------:R-:W4:Y:S04]  /*39e70*/  LDL.LU.64 R48, [R1+0x21a8] ;  /* 0x0021a80001307983 */ /* 0x000f280000300a00 */
[----:B---3--:R-:W-:Y:S04]  /*39e80*/  LDGSTS.E [R246+0x5080], desc[UR48][R38.64], P6 ;  /* 0x0508000026f67fae */ /* 0x008fe8000b121870 */
[----:B------:R-:W3:Y:S04]  /*39e90*/  LDL.LU.64 R40, [R1+0x21a0] ;  /* 0x0021a00001287983 */ /* 0x000ee80000300a00 */
[----:B------:R-:W-:Y:S04]  /*39ea0*/  LDGSTS.E [R246+0x5480], desc[UR48][R36.64], P6 ;  /* 0x0548000024f67fae */ /* 0x000fe8000b121870 */
[----:B------:R-:W3:Y:S04]  /*39eb0*/  LDL.LU.64 R38, [R1+0x2198] ;  /* 0x0021980001267983 */ /* 0x000ee80000300a00 */
[----:B------:R-:W-:Y:S04]  /*39ec0*/  LDGSTS.E [R246+0x5880], desc[UR48][R24.64], P6 ;  /* 0x0588000018f67fae */ /* 0x000fe8000b121870 */
[----:B------:R-:W3:Y:S04]  /*39ed0*/  LDL.LU.64 R36, [R1+0x2190] ;  /* 0x0021900001247983 */ /* 0x000ee80000300a00 */
[----:B------:R-:W-:Y:S04]  /*39ee0*/  LDGSTS.E [R246+0x5c80], desc[UR48][R22.64], P6 ;  /* 0x05c8000016f67fae */ /* 0x000fe8000b121870 */
[----:B------:R-:W3:Y:S04]  /*39ef0*/  LDL.LU.64 R24, [R1+0x2188] ;  /* 0x0021880001187983 */ /* 0x000ee80000300a00 */
[----:B--2---:R-:W-:Y:S04]  /*39f00*/  LDGSTS.E [R246+0x6080], desc[UR48][R20.64], P6 ;  /* 0x0608000014f67fae */ /* 0x004fe8000b121870 */
[----:B------:R-:W2:Y:S04]  /*39f10*/  LDL.LU.64 R22, [R1+0x2180] ;  /* 0x0021800001167983 */ /* 0x000ea80000300a00 */
[----:B------:R-:W-:Y:S04]  /*39f20*/  LDGSTS.E [R246+0x6480], desc[UR48][R240.64], P6 ;  /* 0x06480000f0f67fae */ /* 0x000fe8000b121870 */
[----:B------:R-:W3:Y:S04]  /*39f30*/  LDL.LU.64 R20, [R1+0x2178] ;  /* 0x0021780001147983 */ /* 0x000ee80000300a00 */
[----:B------:R-:W-:Y:S04]  /*39f40*/  LDGSTS.E [R246+0x6880], desc[UR48][R226.64], P6 ;  /* 0x06880000e2f67fae */ /* 0x000fe8000b121870 */
        /* <DEDUP_REMOVED lines=12> */
[----:B------:R-:W2:Y:S04]  /*3a010*/  LDL.LU.64 R240, [R1+0x2170] ;  /* 0x0021700001f07983 */ /* 0x000ea80000300a00 */
[----:B------:R-:W-:Y:S04]  /*3a020*/  LDGSTS.E [R246+0x21c80], desc[UR48][R42.64], P6 ;  /* 0x21c800002af67fae */ /* 0x000fe8000b121870 */
[----:B------:R-:W-:Y:S04]  /*3a030*/  LDGSTS.E [R246+0x22080], desc[UR48][R32.64], P6 ;  /* 0x2208000020f67fae */ /* 0x000fe8000b121870 */
[----:B------:R-:W2:Y:S04]  /*3a040*/  LDL.64 R50, [R1+0xe40] ;  /* 0x000e400001327983 */ /* 0x000ea80000100a00 */
        /* <DEDUP_REMOVED lines=12> */
[----:B----4-:R-:W-:Y:S04]  /*3a110*/  LDGSTS.E [R246+0x23c80], desc[UR48][R10.64], P6 ;  /* 0x23c800000af67fae */ /* 0x010fe8000b121870 */
[----:B------:R-:W4:Y:S04]  /*3a120*/  LDL.64 R12, [R1+0xc80] ;  /* 0x000c8000010c7983 */ /* 0x000f280000100a00 */
[----:B------:R-:W-:Y:S04]  /*3a130*/  LDGSTS.E [R246+0x24080], desc[UR48][R178.64], P6 ;  /* 0x24080000b2f67fae */ /* 0x000fe8000b121870 */
[----:B------:R-:W4:Y:S04]  /*3a140*/  LDL.64 R10, [R1+0xc40] ;  /* 0x000c4000010a7983 */ /* 0x000f280000100a00 */
[----:B------:R-:W-:Y:S04]  /*3a150*/  LDGSTS.E [R246+0x24480], desc[UR48][R66.64], P6 ;  /* 0x2448000042f67fae */ /* 0x000fe8000b121870 */
[----:B------:R-:W4:Y:S04]  /*3a160*/  LDL.64 R30, [R1+0xc00] ;  /* 0x000c0000011e7983 */ /* 0x000f280000100a00 */
[----:B------:R-:W4:Y:S04]  /*3a170*/  LDL.64 R28, [R1+0xbc0] ;  /* 0x000bc000011c7983 */ /* 0x000f280000100a00 */
[----:B------:R-:W4:Y:S04]  /*3a180*/  LDL.64 R26, [R1+0xb80] ;  /* 0x000b8000011a7983 */ /* 0x000f280000100a00 */
[----:B------:R-:W4:Y:S04]  /*3a190*/  LDL.64 R16, [R1+0xb40] ;  /* 0x000b400001107983 */ /* 0x000f280000100a00 */
[----:B------:R-:W4:Y:S04]  /*3a1a0*/  LDL.64 R14, [R1+0xb00] ;  /* 0x000b0000010e7983 */ /* 0x000f280000100a00 */
[----:B------:R-:W-:Y:S04]  /*3a1b0*/  STL.64 [R1+0x1ca0], R178 ;  /* 0x001ca0b201007387 */ /* 0x000fe80000100a00 */
[----:B------:R1:W-:Y:S04]  /*3a1c0*/  STL.64 [R1+0x1ca8], R66 ;  /* 0x001ca84201007387 */ /* 0x0003e80000100a00 */
[----:B-1----:R-:W4:Y:S04]  /*3a1d0*/  LDL.LU.64 R66, [R1+0x278] ;  /* 0x0002780001427983 */ /* 0x002f280000300a00 */
[----:B---3--:R-:W-:Y:S04]  /*3a1e0*/  LDGSTS.E [R246+0x24880], desc[UR48][R20.64], P6 ;  /* 0x2488000014f67fae */ /* 0x008fe8000b121870 */
[----:B------:R-:W-:Y:S04]  /*3a1f0*/  LDGSTS.E [R246+0x24c80], desc[UR48][R36.64], P6 ;  /* 0x24c8000024f67fae */ /* 0x000fe8000b121870 */
[----:B------:R-:W-:Y:S04]  /*3a200*/  LDGSTS.E [R246+0x25080], desc[UR48][R52.64], P6 ;  /* 0x2508000034f67fae */ /* 0x000fe8000b121870 */
[----:B------:R-:W-:Y:S04]  /*3a210*/  LDGSTS.E [R246+0x25480], desc[UR48][R68.64], P6 ;  /* 0x2548000044f67fae */ /* 0x000fe8000b121870 */
[----:B------:R1:W-:Y:S04]  /*3a220*/  STL.64 [R1+0x1cb0], R20 ;  /* 0x001cb01401007387 */ /* 0x0003e80000100a00 */
[----:B------:R-:W-:Y:S04]  /*3a230*/  LDGSTS.E [R246+0x25880], desc[UR48][R84.64], P6 ;  /* 0x2588000054f67fae */ /* 0x000fe8000b121870 */
[----:B------:R-:W-:Y:S04]  /*3a240*/  LDGSTS.E [R246+0x25c80], desc[UR48][R100.64], P6 ;  /* 0x25c8000064f67fae */ /* 0x000fe8000b121870 */
[----:B-1----:R-:W3:Y:S04]  /*3a250*/  LDL.LU.64 R20, [R1+0x280] ;  /* 0x0002800001147983 */ /* 0x002ee80000300a00 */
[----:B------:R-:W-:Y:S04]  /*3a260*/  STL.64 [R1+0x1cb8], R36 ;  /* 0x001cb82401007387 */ /* 0x000fe80000100a00 */
[----:B------:R-:W-:Y:S04]  /*3a270*/  LDGSTS.E [R246+0x26080], desc[UR48][R116.64], P6 ;  /* 0x2608000074f67fae */ /* 0x000fe8000b121870 */
        /* <DEDUP_REMOVED lines=13> */
[----:B-1----:R-:W3:Y:S04]  /*3a350*/  LDL.LU.64 R132, [R1+0x2b8] ;  /* 0x0002b80001847983 */ /* 0x002ee80000300a00 */
[----:B------:R1:W-:Y:S04]  /*3a360*/  STL.64 [R1+0x1cf0], R148 ;  /* 0x001cf09401007387 */ /* 0x0003e80000100a00 */
[----:B--2---:R-:W-:Y:S04]  /*3a370*/  LDGSTS.E [R247+0x100], desc[UR48][R50.64], P6 ;  /* 0x0010000032f77fae */ /* 0x004fe8000b121870 */
[----:B------:R-:W-:Y:S04]  /*3a380*/  LDGSTS.E [R247+0x500], desc[UR48][R34.64], P6 ;  /* 0x0050000022f77fae */ /* 0x000fe8000b121870 */
[----:B-1----:R-:W2:Y:S04]  /*3a390*/  LDL.LU.64 R148, [R1+0x2c0] ;  /* 0x0002c00001947983 */ /* 0x002ea80000300a00 */
        /* <DEDUP_REMOVED lines=11> */
[----:B----4-:R-:W-:Y:S04]  /*3a450*/  LDGSTS.E [R247+0x1d00], desc[UR48][R12.64], P6 ;  /* 0x01d000000cf77fae */ /* 0x010fe8000b121870 */
[----:B------:R-:W-:Y:S04]  /*3a460*/  LDGSTS.E [R247+0x2100], desc[UR48][R10.64], P6 ;  /* 0x021000000af77fae */ /* 0x000fe8000b121870 */
[----:B------:R-:W4:Y:S04]  /*3a470*/  LDL.64 R116, [R1+0xa40] ;  /* 0x000a400001747983 */ /* 0x000f280000100a00 */
[----:B------:R-:W2:Y:S04]  /*3a480*/  LDL.64 R12, [R1+0xac0] ;  /* 0x000ac000010c7983 */ /* 0x000ea80000100a00 */
[----:B------:R-:W3:Y:S04]  /*3a490*/  LDL.64 R10, [R1+0xa80] ;  /* 0x000a8000010a7983 */ /* 0x000ee80000100a00 */
        /* <DEDUP_REMOVED lines=30> */
[----:B------:R-:W4:Y:S04]  /*3a680*/  LDL.64 R14, [R1+0x380] ;  /* 0x00038000010e7983 */ /* 0x000f280000100a00 */
[----:B--2---:R-:W-:Y:S04]  /*3a690*/  LDGSTS.E [R247+0x3900], desc[UR48][R12.64], P6 ;  /* 0x039000000cf77fae */ /* 0x004fe8000b121870 */
[----:B---3--:R-:W-:Y:S04]  /*3a6a0*/  LDGSTS.E [R247+0x3d00], desc[UR48][R10.64], P6 ;  /* 0x03d000000af77fae */ /* 0x008fe8000b121870 */
[----:B----4-:R-:W-:Y:S04]  /*3a6b0*/  LDGSTS.E [R247+0x4100], desc[UR48][R116.64], P6 ;  /* 0x0410000074f77fae */ /* 0x010fe8000b121870 */
[----:B------:R-:W2:Y:S04]  /*3a6c0*/  LDL.64 R12, [R1+0x340] ;  /* 0x00034000010c7983 */ /* 0x000ea80000100a00 */
[----:B------:R-:W3:Y:S04]  /*3a6d0*/  LDL.64 R10, [R1+0x300] ;  /* 0x00030000010a7983 */ /* 0x000ee80000100a00 */
        /* <DEDUP_REMOVED lines=24> */
[----:B------:R-:W-:Y:S04]  /*3a860*/  STL.64 [R1+0x1de8], R164 ;  /* 0x001de8a401007387 */ /* 0x000fe80000100a00 */
[----:B------:R-:W-:Y:S04]  /*3a870*/  LDGSTS.E [R247+0x22500], desc[UR48][R26.64], P6 ;  /* 0x225000001af77fae */ /* 0x000fe8000b121870 */
        /* <DEDUP_REMOVED lines=8> */
[----:B------:R-:W4:Y:S04]  /*3a900*/  LDL.64 R16, [R1+0xc38] ;  /* 0x000c380001107983 */ /* 0x000f280000100a00 */
[----:B--2---:R-:W-:Y:S04]  /*3a910*/  LDGSTS.E [R247+0x23100], desc[UR48][R12.64], P6 ;  /* 0x231000000cf77fae */ /* 0x004fe8000b121870 */
[----:B---3--:R-:W-:Y:S04]  /*3a920*/  LDGSTS.E [R247+0x23500], desc[UR48][R10.64], P6 ;  /* 0x235000000af77fae */ /* 0x008fe8000b121870 */
[----:B------:R-:W-:Y:S04]  /*3a930*/  LDGSTS.E [R247+0x23900], desc[UR48][R148.64], P6 ;  /* 0x2390000094f77fae */ /* 0x000fe8000b121870 */
[----:B------:R-:W2:Y:S04]  /*3a940*/  LDL.64 R12, [R1+0xd78] ;  /* 0x000d7800010c7983 */ /* 0x000ea80000100a00 */
[----:B------:R-:W3:Y:S04]  /*3a950*/  LDL.64 R10, [R1+0xc78] ;  /* 0x000c7800010a7983 */ /* 0x000ee80000100a00 */
[----:B------:R-:W3:Y:S04]  /*3a960*/  LDL.LU.64 R194, [R1+0x338] ;  /* 0x0003380001c27983 */ /* 0x000ee80000300a00 */
        /* <DEDUP_REMOVED lines=19> */
[----:B------:R-:W-:Y:S04]  /*3aaa0*/  LDGSTS.E [R247+0x26100], desc[UR48][R118.64], P6 ;  /* 0x2610000076f77fae */ /* 0x000fe8000b121870 */
[----:B------:R-:W-:Y:S04]  /*3aab0*/  LDGSTS.E [R247+0x26500], desc[UR48][R134.64], P6 ;  /* 0x2650000086f77fae */ /* 0x000fe8000b121870 */
[----:B-1----:R-:W3:Y:S04]  /*3aac0*/  LDL.LU.64 R86, [R1+0x578] ;  /* 0x0005780001567983 */ /* 0x002ee80000300a00 */
[----:B------:R-:W-:Y:S04]  /*3aad0*/  STL.64 [R1+0x1d68], R102 ;  /* 0x001d686601007387 */ /* 0x000fe80000100a00 */
[----:B------:R-:W-:Y:S04]  /*3aae0*/  STL.64 [R1+0x1d70], R118 ;  /* 0x001d707601007387 */ /* 0x000fe80000100a00 */
[----:B------:R1:W-:Y:S04]  /*3aaf0*/  STL.64 [R1+0x1d78], R134 ;  /* 0x001d788601007387 */ /* 0x0003e80000100a00 */
[----:B------:R-:W-:Y:S04]  /*3ab00*/  LDGSTS.E [R247+0x26900], desc[UR48][R150.64], P6 ;  /* 0x2690000096f77fae */ /* 0x000fe8000b121870 */
[----:B------:R-:W-:Y:S04]  /*3ab10*/  LDGSTS.E [R247+0x26d00], desc[UR48][R166.64], P6 ;  /* 0x26d00000a6f77fae */ /* 0x000fe8000b121870 */
[----:B-1----:R-:W3:Y:S04]  /*3ab20*/  LDL.LU.64 R134, [R1+0x378] ;  /* 0x0003780001867983 */ /* 0x002ee80000300a00 */
[----:B------:R-:W-:Y:S04]  /*3ab30*/  STL.64 [R1+0x1d80], R150 ;  /* 0x001d809601007387 */ /* 0x000fe80000100a00 */
[----:B------:R1:W-:Y:S04]  /*3ab40*/  STL.64 [R1+0x1d88], R166 ;  /* 0x001d88a601007387 */ /* 0x0003e80000100a00 */
[----:B------:R-:W-:Y:S04]  /*3ab50*/  LDGSTS.E [R247+0x27100], desc[UR48][R182.64], P6 ;  /* 0x27100000b6f77fae */ /* 0x000fe8000b121870 */
[----:B------:R-:W-:Y:S04]  /*3ab60*/  LDGSTS.E [R247+0x27500], desc[UR48][R198.64], P6 ;  /* 0x27500000c6f77fae */ /* 0x000fe8000b121870 */
[----:B-1----:R-:W3:Y:S04]  /*3ab70*/  LDL.LU.64 R166, [R1+0x438] ;  /* 0x0004380001a67983 */ /* 0x002ee80000300a00 */
[----:B------:R-:W-:Y:S04]  /*3ab80*/  STL.64 [R1+0x1d90], R182 ;  /* 0x001d90b601007387 */ /* 0x000fe80000100a00 */
[----:B------:R-:W-:Y:S04]  /*3ab90*/  STL.64 [R1+0x1d98], R198 ;  /* 0x001d98c601007387 */ /* 0x000fe80000100a00 */
[----:B------:R-:W-:Y:S04]  /*3aba0*/  LDGSTS.E [R247+0x27900], desc[UR48][R214.64], P6 ;  /* 0x27900000d6f77fae */ /* 0x000fe8000b121870 */
[----:B------:R-:W-:Y:S04]  /*3abb0*/  STL.64 [R1+0x1da0], R214 ;  /* 0x001da0d601007387 */ /* 0x000fe80000100a00 */
[----:B------:R-:W-:Y:S04]  /*3abc0*/  LDGSTS.E [R247+0x27d00], desc[UR48][R230.64], P6 ;  /* 0x27d00000e6f77fae */ /* 0x000fe8000b121870 */
[----:B------:R1:W-:Y:S04]  /*3abd0*/  STL.64 [R1+0x1da8], R230 ;  /* 0x001da8e601007387 */ /* 0x0003e80000100a00 */
[----:B----4-:R-:W-:Y:S04]  /*3abe0*/  LDGSTS.E [R248+0x180], desc[UR48][R42.64], P6 ;  /* 0x001800002af87fae */ /* 0x010fe8000b121870 */
[----:B------:R-:W-:Y:S04]  /*3abf0*/  LDGSTS.E [R248+0x580], desc[UR48][R32.64], P6 ;  /* 0x0058000020f87fae */ /* 0x000fe8000b121870 */
[----:B-1----:R-:W4:Y:S04]  /*3ac00*/  LDL.LU.64 R230, [R1+0x3b8] ;  /* 0x0003b80001e67983 */ /* 0x002f280000300a00 */
[----:B------:R-:W-:Y:S04]  /*3ac10*/  STL.64 [R1+0x1bc8], R246 ;  /* 0x001bc8f601007387 */ /* 0x000fe80000100a00 */
[----:B------:R-:W-:Y:S04]  /*3ac20*/  LDGSTS.E [R248+0x980], desc[UR48][R14.64], P6 ;  /* 0x009800000ef87fae */ /* 0x000fe8000b121870 */
        /* <DEDUP_REMOVED lines=22> */
[----:B--2---:R-:W-:Y:S04]  /*3ad90*/  LDGSTS.E [R248+0xd80], desc[UR48][R12.64], P6 ;  /* 0x00d800000cf87fae */ /* 0x004fe8000b121870 */
[----:B------:R-:W-:Y:S04]  /*3ada0*/  LDGSTS.E [R248+0x1180], desc[UR48][R30.64], P6 ;  /* 0x011800001ef87fae */ /* 0x000fe8000b121870 */
[----:B------:R-:W-:Y:S04]  /*3adb0*/  LDGSTS.E [R248+0x1580], desc[UR48][R28.64], P6 ;  /* 0x015800001cf87fae */ /* 0x000fe8000b121870 */
[----:B------:R-:W2:Y:S04]  /*3adc0*/  LDL.64 R12, [R1+0xbb8] ;  /* 0x000bb800010c7983 */ /* 0x000ea80000100a00 */
[----:B------:R-:W-:Y:S04]  /*3add0*/  LDGSTS.E [R248+0x1980], desc[UR48][R26.64], P6 ;  /* 0x019800001af87fae */ /* 0x000fe8000b121870 */
[----:B---3--:R-:W-:Y:S04]  /*3ade0*/  LDGSTS.E [R248+0x1d80], desc[UR48][R10.64], P6 ;  /* 0x01d800000af87fae */ /* 0x008fe8000b121870 */
[----:B------:R-:W-:Y:S04]  /*3adf0*/  LDGSTS.E [R248+0x2180], desc[UR48][R16.64], P6 ;  /* 0x0218000010f87fae */ /* 0x000fe8000b121870 */
[----:B------:R-:W3:Y:S04]  /*3ae00*/  LDL.64 R30, [R1+0x5f8] ;  /* 0x0005f800011e7983 */ /* 0x000ee80000100a00 */
[----:B------:R-:W3:Y:S04]  /*3ae10*/  LDL.64 R10, [R1+0x938] ;  /* 0x00093800010a7983 */ /* 0x000ee80000100a00 */
[----:B------:R-:W3:Y:S04]  /*3ae20*/  LDL.64 R28, [R1+0x5b8] ;  /* 0x0005b800011c7983 */ /* 0x000ee80000100a00 */
[----:B------:R-:W3:Y:S04]  /*3ae30*/  LDL.64 R26, [R1+0x538] ;  /* 0x00053800011a7983 */ /* 0x000ee80000100a00 */
[----:B------:R-:W3:Y:S04]  /*3ae40*/  LDL.64 R16, [R1+0x4f8] ;  /* 0x0004f80001107983 */ /* 0x000ee80000100a00 */
[----:B----4-:R-:W-:Y:S04]  /*3ae50*/  LDGSTS.E [R248+0x2580], desc[UR48][R14.64], P6 ;  /* 0x025800000ef87fae */ /* 0x010fe8000b121870 */
[----:B------:R-:W4:Y:S04]  /*3ae60*/  LDL.64 R14, [R1+0x4b8] ;  /* 0x0004b800010e7983 */ /* 0x000f280000100a00 */
[----:B--2---:R-:W-:Y:S04]  /*3ae70*/  LDGSTS.E [R248+0x2980], desc[UR48][R12.64], P6 ;  /* 0x029800000cf87fae */ /* 0x004fe8000b121870 */
[----:B------:R-:W-:Y:S04]  /*3ae80*/  LDGSTS.E [R248+0x2d80], desc[UR48][R116.64], P6 ;  /* 0x02d8000074f87fae */ /* 0x000fe8000b121870 */
[----:B------:R-:W-:Y:S04]  /*3ae90*/  LDGSTS.E [R248+0x3180], desc[UR48][R100.64], P6 ;  /* 0x0318000064f87fae */ /* 0x000fe8000b121870 */
[----:B------:R-:W-:Y:S04]  /*3aea0*/  LDGSTS.E [R248+0x3580], desc[UR48][R84.64], P6 ;  /* 0x0358000054f87fae */ /* 0x000fe8000b121870 */
[----:B------:R-:W-:Y:S04]  /*3aeb0*/  LDGSTS.E [R248+0x3980], desc[UR48][R68.64], P6 ;  /* 0x0398000044f87fae */ /* 0x000fe8000b121870 */
[----:B------:R-:W2:Y:S04]  /*3aec0*/  LDL.64 R12, [R1+0x478] ;  /* 0x00047800010c7983 */ /* 0x000ea80000100a00 */
[----:B------:R-:W-:Y:S04]  /*3aed0*/  LDGSTS.E [R248+0x3d80], desc[UR48][R52.64], P6 ;  /* 0x03d8000034f87fae */ /* 0x000fe8000b121870 */
[----:B------:R-:W-:Y:S04]  /*3aee0*/  LDGSTS.E [R248+0x4180], desc[UR48][R36.64], P6 ;  /* 0x0418000024f87fae */ /* 0x000fe8000b121870 */
[----:B------:R-:W-:Y:S04]  /*3aef0*/  LDGSTS.E [R248+0x4580], desc[UR48][R178.64], P6 ;  /* 0x04580000b2f87fae */ /* 0x000fe8000b121870 */
[----:B------:R-:W-:Y:S04]  /*3af00*/  LDGSTS.E [R248+0x4980], desc[UR48][R226.64], P6 ;  /* 0x04980000e2f87fae */ /* 0x000fe8000b121870 */
[----:B------:R-:W-:Y:S04]  /*3af10*/  LDGSTS.E [R248+0x4d80], desc[UR48][R244.64], P6 ;  /* 0x04d80000f4f87fae */ /* 0x000fe8000b121870 */
[----:B---3--:R-:W-:Y:S04]  /*3af20*/  LDGSTS.E [R248+0x5180], desc[UR48][R10.64], P6 ;  /* 0x051800000af87fae */ /* 0x008fe8000b121870 */
[----:B------:R-:W-:Y:S04]  /*3af30*/  LDGSTS.E [R248+0x5580], desc[UR48][R210.64], P6 ;  /* 0x05580000d2f87fae */ /* 0x000fe8000b121870 */
[----:B------:R-:W-:Y:S04]  /*3af40*/  LDGSTS.E [R248+0x5980], desc[UR48][R146.64], P6 ;  /* 0x0598000092f87fae */ /* 0x000fe8000b121870 */
        /* <DEDUP_REMOVED lines=17> */
[----:B------:R-:W-:Y:S04]  /*3b060*/  STL.64 [R1+0x1df0], R166 ;  /* 0x001df0a601007387 */ /* 0x000fe80000100a00 */
[----:B------:R1:W-:Y:S04]  /*3b070*/  STL.64 [R1+0x1dc8], R70 ;  /* 0x001dc84601007387 */ /* 0x0003e80000100a00 */
[----:B------:R-:W-:Y:S04]  /*3b080*/  STL.64 [R1+0x1db0], R230 ;  /* 0x001db0e601007387 */ /* 0x000fe80000100a00 */
[----:B------:R-:W-:Y:S04]  /*3b090*/  STL.64 [R1+0x1db8], R134 ;  /* 0x001db88601007387 */ /* 0x000fe80000100a00 */
[----:B------:R-:W-:Y:S04]  /*3b0a0*/  STL.64 [R1+0x1dc0], R194 ;  /* 0x001dc0c201007387 */ /* 0x000fe80000100a00 */
[----:B------:R-:W-:Y:S04]  /*3b0b0*/  STL.64 [R1+0x1dd0], R132 ;  /* 0x001dd08401007387 */ /* 0x000fe80000100a00 */
[----:B------:R-:W-:Y:S04]  /*3b0c0*/  STL.64 [R1+0x1dd8], R66 ;  /* 0x001dd84201007387 */ /* 0x000fe80000100a00 */
[----:B------:R1:W-:Y:S04]  /*3b0d0*/  STL.64 [R1+0x1de0], R130 ;  /* 0x001de08201007387 */ /* 0x0003e80000100a00 */
[----:B----4-:R-:W-:Y:S04]  /*3b0e0*/  LDGSTS.E [R248+0x21980], desc[UR48][R14.64], P6 ;  /* 0x219800000ef87fae */ /* 0x010fe8000b121870 */
[----:B--2---:R-:W-:Y:S04]  /*3b0f0*/  LDGSTS.E [R248+0x21d80], desc[UR48][R12.64], P6 ;  /* 0x21d800000cf87fae */ /* 0x004fe8000b121870 */
        /* <DEDUP_REMOVED lines=8> */
[----:B------:R-:W2:Y:S04]  /*3b180*/  LDL.64 R10, [R1+0xe30] ;  /* 0x000e3000010a7983 */ /* 0x000ea80000100a00 */
[----:B------:R-:W-:Y:S04]  /*3b190*/  LDGSTS.E [R248+0x24180], desc[UR48][R130.64], P6 ;  /* 0x2418000082f87fae */ /* 0x000fe8000b121870 */
[----:B------:R-:W-:Y:S04]  /*3b1a0*/  LDGSTS.E [R248+0x24580], desc[UR48][R240.64], P6 ;  /* 0x24580000f0f87fae */ /* 0x000fe8000b121870 */
[----:B------:R-:W-:Y:S04]  /*3b1b0*/  LDGSTS.E [R248+0x24980], desc[UR48][R24.64], P6 ;  /* 0x2498000018f87fae */ /* 0x000fe8000b121870 */
[----:B------:R-:W-:Y:S04]  /*3b1c0*/  LDGSTS.E [R248+0x24d80], desc[UR48][R40.64], P6 ;  /* 0x24d8000028f87fae */ /* 0x000fe8000b121870 */
[----:B------:R-:W3:Y:S04]  /*3b1d0*/  LDL.64 R240, [R1+0xdf0] ;  /* 0x000df00001f07983 */ /* 0x000ee80000100a00 */
[----:B-1----:R-:W4:Y:S04]  /*3b1e0*/  LDL.LU.64 R70, [R1+0x630] ;  /* 0x0006300001467983 */ /* 0x002f280000300a00 */
[----:B------:R-:W4:Y:S04]  /*3b1f0*/  LDL.LU.64 R20, [R1+0x5f0] ;  /* 0x0005f00001147983 */ /* 0x000f280000300a00 */
        /* <DEDUP_REMOVED lines=28> */
[----:B------:R-:W-:Y:S04]  /*3b3c0*/  STL.64 [R1+0x1df8], R24 ;  /* 0x001df81801007387 */ /* 0x000fe80000100a00 */
        /* <DEDUP_REMOVED lines=25> */
[----:B-1----:R-:W4:Y:S04]  /*3b560*/  LDL.LU.64 R136, [R1+0x4b0] ;  /* 0x0004b00001887983 */ /* 0x002f280000300a00 */
[----:B------:R1:W-:Y:S04]  /*3b570*/  STL.64 [R1+0x1e38], R152 ;  /* 0x001e389801007387 */ /* 0x0003e80000100a00 */
[----:B-1----:R-:W4:Y:S04]  /*3b580*/  LDL.LU.64 R152, [R1+0x560] ;  /* 0x0005600001987983 */ /* 0x002f280000300a00 */
[----:B------:R-:W-:Y:S04]  /*3b590*/  STL.64 [R1+0x1e40], R168 ;  /* 0x001e40a801007387 */ /* 0x000fe80000100a00 */
[----:B------:R1:W-:Y:S04]  /*3b5a0*/  STL.64 [R1+0x1e48], R184 ;  /* 0x001e48b801007387 */ /* 0x0003e80000100a00 */
[----:B-1----:R-:W4:Y:S04]  /*3b5b0*/  LDL.LU.64 R184, [R1+0x4e0] ;  /* 0x0004e00001b87983 */ /* 0x002f280000300a00 */
[----:B------:R1:W-:Y:S04]  /*3b5c0*/  STL.64 [R1+0x1e50], R200 ;  /* 0x001e50c801007387 */ /* 0x0003e80000100a00 */
[----:B--2---:R-:W-:Y:S04]  /*3b5d0*/  LDGSTS.E [R249+0x200], desc[UR48][R10.64], P6 ;  /* 0x002000000af97fae */ /* 0x004fe8000b121870 */
[----:B-1----:R-:W2:Y:S04]  /*3b5e0*/  LDL.LU.64 R200, [R1+0x4e8] ;  /* 0x0004e80001c87983 */ /* 0x002ea80000300a00 */
[----:B------:R1:W-:Y:S04]  /*3b5f0*/  STL.64 [R1+0x1e58], R216 ;  /* 0x001e58d801007387 */ /* 0x0003e80000100a00 */
[----:B---3--:R-:W-:Y:S04]  /*3b600*/  LDGSTS.E [R249+0x600], desc[UR48][R240.64], P6 ;  /* 0x00600000f0f97fae */ /* 0x008fe8000b121870 */
[----:B-1----:R-:W3:Y:S04]  /*3b610*/  LDL.LU.64 R216, [R1+0x4f0] ;  /* 0x0004f00001d87983 */ /* 0x002ee80000300a00 */
[----:B------:R1:W-:Y:S04]  /*3b620*/  STL.64 [R1+0x1e60], R232 ;  /* 0x001e60e801007387 */ /* 0x0003e80000100a00 */
[----:B------:R-:W4:Y:S04]  /*3b630*/  LDL.64 R46, [R1+0xdb0] ;  /* 0x000db000012e7983 */ /* 0x000f280000100a00 */
[----:B------:R-:W2:Y:S04]  /*3b640*/  LDL.64 R44, [R1+0xd70] ;  /* 0x000d7000012c7983 */ /* 0x000ea80000100a00 */
[----:B------:R-:W3:Y:S04]  /*3b650*/  LDL.64 R42, [R1+0xd30] ;  /* 0x000d3000012a7983 */ /* 0x000ee80000100a00 */
        /* <DEDUP_REMOVED lines=10> */
[----:B-1----:R-:W3:Y:S04]  /*3b700*/  LDL.64 R232, [R1+0xa70] ;  /* 0x000a700001e87983 */ /* 0x002ee80000100a00 */
        /* <DEDUP_REMOVED lines=16> */
[----:B----4-:R-:W-:Y:S04]  /*3b810*/  LDGSTS.E [R249+0xa00], desc[UR48][R46.64], P6 ;  /* 0x00a000002ef97fae */ /* 0x010fe8000b121870 */
[----:B--2---:R-:W-:Y:S04]  /*3b820*/  LDGSTS.E [R249+0xe00], desc[UR48][R44.64], P6 ;  /* 0x00e000002cf97fae */ /* 0x004fe8000b121870 */
[----:B---3--:R-:W-:Y:S04]  /*3b830*/  LDGSTS.E [R249+0x1200], desc[UR48][R42.64], P6 ;  /* 0x012000002af97fae */ /* 0x008fe8000b121870 */
[----:B------:R-:W2:Y:S04]  /*3b840*/  LDL.LU.64 R46, [R1+0x2168] ;  /* 0x00216800012e7983 */ /* 0x000ea80000300a00 */
[----:B------:R-:W3:Y:S04]  /*3b850*/  LDL.LU.64 R44, [R1+0x2160] ;  /* 0x00216000012c7983 */ /* 0x000ee80000300a00 */
[----:B------:R-:W4:Y:S04]  /*3b860*/  LDL.LU.64 R42, [R1+0x2158] ;  /* 0x00215800012a7983 */ /* 0x000f280000300a00 */
[----:B------:R-:W-:Y:S04]  /*3b870*/  LDGSTS.E [R249+0x1600], desc[UR48][R32.64], P6 ;  /* 0x0160000020f97fae */ /* 0x000fe8000b121870 */
[----:B------:R-:W-:Y:S04]  /*3b880*/  LDGSTS.E [R249+0x1a00], desc[UR48][R30.64], P6 ;  /* 0x01a000001ef97fae */ /* 0x000fe8000b121870 */
[----:B------:R-:W-:Y:S04]  /*3b890*/  LDGSTS.E [R249+0x1e00], desc[UR48][R34.64], P6 ;  /* 0x01e0000022f97fae */ /* 0x000fe8000b121870 */
[----:B------:R-:W2:Y:S04]  /*3b8a0*/  LDL.LU.64 R32, [R1+0x2150] ;  /* 0x0021500001207983 */ /* 0x000ea80000300a00 */
[----:B------:R-:W2:Y:S04]  /*3b8b0*/  LDL.LU.64 R30, [R1+0x2148] ;  /* 0x00214800011e7983 */ /* 0x000ea80000300a00 */
[----:B------:R-:W3:Y:S04]  /*3b8c0*/  LDL.64 R34, [R1+0x570] ;  /* 0x0005700001227983 */ /* 0x000ee80000100a00 */
[----:B------:R-:W-:Y:S04]  /*3b8d0*/  LDGSTS.E [R249+0x2200], desc[UR48][R28.64], P6 ;  /* 0x022000001cf97fae */ /* 0x000fe8000b121870 */
[----:B------:R-:W-:Y:S04]  /*3b8e0*/  LDGSTS.E [R249+0x2600], desc[UR48][R26.64], P6 ;  /* 0x026000001af97fae */ /* 0x000fe8000b121870 */
[----:B------:R-:W-:Y:S04]  /*3b8f0*/  LDGSTS.E [R249+0x2a00], desc[UR48][R16.64], P6 ;  /* 0x02a0000010f97fae */ /* 0x000fe8000b121870 */
[----:B------:R-:W2:Y:S04]  /*3b900*/  LDL.LU.64 R28, [R1+0x2140] ;  /* 0x00214000011c7983 */ /* 0x000ea80000300a00 */
[----:B------:R-:W4:Y:S04]  /*3b910*/  LDL.LU.64 R26, [R1+0x2138] ;  /* 0x00213800011a7983 */ /* 0x000f280000300a00 */
[----:B------:R-:W2:Y:S04]  /*3b920*/  LDL.LU.64 R16, [R1+0x2130] ;  /* 0x0021300001107983 */ /* 0x000ea80000300a00 */
[----:B------:R-:W-:Y:S04]  /*3b930*/  LDGSTS.E [R249+0x2e00], desc[UR48][R14.64], P6 ;  /* 0x02e000000ef97fae */ /* 0x000fe8000b121870 */
[----:B------:R-:W-:Y:S04]  /*3b940*/  LDGSTS.E [R249+0x3200], desc[UR48][R12.64], P6 ;  /* 0x032000000cf97fae */ /* 0x000fe8000b121870 */
[----:B------:R-:W-:Y:S04]  /*3b950*/  LDGSTS.E [R249+0x3600], desc[UR48][R10.64], P6 ;  /* 0x036000000af97fae */ /* 0x000fe8000b121870 */
[----:B------:R-:W2:Y:S04]  /*3b960*/  LDL.LU.64 R14, [R1+0x2128] ;  /* 0x00212800010e7983 */ /* 0x000ea80000300a00 */
[----:B------:R-:W2:Y:S04]  /*3b970*/  LDL.LU.64 R12, [R1+0x2120] ;  /* 0x00212000010c7983 */ /* 0x000ea80000300a00 */
[----:B------:R-:W4:Y:S04]  /*3b980*/  LDL.LU.64 R10, [R1+0x2118] ;  /* 0x00211800010a7983 */ /* 0x000f280000300a00 */
        /* <DEDUP_REMOVED lines=20> */
[----:B------:R1:W-:Y:S04]  /*3bad0*/  STL.64 [R1+0x1ee8], R70 ;  /* 0x001ee84601007387 */ /* 0x0003e80000100a00 */
[----:B------:R-:W-:Y:S04]  /*3bae0*/  LDGSTS.E [R249+0x20600], desc[UR48][R20.64], P6 ;  /* 0x2060000014f97fae */ /* 0x000fe8000b121870 */
[----:B------:R3:W-:Y:S04]  /*3baf0*/  STL.64 [R1+0x1ec8], R20 ;  /* 0x001ec81401007387 */ /* 0x0007e80000100a00 */
[----:B------:R-:W-:Y:S04]  /*3bb00*/  LDGSTS.E [R249+0x20a00], desc[UR48][R166.64], P6 ;  /* 0x20a00000a6f97fae */ /* 0x000fe8000b121870 */
[----:B------:R3:W-:Y:S04]  /*3bb10*/  STL.64 [R1+0x1ea8], R166 ;  /* 0x001ea8a601007387 */ /* 0x0007e80000100a00 */
        /* <DEDUP_REMOVED lines=15> */
[----:B---3--:R-:W-:Y:S04]  /*3bc10*/  LDGSTS.E [R249+0x20e00], desc[UR48][R34.64], P6 ;  /* 0x20e0000022f97fae */ /* 0x008fe8000b121870 */
[----:B------:R-:W-:Y:S04]  /*3bc20*/  LDGSTS.E [R249+0x21200], desc[UR48][R104.64], P6 ;  /* 0x2120000068f97fae */ /* 0x000fe8000b121870 */
[----:B------:R-:W-:Y:S04]  /*3bc30*/  LDGSTS.E [R249+0x21600], desc[UR48][R216.64], P6 ;  /* 0x21600000d8f97fae */ /* 0x000fe8000b121870 */
[----:B------:R-:W3:Y:S04]  /*3bc40*/  LDL.64 R34, [R1+0x828] ;  /* 0x0008280001227983 */ /* 0x000ee80000100a00 */
[----:B------:R-:W3:Y:S04]  /*3bc50*/  LDL.LU.64 R20, [R1+0x7e0] ;  /* 0x0007e00001147983 */ /* 0x000ee80000300a00 */
[----:B------:R-:W3:Y:S04]  /*3bc60*/  LDL.LU.64 R166, [R1+0x668] ;  /* 0x0006680001a67983 */ /* 0x000ee80000300a00 */
[----:B------:R-:W3:Y:S04]  /*3bc70*/  LDL.LU.64 R86, [R1+0x628] ;  /* 0x0006280001567983 */ /* 0x000ee80000300a00 */
[----:B------:R-:W3:Y:S04]  /*3bc80*/  LDL.LU.64 R148, [R1+0x5e8] ;  /* 0x0005e80001947983 */ /* 0x000ee80000300a00 */
[----:B------:R-:W3:Y:S04]  /*3bc90*/  LDL.LU.64 R164, [R1+0x5a8] ;  /* 0x0005a80001a47983 */ /* 0x000ee80000300a00 */
[----:B------:R1:W-:Y:S04]  /*3bca0*/  STL.64 [R1+0x1e80], R104 ;  /* 0x001e806801007387 */ /* 0x0003e80000100a00 */
[----:B------:R-:W-:Y:S04]  /*3bcb0*/  LDGSTS.E [R249+0x21a00], desc[UR48][R136.64], P6 ;  /* 0x21a0000088f97fae */ /* 0x000fe8000b121870 */
[----:B------:R-:W-:Y:S04]  /*3bcc0*/  LDGSTS.E [R249+0x21e00], desc[UR48][R72.64], P6 ;  /* 0x21e0000048f97fae */ /* 0x000fe8000b121870 */
[----:B-1----:R-:W2:Y:S04]  /*3bcd0*/  LDL.64 R104, [R1+0xc28] ;  /* 0x000c280001687983 */ /* 0x002ea80000100a00 */
[----:B------:R1:W-:Y:S04]  /*3bce0*/  STL.64 [R1+0x1e68], R216 ;  /* 0x001e68d801007387 */ /* 0x0003e80000100a00 */
[----:B------:R-:W-:Y:S04]  /*3bcf0*/  LDGSTS.E [R249+0x22200], desc[UR48][R150.64], P6 ;  /* 0x2220000096f97fae */ /* 0x000fe8000b121870 */
[----:B------:R-:W-:Y:S04]  /*3bd00*/  LDGSTS.E [R249+0x22600], desc[UR48][R194.64], P6 ;  /* 0x22600000c2f97fae */ /* 0x000fe8000b121870 */
[----:B-1----:R-:W3:Y:S04]  /*3bd10*/  LDL.LU.64 R216, [R1+0x5a0] ;  /* 0x0005a00001d87983 */ /* 0x002ee80000300a00 */
        /* <DEDUP_REMOVED lines=12> */
[----:B------:R1:W-:Y:S04]  /*3bde0*/  STL.64 [R1+0x1e90], R194 ;  /* 0x001e90c201007387 */ /* 0x0003e80000100a00 */
[----:B------:R-:W-:Y:S04]  /*3bdf0*/  LDGSTS.E [R249+0x24200], desc[UR48][R114.64], P6 ;  /* 0x2420000072f97fae */ /* 0x000fe8000b121870 */
[----:B----4-:R-:W-:Y:S04]  /*3be00*/  LDGSTS.E [R249+0x24600], desc[UR48][R10.64], P6 ;  /* 0x246000000af97fae */ /* 0x010fe8000b121870 */
        /* <DEDUP_REMOVED lines=12> */
[----:B-1----:R-:W2:Y:S04]  /*3bed0*/  LDL.64 R54, [R1+0xca8] ;  /* 0x000ca80001367983 */ /* 0x002ea80000100a00 */
        /* <DEDUP_REMOVED lines=11> */
[----:B-1----:R-:W3:Y:S04]  /*3bf90*/  LDL.64 R178, [R1+0xce8] ;  /* 0x000ce80001b27983 */ /* 0x002ee80000100a00 */
        /* <DEDUP_REMOVED lines=8> */
[----:B------:R1:W-:Y:S04]  /*3c020*/  STL.64 [R1+0x1f00], R42 ;  /* 0x001f002a01007387 */ /* 0x0003e80000100a00 */
[----:B-1----:R-:W2:Y:S04]  /*3c030*/  LDL.64 R42, [R1+0xd28] ;  /* 0x000d2800012a7983 */ /* 0x002ea80000100a00 */
[----:B------:R1:W-:Y:S04]  /*3c040*/  STL.64 [R1+0x1f08], R58 ;  /* 0x001f083a01007387 */ /* 0x0003e80000100a00 */
[----:B-1----:R-:W4:Y:S04]  /*3c050*/  LDL.LU.64 R58, [R1+0x660] ;  /* 0x00066000013a7983 */ /* 0x002f280000300a00 */
[----:B------:R1:W-:Y:S04]  /*3c060*/  STL.64 [R1+0x1f10], R74 ;  /* 0x001f104a01007387 */ /* 0x0003e80000100a00 */
[----:B-1----:R-:W3:Y:S04]  /*3c070*/  LDL.64 R74, [R1+0xd68] ;  /* 0x000d6800014a7983 */ /* 0x002ee80000100a00 */
[----:B------:R1:W-:Y:S04]  /*3c080*/  STL.64 [R1+0x1f18], R90 ;  /* 0x001f185a01007387 */ /* 0x0003e80000100a00 */
[----:B-1----:R-:W2:Y:S04]  /*3c090*/  LDL.64 R90, [R1+0xda8] ;  /* 0x000da800015a7983 */ /* 0x002ea80000100a00 */
[----:B------:R1:W-:Y:S04]  /*3c0a0*/  STL.64 [R1+0x1f20], R106 ;  /* 0x001f206a01007387 */ /* 0x0003e80000100a00 */
[----:B-1----:R-:W4:Y:S04]  /*3c0b0*/  LDL.64 R106, [R1+0xde8] ;  /* 0x000de800016a7983 */ /* 0x002f280000100a00 */
[----:B------:R1:W-:Y:S04]  /*3c0c0*/  STL.64 [R1+0x1f28], R122 ;  /* 0x001f287a01007387 */ /* 0x0003e80000100a00 */
[----:B-1----:R-:W3:Y:S04]  /*3c0d0*/  LDL.LU.64 R122, [R1+0x6a0] ;  /* 0x0006a000017a7983 */ /* 0x002ee80000300a00 */
[----:B------:R1:W-:Y:S04]  /*3c0e0*/  STL.64 [R1+0x1f30], R138 ;  /* 0x001f308a01007387 */ /* 0x0003e80000100a00 */
[----:B-1----:R-:W3:Y:S04]  /*3c0f0*/  LDL.LU.64 R138, [R1+0x6a8] ;  /* 0x0006a800018a7983 */ /* 0x002ee80000300a00 */
[----:B------:R1:W-:Y:S04]  /*3c100*/  STL.64 [R1+0x1f38], R154 ;  /* 0x001f389a01007387 */ /* 0x0003e80000100a00 */
[----:B-1----:R-:W2:Y:S04]  /*3c110*/  LDL.64 R154, [R1+0xe28] ;  /* 0x000e2800019a7983 */ /* 0x002ea80000100a00 */
[----:B------:R-:W-:Y:S04]  /*3c120*/  STL.64 [R1+0x1f40], R170 ;  /* 0x001f40aa01007387 */ /* 0x000fe80000100a00 */
[----:B------:R1:W-:Y:S04]  /*3c130*/  STL.64 [R1+0x1f48], R186 ;  /* 0x001f48ba01007387 */ /* 0x0003e80000100a00 */
[----:B-1----:R-:W3:Y:S04]  /*3c140*/  LDL.LU.64 R186, [R1+0x6e0] ;  /* 0x0006e00001ba7983 */ /* 0x002ee80000300a00 */
[----:B------:R1:W-:Y:S04]  /*3c150*/  STL.64 [R1+0x1f50], R202 ;  /* 0x001f50ca01007387 */ /* 0x0003e80000100a00 */
[----:B-1----:R-:W3:Y:S04]  /*3c160*/  LDL.LU.64 R202, [R1+0x6e8] ;  /* 0x0006e80001ca7983 */ /* 0x002ee80000300a00 */
[----:B------:R-:W-:Y:S04]  /*3c170*/  STL.64 [R1+0x1f58], R218 ;  /* 0x001f58da01007387 */ /* 0x000fe80000100a00 */
[----:B------:R-:W-:Y:S04]  /*3c180*/  STL.64 [R1+0x1f60], R234 ;  /* 0x001f60ea01007387 */ /* 0x000fe80000100a00 */
[----:B------:R-:W-:Y:S04]  /*3c190*/  STL.64 [R1+0x1b70], R248 ;  /* 0x001b70f801007387 */ /* 0x000fe80000100a00 */
[----:B--2---:R-:W-:Y:S04]  /*3c1a0*/  LDGSTS.E [R250+0x280], desc[UR48][R154.64], P6 ;  /* 0x002800009afa7fae */ /* 0x004fe8000b121870 */
[----:B----4-:R-:W-:Y:S04]  /*3c1b0*/  LDGSTS.E [R250+0x680], desc[UR48][R106.64], P6 ;  /* 0x006800006afa7fae */ /* 0x010fe8000b121870 */
[----:B------:R-:W-:Y:S04]  /*3c1c0*/  LDGSTS.E [R250+0xa80], desc[UR48][R90.64], P6 ;  /* 0x00a800005afa7fae */ /* 0x000fe8000b121870 */
[----:B---3--:R-:W-:Y:S04]  /*3c1d0*/  LDGSTS.E [R250+0xe80], desc[UR48][R74.64], P6 ;  /* 0x00e800004afa7fae */ /* 0x008fe8000b121870 */
        /* <DEDUP_REMOVED lines=21> */
[----:B------:R-:W2:Y:S04]  /*3c330*/  LDL.64 R68, [R1+0xda0] ;  /* 0x000da00001447983 */ /* 0x000ea80000100a00 */
[----:B------:R-:W3:Y:S04]  /*3c340*/  LDL.64 R244, [R1+0xd60] ;  /* 0x000d600001f47983 */ /* 0x000ee80000100a00 */
[----:B------:R-:W4:Y:S04]  /*3c350*/  LDL.64 R34, [R1+0xba0] ;  /* 0x000ba00001227983 */ /* 0x000f280000100a00 */
[----:B------:R-:W4:Y:S04]  /*3c360*/  LDL.64 R146, [R1+0xb20] ;  /* 0x000b200001927983 */ /* 0x000f280000100a00 */
[----:B------:R-:W4:Y:S04]  /*3c370*/  LDL.64 R50, [R1+0xa60] ;  /* 0x000a600001327983 */ /* 0x000f280000100a00 */
[----:B------:R-:W4:Y:S04]  /*3c380*/  LDL.LU.64 R90, [R1+0x8a0] ;  /* 0x0008a000015a7983 */ /* 0x000f280000300a00 */
[----:B------:R-:W-:Y:S04]  /*3c390*/  LDGSTS.E [R250+0x6680], desc[UR48][R82.64], P6 ;  /* 0x0668000052fa7fae */ /* 0x000fe8000b121870 */
        /* <DEDUP_REMOVED lines=28> */
[----:B-1----:R-:W2:Y:S04]  /*3c560*/  LDL.LU.64 R164, [R1+0xde0] ;  /* 0x000de00001a47983 */ /* 0x002ea80000300a00 */
        /* <DEDUP_REMOVED lines=24> */
[----:B------:R-:W-:Y:S04]  /*3c6f0*/  STL.64 [R1+0x2000], R38 ;  /* 0x0020002601007387 */ /* 0x000fe80000100a00 */
        /* <DEDUP_REMOVED lines=39> */
[----:B-1----:R-:W4:Y:S04]  /*3c970*/  LDL.LU.64 R204, [R1+0xc20] ;  /* 0x000c200001cc7983 */ /* 0x002f280000300a00 */
[----:B------:R-:W-:Y:S04]  /*3c980*/  STL.64 [R1+0x2090], R220 ;  /* 0x002090dc01007387 */ /* 0x000fe80000100a00 */
[----:B------:R1:W-:Y:S04]  /*3c990*/  STL.64 [R1+0x2098], R236 ;  /* 0x002098ec01007387 */ /* 0x0003e80000100a00 */
[----:B-1----:R-:W4:Y:S04]  /*3c9a0*/  LDL.LU.64 R236, [R1+0xc60] ;  /* 0x000c600001ec7983 */ /* 0x002f280000300a00 */
[----:B---3--:R-:W-:Y:S04]  /*3c9b0*/  LDGSTS.E [R251+0x300], desc[UR48][R12.64], P6 ;  /* 0x003000000cfb7fae */ /* 0x008fe8000b121870 */
[----:B--2---:R-:W-:Y:S04]  /*3c9c0*/  LDGSTS.E [R251+0x700], desc[UR48][R164.64], P6 ;  /* 0x00700000a4fb7fae */ /* 0x004fe8000b121870 */
[----:B------:R-:W-:Y:S04]  /*3c9d0*/  LDGSTS.E [R251+0xb00], desc[UR48][R68.64], P6 ;  /* 0x00b0000044fb7fae */ /* 0x000fe8000b121870 */
[----:B------:R-:W-:Y:S04]  /*3c9e0*/  STL.64 [R1+0x20f0], R12 ;  /* 0x0020f00c01007387 */ /* 0x000fe80000100a00 */
[----:B------:R-:W-:Y:S04]  /*3c9f0*/  LDGSTS.E [R251+0xf00], desc[UR48][R244.64], P6 ;  /* 0x00f00000f4fb7fae */ /* 0x000fe8000b121870 */
[----:B------:R-:W-:Y:S04]  /*3ca00*/  STL.64 [R1+0x20f8], R164 ;  /* 0x0020f8a401007387 */ /* 0x000fe80000100a00 */
[----:B----4-:R-:W-:Y:S04]  /*3ca10*/  LDGSTS.E [R251+0x1300], desc[UR48][R134.64], P6 ;  /* 0x0130000086fb7fae */ /* 0x010fe8000b121870 */
        /* <DEDUP_REMOVED lines=9> */
[----:B------:R1:W-:Y:S04]  /*3cab0*/  LDGSTS.E [R251+0x2700], desc[UR48][R108.64], P6 ;  /* 0x027000006cfb7fae */ /* 0x0003e8000b121870 */
[----:B------:R-:W-:Y:S04]  /*3cac0*/  STL.64 [R1+0x20b8], R108 ;  /* 0x0020b86c01007387 */ /* 0x000fe80000100a00 */
        /* <DEDUP_REMOVED lines=30> */
[----:B------:R-:W-:Y:S04]  /*3ccb0*/  STL.64 [R1+0x20d8], R148 ;  /* 0x0020d89401007387 */ /* 0x000fe80000100a00 */
[----:B------:R-:W-:Y:S04]  /*3ccc0*/  STL.64 [R1+0x20e0], R226 ;  /* 0x0020e0e201007387 */ /* 0x000fe80000100a00 */
[----:B--2---:R-:W-:Y:S04]  /*3ccd0*/  LDGSTS.E [R251+0x21b00], desc[UR48][R34.64], P6 ;  /* 0x21b0000022fb7fae */ /* 0x004fe8000b121870 */
        /* <DEDUP_REMOVED lines=13> */
[----:B------:R-:W3:Y:S04]  /*3cdb0*/  LDL.64 R50, [R1+0xe18] ;  /* 0x000e180001327983 */ /* 0x000ee80000100a00 */
[----:B------:R-:W4:Y:S04]  /*3cdc0*/  LDL.64 R34, [R1+0xdd8] ;  /* 0x000dd80001227983 */ /* 0x000f280000100a00 */
[----:B------:R-:W2:Y:S04]  /*3cdd0*/  LDL.64 R246, [R1+0xd98] ;  /* 0x000d980001f67983 */ /* 0x000ea80000100a00 */
[----:B------:R-:W2:Y:S04]  /*3cde0*/  LDL.64 R244, [R1+0xd58] ;  /* 0x000d580001f47983 */ /* 0x000ea80000100a00 */
[----:B------:R-:W2:Y:S04]  /*3cdf0*/  LDL.64 R120, [R1+0x998] ;  /* 0x0009980001787983 */ /* 0x000ea80000100a00 */
[----:B------:R-:W2:Y:S04]  /*3ce00*/  LDL.64 R172, [R1+0xd18] ;  /* 0x000d180001ac7983 */ /* 0x000ea80000100a00 */
[----:B------:R-:W2:Y:S04]  /*3ce10*/  LDL.64 R248, [R1+0xc98] ;  /* 0x000c980001f87983 */ /* 0x000ea80000100a00 */
[----:B------:R-:W2:Y:S04]  /*3ce20*/  LDL.64 R146, [R1+0xc58] ;  /* 0x000c580001927983 */ /* 0x000ea80000100a00 */
[----:B------:R-:W2:Y:S04]  /*3ce30*/  LDL.LU.64 R76, [R1+0xc18] ;  /* 0x000c1800014c7983 */ /* 0x000ea80000300a00 */
        /* <DEDUP_REMOVED lines=24> */
[----:B------:R-:W-:Y:S04]  /*3cfc0*/  LDGSTS.E [R251+0x24f00], desc[UR48][R46.64], P6 ;  /* 0x24f000002efb7fae */ /* 0x000fe8000b121870 */
        /* <DEDUP_REMOVED lines=22> */
[----:B------:R-:W-:Y:S04]  /*3d130*/  LDGSTS.E [R251+0x27f00], desc[UR48][R238.64], P6 ;  /* 0x27f00000eefb7fae */ /* 0x000fe8000b121870 */
[----:B------:R1:W-:Y:S04]  /*3d140*/  STL.64 [R1+0x1b58], R250 ;  /* 0x001b58fa01007387 */ /* 0x0003e80000100a00 */
[----:B------:R-:W2:Y:S04]  /*3d150*/  LDL.64 R220, [R1+0x3d8] ;  /* 0x0003d80001dc7983 */ /* 0x000ea80000100a00 */
[----:B------:R-:W2:Y:S04]  /*3d160*/  LDL.64 R156, [R1+0x258] ;  /* 0x00025800019c7983 */ /* 0x000ea80000100a00 */
[----:B-1----:R-:W2:Y:S04]  /*3d170*/  LDL.64 R250, [R1+0xcd8] ;  /* 0x000cd80001fa7983 */ /* 0x002ea80000100a00 */
[----:B---3--:R-:W-:Y:S04]  /*3d180*/  LDGSTS.E [R0+0x380], desc[UR48][R50.64], P6 ;  /* 0x0038000032007fae */ /* 0x008fe8000b121870 */
[----:B----4-:R-:W-:Y:S04]  /*3d190*/  LDGSTS.E [R0+0x780], desc[UR48][R34.64], P6 ;  /* 0x0078000022007fae */ /* 0x010fe8000b121870 */
[----:B--2---:R-:W-:Y:S04]  /*3d1a0*/  LDGSTS.E [R0+0xb80], desc[UR48][R246.64], P6 ;  /* 0x00b80000f6007fae */ /* 0x004fe8000b121870 */
[----:B------:R-:W-:Y:S04]  /*3d1b0*/  LDGSTS.E [R0+0xf80], desc[UR48][R244.64], P6 ;  /* 0x00f80000f4007fae */ /* 0x000fe8000b121870 */
[----:B------:R-:W-:Y:S04]  /*3d1c0*/  LDGSTS.E [R0+0x1380], desc[UR48][R172.64], P6 ;  /* 0x01380000ac007fae */ /* 0x000fe8000b121870 */
[----:B------:R-:W2:Y:S04]  /*3d1d0*/  LDL.64 R244, [R1+0x558] ;  /* 0x0005580001f47983 */ /* 0x000ea80000100a00 */
        /* <DEDUP_REMOVED lines=31> */
[----:B--2---:R1:W-:Y:S04]  /*3d3d0*/  LDGSTS.E [R0+0x20f80], desc[UR48][R244.64], P6 ;  /* 0x20f80000f4007fae */ /* 0x0043e8000b121870 */
[----:B------:R-:W2:Y:S04]  /*3d3e0*/  LDL.LU.64 R120, [R1+0x208] ;  /* 0x0002080001787983 */ /* 0x000ea80000300a00 */
        /* <DEDUP_REMOVED lines=12> */
[----:B------:R-:W-:Y:S01]  /*3d4b0*/  LDGSTS.E [R0+0x23f80], desc[UR48][R156.64], P6 ;  /* 0x23f800009c007fae */ /* 0x000fe2000b121870 */
[----:B------:R-:W-:-:S03]  /*3d4c0*/  USHF.L.U32 UR7, UR8, 0x7, URZ ;  /* 0x0000000708077899 */ /* 0x000fc6000800063f */
[----:B------:R-:W-:Y:S04]  /*3d4d0*/  LDGSTS.E [R0+0x24380], desc[UR48][R6.64], P6 ;  /* 0x2438000006007fae */ /* 0x000fe8000b121870 */
[----:B------:R-:W2:Y:S01]  /*3d4e0*/  LDL.LU.64 R156, [R1+0x188] ;  /* 0x00018800019c7983 */ /* 0x000ea20000300a00 */
[----:B------:R-:W-:-:S03]  /*3d4f0*/  MOV R252, UR7 ;  /* 0x0000000700fc7c02 */ /* 0x000fc60008000f00 */
[----:B------:R-:W-:Y:S04]  /*3d500*/  LDGSTS.E [R0+0x24780], desc[UR48][R16.64], P6 ;  /* 0x2478000010007fae */ /* 0x000fe8000b121870 */
[----:B------:R-:W-:Y:S04]  /*3d510*/  LDGSTS.E [R0+0x24b80], desc[UR48][R32.64], P6 ;  /* 0x24b8000020007fae */ /* 0x000fe8000b121870 */
[----:B------:R-:W-:Y:S04]  /*3d520*/  LDGSTS.E [R0+0x24f80], desc[UR48][R48.64], P6 ;  /* 0x24f8000030007fae */ /* 0x000fe8000b121870 */
[----:B------:R-:W-:Y:S04]  /*3d530*/  LDGSTS.E [R0+0x25380], desc[UR48][R64.64], P6 ;  /* 0x2538000040007fae */ /* 0x000fe8000b121870 */
[----:B------:R-:W-:Y:S01]  /*3d540*/  LDGSTS.E [R0+0x25780], desc[UR48][R80.64], P6 ;  /* 0x2578000050007fae */ /* 0x000fe2000b121870 */
[----:B---3--:R-:W-:-:S03]  /*3d550*/  IMAD.WIDE R108, R252, 0x4, R38 ;  /* 0x00000004fc6c7825 */ /* 0x008fc600078e0226 */
        /* <DEDUP_REMOVED lines=10> */
[----:B------:R-:W0:Y:S01]  /*3d600*/  LDGDEPBAR ;  /* 0x00000000000079af */ /* 0x000e220000000000 */
[----:B------:R-:W-:Y:S06]  /*3d610*/  BAR.SYNC.DEFER_BLOCKING 0x0 ;  /* 0x0000000000007b1d */ /* 0x000fec0000010000 */
[----:B------:R-:W-:Y:S01]  /*3d620*/  @!PT LDS RZ, [RZ] ;  /* 0x00000000fffff984 */ /* 0x000fe20000000800 */
[----:B------:R-:W-:Y:S01]  /*3d630*/  @!PT LDS RZ, [RZ] ;  /* 0x00000000fffff984 */ /* 0x000fe20000000800 */
[----:B------:R-:W-:Y:S01]  /*3d640*/  @!PT LDS RZ, [RZ] ;  /* 0x00000000fffff984 */ /* 0x000fe20000000800 */
[----:B------:R-:W-:Y:S01]  /*3d650*/  LDGSTS.E [R3+-0x38000], desc[UR48][R108.64], P0 ;  /* 0xc80000006c037fae */ /* 0x000fe20008121870 */
[----:B------:R-:W-:-:S04]  /*3d660*/  SEL R4, R4, RZ, P2 ;  /* 0x000000ff04047207 */ /* 0x000fc80001000000 */
[----:B------:R-:W-:Y:S02]  /*3d670*/  ISETP.NE.U32.AND P6, PT, R4, RZ, PT ;  /* 0x000000ff0400720c */ /* 0x000fe40003fc5070 */
[----:B------:R-:W3:Y:S04]  /*3d680*/  LDL.LU R4, [R1+0x2104] ;  /* 0x0021040001047983 */ /* 0x000ee80000300800 */
[----:B------:R-:W-:Y:S01]  /*3d690*/  STL.64 [R1+0xeb0], R108 ;  /* 0x000eb06c01007387 */ /* 0x000fe20000100a00 */
[C---:B----4-:R-:W-:Y:S02]  /*3d6a0*/  IMAD.WIDE R12, R252.reuse, 0x4, R244 ;  /* 0x00000004fc0c7825 */ /* 0x050fe400078e02f4 */
[----:B-1----:R-:W1:Y:S02]  /*3d6b0*/  S2R R245, SR_TID.X ;  /* 0x0000000000f57919 */ /* 0x002e640000002100 */
[----:B--2---:R-:W-:-:S05]  /*3d6c0*/  IMAD.WIDE R38, R252, 0x4, R120 ;  /* 0x00000004fc267825 */ /* 0x004fca00078e0278 */
[----:B------:R2:W-:Y:S04]  /*3d6d0*/  LDGSTS.E [R3+-0x37ff8], desc[UR48][R38.64], P3 ;  /* 0xc800800026037fae */ /* 0x0005e80009921870 */
[----:B------:R4:W-:Y:S01]  /*3d6e0*/  LDGSTS.E [R3+-0x36000], desc[UR48][R12.64], P5 ;  /* 0xca0000000c037fae */ /* 0x0009e2000a921870 */
[----:B-1----:R-:W-:-:S04]  /*3d6f0*/  SHF.R.U32.HI R245, RZ, 0x6, R245 ;  /* 0x00000006fff57819 */ /* 0x002fc800000116f5 */
[C---:B------:R-:W-:Y:S02]  /*3d700*/  SGXT.U32 R121, R245.reuse, 0x1 ;  /* 0x00000001f579781a */ /* 0x040fe40000000000 */
[----:B------:R-:W-:Y:S02]  /*3d710*/  SGXT.U32 R244, R245, 0x1 ;  /* 0x00000001f5f4781a */ /* 0x000fe40000000000 */
[----:B------:R-:W1:Y:S02]  /*3d720*/  S2R R245, SR_TID.X ;  /* 0x0000000000f57919 */ /* 0x000e640000002100 */
[----:B------:R-:W-:Y:S02]  /*3d730*/  LOP3.LUT R244, R244, 0x42, RZ, 0xfc, !PT ;  /* 0x00000042f4f47812 */ /* 0x000fe400078efcff */
[----:B------:R-:W-:Y:S02]  /*3d740*/  LOP3.LUT R121, R121, 0x40, RZ, 0xfc, !PT ;  /* 0x0000004079797812 */ /* 0x000fe400078efcff */
[----:B------:R-:W-:-:S02]  /*3d750*/  ISETP.GE.AND P3, PT, R244, UR10, PT ;  /* 0x0000000af4007c0c */ /* 0x000fc4000bf66270 */
[----:B------:R-:W-:Y:S02]  /*3d760*/  ISETP.GE.AND P0, PT, R121, UR10, PT ;  /* 0x0000000a79007c0c */ /* 0x000fe4000bf06270 */
[----:B-1----:R-:W-:-:S04]  /*3d770*/  SHF.R.U32.HI R244, RZ, 0x6, R245 ;  /* 0x00000006fff47819 */ /* 0x002fc800000116f5 */
[----:B------:R-:W-:-:S04]  /*3d780*/  SGXT.U32 R121, R244, 0x1 ;  /* 0x00000001f479781a */ /* 0x000fc80000000000 */
[----:B------:R-:W-:-:S04]  /*3d790*/  LOP3.LUT R121, R121, 0x60, RZ, 0xfc, !PT ;  /* 0x0000006079797812 */ /* 0x000fc800078efcff */
[----:B------:R-:W-:Y:S02]  /*3d7a0*/  ISETP.GE.AND P5, PT, R121, UR10, PT ;  /* 0x0000000a79007c0c */ /* 0x000fe4000bfa6270 */
[----:B------:R-:W1:Y:S01]  /*3d7b0*/  S2R R121, SR_TID.X ;  /* 0x0000000000797919 */ /* 0x000e620000002100 */
[----:B------:R-:W-:Y:S01]  /*3d7c0*/  SHF.R.U32.HI R120, RZ, 0x6, R245 ;  /* 0x00000006ff787819 */ /* 0x000fe200000116f5 */
[----:B------:R2:W-:Y:S04]  /*3d7d0*/  STL.64 [R1+0xec0], R38 ;  /* 0x000ec02601007387 */ /* 0x0005e80000100a00 */
[----:B------:R4:W-:Y:S04]  /*3d7e0*/  STL.64 [R1+0xf40], R12 ;  /* 0x000f400c01007387 */ /* 0x0009e80000100a00 */
[----:B------:R-:W3:Y:S01]  /*3d7f0*/  LDL.LU.64 R134, [R1+0x110] ;  /* 0x0001100001867983 */ /* 0x000ee20000300a00 */
[----:B--2---:R-:W-:-:S03]  /*3d800*/  SGXT.U32 R39, R120, 0x1 ;  /* 0x000000017827781a */ /* 0x004fc60000000000 */
[----:B------:R-:W2:Y:S01]  /*3d810*/  LDL.LU.64 R164, [R1+0x108] ;  /* 0x0001080001a47983 */ /* 0x000ea20000300a00 */
[----:B------:R-:W-:Y:S02]  /*3d820*/  SGXT.U32 R120, R120, 0x1 ;  /* 0x000000017878781a */ /* 0x000fe40000000000 */
[----:B------:R-:W-:Y:S01]  /*3d830*/  LOP3.LUT R39, R39, 0x8, RZ, 0xfc, !PT ;  /* 0x0000000827277812 */ /* 0x000fe200078efcff */
[----:B------:R-:W2:Y:S01]  /*3d840*/  LDL.LU.64 R244, [R1+0x90] ;  /* 0x0000900001f47983 */ /* 0x000ea20000300a00 */
[----:B------:R-:W-:Y:S02]  /*3d850*/  LOP3.LUT R120, R120, 0x62, RZ, 0xfc, !PT ;  /* 0x0000006278787812 */ /* 0x000fe400078efcff */
[----:B------:R-:W-:Y:S02]  /*3d860*/  SEL R38, RZ, 0x4, P0 ;  /* 0x00000004ff267807 */ /* 0x000fe40000000000 */
[----:B------:R-:W-:Y:S02]  /*3d870*/  ISETP.GE.AND P0, PT, R39, UR10, PT ;  /* 0x0000000a27007c0c */ /* 0x000fe4000bf06270 */
[----:B----4-:R-:W-:-:S02]  /*3d880*/  SEL R12, RZ, 0x4, P3 ;  /* 0x00000004ff0c7807 */ /* 0x010fc40001800000 */
[----:B-1----:R-:W-:Y:S02]  /*3d890*/  SHF.R.U32.HI R121, RZ, 0x6, R121 ;  /* 0x00000006ff797819 */ /* 0x002fe40000011679 */
[----:B------:R-:W-:Y:S02]  /*3d8a0*/  ISETP.GE.AND P3, PT, R120, UR10, PT ;  /* 0x0000000a78007c0c */ /* 0x000fe4000bf66270 */
[----:B------:R-:W-:Y:S02]  /*3d8b0*/  SGXT.U32 R39, R121, 0x1 ;  /* 0x000000017927781a */ /* 0x000fe40000000000 */
[----:B------:R-:W4:Y:S01]  /*3d8c0*/  LDL.LU.64 R120, [R1+0x88] ;  /* 0x0000880001787983 */ /* 0x000f220000300a00 */
[----:B------:R-:W-:Y:S01]  /*3d8d0*/  IMAD.WIDE R138, R252, 0x4, R156 ;  /* 0x00000004fc8a7825 */ /* 0x000fe200078e029c */
[----:B------:R-:W-:Y:S02]  /*3d8e0*/  LOP3.LUT R39, R39, 0x24, RZ, 0xfc, !PT ;  /* 0x0000002427277812 */ /* 0x000fe400078efcff */
[----:B------:R-:W-:-:S02]  /*3d8f0*/  SEL R38, R38, RZ, P2 ;  /* 0x000000ff26267207 */ /* 0x000fc40001000000 */
[----:B------:R-:W-:Y:S01]  /*3d900*/  SEL R13, RZ, 0x4, P5 ;  /* 0x00000004ff0d7807 */ /* 0x000fe20002800000 */
[----:B------:R2:W-:Y:S01]  /*3d910*/  STL.64 [R1+0xf50], R138 ;  /* 0x000f508a01007387 */ /* 0x0005e20000100a00 */
[----:B------:R-:W-:Y:S02]  /*3d920*/  SEL R108, RZ, 0x4, P3 ;  /* 0x00000004ff6c7807 */ /* 0x000fe40001800000 */
[----:B------:R-:W-:Y:S01]  /*3d930*/  ISETP.GE.AND P5, PT, R39, UR10, PT ;  /* 0x0000000a27007c0c */ /* 0x000fe2000bfa6270 */
[----:B------:R-:W4:Y:S01]  /*3d940*/  LDL.LU.64 R220, [R1+0x200] ;  /* 0x0002000001dc7983 */ /* 0x000f220000300a00 */
[----:B------:R-:W-:-:S03]  /*3d950*/  ISETP.NE.U32.AND P3, PT, R38, RZ, PT ;  /* 0x000000ff2600720c */ /* 0x000fc60003f65070 */
[----:B------:R-:W4:Y:S04]  /*3d960*/  LDL.LU.64 R38, [R1+0x1f8] ;  /* 0x0001f80001267983 */ /* 0x000f280000300a00 */
[----:B------:R-:W4:Y:S01]  /*3d970*/  LDL.LU.64 R156, [R1+0x180] ;  /* 0x00018000019c7983 */ /* 0x000f220000300a00 */
[----:B------:R-:W-:Y:S02]  /*3d980*/  SEL R109, R12, RZ, P2 ;  /* 0x000000ff0c6d7207 */ /* 0x000fe40001000000 */
[----:B------:R-:W-:Y:S01]  /*3d990*/  SEL R13, R13, RZ, P2 ;  /* 0x000000ff0d0d7207 */ /* 0x000fe20001000000 */
[----:B------:R2:W-:Y:S01]  /*3d9a0*/  LDGSTS.E [R3+-0x35ff8], desc[UR48][R138.64], P6 ;  /* 0xca0080008a037fae */ /* 0x0005e2000b121870 */
[----:B------:R-:W-:Y:S02]  /*3d9b0*/  SEL R12, RZ, 0x4, P1 ;  /* 0x00000004ff0c7807 */ /* 0x000fe40000800000 */
[----:B------:R-:W-:-:S02]  /*3d9c0*/  ISETP.NE.U32.AND P6, PT, R13, RZ, PT ;  /* 0x000000ff0d00720c */ /* 0x000fc40003fc5070 */
[----:B------:R-:W-:Y:S02]  /*3d9d0*/  SEL R108, R108, RZ, P2 ;  /* 0x000000ff6c6c7207 */ /* 0x000fe40001000000 */
[----:B------:R-:W-:Y:S02]  /*3d9e0*/  SEL R13, R12, RZ, P2 ;  /* 0x000000ff0c0d7207 */ /* 0x000fe40001000000 */
[----:B------:R-:W-:Y:S02]  /*3d9f0*/  SEL R12, RZ, 0x4, P4 ;  /* 0x00000004ff0c7807 */ /* 0x000fe40002000000 */
[----:B------:R-:W-:Y:S02]  /*3da00*/  ISETP.NE.U32.AND P1, PT, R109, RZ, PT ;  /* 0x000000ff6d00720c */ /* 0x000fe40003f25070 */
[----:B------:R-:W-:Y:S02]  /*3da10*/  ISETP.NE.U32.AND P4, PT, R108, RZ, PT ;  /* 0x000000ff6c00720c */ /* 0x000fe40003f85070 */
[----:B------:R-:W-:-:S02]  /*3da20*/  SEL R109, RZ, 0x4, P5 ;  /* 0x00000004ff6d7807 */ /* 0x000fc40002800000 */
[----:B------:R-:W-:Y:S02]  /*3da30*/  ISETP.NE.U32.AND P5, PT, R13, RZ, PT ;  /* 0x000000ff0d00720c */ /* 0x000fe40003fa5070 */
[----:B------:R-:W-:Y:S01]  /*3da40*/  SEL R108, R12, RZ, P2 ;  /* 0x000000ff0c6c7207 */ /* 0x000fe20001000000 */
[----:B---3--:R-:W-:-:S04]  /*3da50*/  IMAD.WIDE R140, R252, 0x4, R134 ;  /* 0x00000004fc8c7825 */ /* 0x008fc800078e0286 */
[C---:B--2---:R-:W-:Y:S01]  /*3da60*/  IMAD.WIDE R138, R252.reuse, 0x4, R164 ;  /* 0x00000004fc8a7825 */ /* 0x044fe200078e02a4 */
[----:B------:R-:W-:Y:S03]  /*3da70*/  STL.64 [R1+0xfe0], R140 ;  /* 0x000fe08c01007387 */ /* 0x000fe60000100a00 */
[----:B------:R-:W-:Y:S01]  /*3da80*/  IMAD.WIDE R12, R252, 0x4, R244 ;  /* 0x00000004fc0c7825 */ /* 0x000fe200078e02f4 */
[----:B------:R-:W-:Y:S01]  /*3da90*/  LDGSTS.E [R3+-0x34000], desc[UR48][R140.64], P3 ;  /* 0xcc0000008c037fae */ /* 0x000fe20009921870 */
[----:B------:R-:W-:Y:S02]  /*3daa0*/  SEL R134, R109, RZ, P2 ;  /* 0x000000ff6d867207 */ /* 0x000fe40001000000 */
[----:B------:R-:W-:Y:S01]  /*3dab0*/  ISETP.NE.U32.AND P3, PT, R108, RZ, PT ;  /* 0x000000ff6c00720c */ /* 0x000fe20003f65070 */
[----:B------:R-:W-:Y:S04]  /*3dac0*/  STL.64 [R1+0xfe8], R138 ;  /* 0x000fe88a01007387 */ /* 0x000fe80000100a00 */
[----:B------:R1:W-:Y:S01]  /*3dad0*/  STL.64 [R1+0x1030], R12 ;  /* 0x0010300c01007387 */ /* 0x0003e20000100a00 */
[----:B------:R-:W2:Y:S01]  /*3dae0*/  S2R R245, SR_TID.X ;  /* 0x0000000000f57919 */ /* 0x000ea20000002100 */
[----:B----4-:R-:W-:-:S02]  /*3daf0*/  IMAD.WIDE R108, R252, 0x4, R120 ;  /* 0x00000004fc6c7825 */ /* 0x010fc400078e0278 */
[----:B------:R-:W-:Y:S04]  /*3db00*/  LDGSTS.E [R3+-0x33ff8], desc[UR48][R138.64], P1 ;  /* 0xcc0080008a037fae */ /* 0x000fe80008921870 */
[----:B------:R-:W3:Y:S04]  /*3db10*/  LDL.LU.64 R120, [R1+0x178] ;  /* 0x0001780001787983 */ /* 0x000ee80000300a00 */
[----:B------:R1:W-:Y:S04]  /*3db20*/  LDGSTS.E [R3+-0x32000], desc[UR48][R12.64], P6 ;  /* 0xce0000000c037fae */ /* 0x0003e8000b121870 */
[----:B------:R4:W-:Y:S01]  /*3db30*/  LDGSTS.E [R3+-0x31ff8], desc[UR48][R108.64], P4 ;  /* 0xce0080006c037fae */ /* 0x0009e2000a121870 */
[----:B--2---:R-:W-:-:S04]  /*3db40*/  SHF.R.U32.HI R244, RZ, 0x6, R245 ;  /* 0x00000006fff47819 */ /* 0x004fc800000116f5 */
[----:B------:R-:W-:Y:S02]  /*3db50*/  SGXT.U32 R244, R244, 0x1 ;  /* 0x00000001f4f4781a */ /* 0x000fe40000000000 */
[----:B------:R-:W-:Y:S02]  /*3db60*/  SHF.R.U32.HI R245, RZ, 0x6, R245 ;  /* 0x00000006fff57819 */ /* 0x000fe400000116f5 */
[----:B------:R-:W-:-:S04]  /*3db70*/  LOP3.LUT R244, R244, 0x26, RZ, 0xfc, !PT ;  /* 0x00000026f4f47812 */ /* 0x000fc800078efcff */
[----:B------:R-:W-:Y:S02]  /*3db80*/  ISETP.GE.AND P6, PT, R244, UR10, PT ;  /* 0x0000000af4007c0c */ /* 0x000fe4000bfc6270 */
[----:B------:R-:W-:Y:S02]  /*3db90*/  SGXT.U32 R244, R245, 0x1 ;  /* 0x00000001f5f4781a */ /* 0x000fe40000000000 */
[----:B------:R-:W2:Y:S02]  /*3dba0*/  S2R R245, SR_TID.X ;  /* 0x0000000000f57919 */ /* 0x000ea40000002100 */
[----:B------:R-:W-:-:S04]  /*3dbb0*/  LOP3.LUT R244, R244, 0xa, RZ, 0xfc, !PT ;  /* 0x0000000af4f47812 */ /* 0x000fc800078efcff */
[----:B------:R-:W-:Y:S01]  /*3dbc0*/  ISETP.GE.AND P4, PT, R244, UR10, PT ;  /* 0x0000000af4007c0c */ /* 0x000fe2000bf86270 */
[----:B-1----:R-:W-:-:S04]  /*3dbd0*/  IMAD.WIDE R12, R252, 0x4, R220 ;  /* 0x00000004fc0c7825 */ /* 0x002fc800078e02dc */
[----:B------:R-:W-:Y:S01]  /*3dbe0*/  IMAD.WIDE R38, R252, 0x4, R38 ;  /* 0x00000004fc267825 */ /* 0x000fe200078e0226 */
[----:B------:R-:W-:Y:S04]  /*3dbf0*/  LDGSTS.E [R4+-0x38000], desc[UR48][R12.64], P5 ;  /* 0xc80000000c047fae */ /* 0x000fe8000a921870 */
[----:B------:R1:W-:Y:S01]  /*3dc00*/  LDGSTS.E [R4+-0x37ff8], desc[UR48][R38.64], P3 ;  /* 0xc800800026047fae */ /* 0x0003e20009921870 */
[--C-:B--2---:R-:W-:Y:S02]  /*3dc10*/  SHF.R.U32.HI R244, RZ, 0x6, R245.reuse ;  /* 0x00000006fff47819 */ /* 0x104fe400000116f5 */
[----:B------:R-:W-:-:S04]  /*3dc20*/  SHF.R.U32.HI R245, RZ, 0x6, R245 ;  /* 0x00000006fff57819 */ /* 0x000fc800000116f5 */
[----:B------:R-:W-:-:S04]  /*3dc30*/  SGXT.U32 R245, R245, 0x1 ;  /* 0x00000001f5f5781a */ /* 0x000fc80000000000 */
[----:B------:R-:W-:-:S04]  /*3dc40*/  LOP3.LUT R245, R245, 0x46, RZ, 0xfc, !PT ;  /* 0x00000046f5f57812 */ /* 0x000fc800078efcff */
[----:B------:R-:W-:Y:S02]  /*3dc50*/  ISETP.GE.AND P3, PT, R245, UR10, PT ;  /* 0x0000000af5007c0c */ /* 0x000fe4000bf66270 */
[----:B------:R-:W1:Y:S01]  /*3dc60*/  S2R R245, SR_TID.X ;  /* 0x0000000000f57919 */ /* 0x000e620000002100 */
[C---:B------:R-:W-:Y:S02]  /*3dc70*/  SGXT.U32 R221, R244.reuse, 0x1 ;  /* 0x00000001f4dd781a */ /* 0x040fe40000000000 */
[----:B------:R-:W-:Y:S01]  /*3dc80*/  SGXT.U32 R244, R244, 0x1 ;  /* 0x00000001f4f4781a */ /* 0x000fe20000000000 */
[----:B------:R4:W-:Y:S03]  /*3dc90*/  STL.64 [R1+0x1038], R108 ;  /* 0x0010386c01007387 */ /* 0x0009e60000100a00 */
[----:B------:R-:W-:Y:S01]  /*3dca0*/  LOP3.LUT R244, R244, 0x44, RZ, 0xfc, !PT ;  /* 0x00000044f4f47812 */ /* 0x000fe200078efcff */
[----:B------:R-:W-:Y:S01]  /*3dcb0*/  STL.64 [R1+0xea8], R12 ;  /* 0x000ea80c01007387 */ /* 0x000fe20000100a00 */
[----:B------:R-:W-:-:S03]  /*3dcc0*/  ISETP.NE.U32.AND P1, PT, R134, RZ, PT ;  /* 0x000000ff8600720c */ /* 0x000fc60003f25070 */
[----:B------:R1:W-:Y:S01]  /*3dcd0*/  STL.64 [R1+0xea0], R38 ;  /* 0x000ea02601007387 */ /* 0x0003e20000100a00 */
[----:B----4-:R-:W-:Y:S01]  /*3dce0*/  IMAD.WIDE R108, R252, 0x4, R156 ;  /* 0x00000004fc6c7825 */ /* 0x010fe200078e029c */
[----:B------:R-:W-:Y:S02]  /*3dcf0*/  SEL R3, RZ, 0x4, P6 ;  /* 0x00000004ff037807 */ /* 0x000fe40003000000 */
[----:B------:R-:W-:Y:S02]  /*3dd00*/  ISETP.GE.AND P6, PT, R244, UR10, PT ;  /* 0x0000000af4007c0c */ /* 0x000fe4000bfc6270 */
[----:B------:R3:W-:Y:S04]  /*3dd10*/  STL.64 [R1+0xf20], R108 ;  /* 0x000f206c01007387 */ /* 0x0007e80000100a00 */
[----:B------:R-:W2:Y:S04]  /*3dd20*/  LDL.LU.64 R134, [R1+0x100] ;  /* 0x0001000001867983 */ /* 0x000ea80000300a00 */
[----:B------:R-:W4:Y:S01]  /*3dd30*/  LDL.LU.64 R164, [R1+0xf8] ;  /* 0x0000f80001a47983 */ /* 0x000f220000300a00 */
[----:B-1----:R-:W-:-:S03]  /*3dd40*/  SHF.R.U32.HI R39, RZ, 0x6, R245 ;  /* 0x00000006ff277819 */ /* 0x002fc600000116f5 */
[----:B------:R3:W-:Y:S04]  /*3dd50*/  LDGSTS.E [R4+-0x36000], desc[UR48][R108.64], P1 ;  /* 0xca0000006c047fae */ /* 0x0007e80008921870 */
[----:B------:R-:W2:Y:S01]  /*3dd60*/  LDL.LU.64 R244, [R1+0x80] ;  /* 0x0000800001f47983 */ /* 0x000ea20000300a00 */
[----:B------:R-:W-:-:S03]  /*3dd70*/  LOP3.LUT R221, R221, 0xc, RZ, 0xfc, !PT ;  /* 0x0000000cdddd7812 */ /* 0x000fc600078efcff */
[----:B------:R-:W4:Y:S01]  /*3dd80*/  LDL.LU.64 R156, [R1+0x78] ;  /* 0x00007800019c7983 */ /* 0x000f220000300a00 */
[----:B------:R-:W-:-:S03]  /*3dd90*/  ISETP.GE.AND P5, PT, R221, UR10, PT ;  /* 0x0000000add007c0c */ /* 0x000fc6000bfa6270 */
[----:B------:R-:W4:Y:S01]  /*3dda0*/  LDL.LU.64 R220, [R1+0x1f0] ;  /* 0x0001f00001dc7983 */ /* 0x000f220000300a00 */
[C---:B------:R-:W-:Y:S02]  /*3ddb0*/  SGXT.U32 R38, R39.reuse, 0x1 ;  /* 0x000000012726781a */ /* 0x040fe40000000000 */
[----:B------:R-:W-:Y:S02]  /*3ddc0*/  SGXT.U32 R39, R39, 0x1 ;  /* 0x000000012727781a */ /* 0x000fe40000000000 */
[----:B------:R-:W-:Y:S02]  /*3ddd0*/  SEL R12, R3, RZ, P2 ;  /* 0x000000ff030c7207 */ /* 0x000fe40001000000 */
[----:B------:R-:W-:Y:S02]  /*3dde0*/  SEL R3, RZ, 0x4, P6 ;  /* 0x00000004ff037807 */ /* 0x000fe40003000000 */
[----:B------:R-:W-:Y:S02]  /*3ddf0*/  LOP3.LUT R38, R38, 0x64, RZ, 0xfc, !PT ;  /* 0x0000006426267812 */ /* 0x000fe400078efcff */
[----:B------:R-:W-:-:S02]  /*3de00*/  LOP3.LUT R39, R39, 0x66, RZ, 0xfc, !PT ;  /* 0x0000006627277812 */ /* 0x000fc400078efcff */
[----:B------:R-:W-:Y:S02]  /*3de10*/  ISETP.NE.U32.AND P1, PT, R12, RZ, PT ;  /* 0x000000ff0c00720c */ /* 0x000fe40003f25070 */
[----:B------:R-:W-:Y:S02]  /*3de20*/  SEL R12, R3, RZ, P2 ;  /* 0x000000ff030c7207 */ /* 0x000fe40001000000 */
[----:B------:R-:W-:Y:S02]  /*3de30*/  SEL R3, RZ, 0x4, P3 ;  /* 0x00000004ff037807 */ /* 0x000fe40001800000 */
[----:B------:R-:W-:Y:S02]  /*3de40*/  ISETP.GE.AND P6, PT, R38, UR10, PT ;  /* 0x0000000a26007c0c */ /* 0x000fe4000bfc6270 */
[----:B------:R-:W-:Y:S02]  /*3de50*/  ISETP.GE.AND P3, PT, R39, UR10, PT ;  /* 0x0000000a27007c0c */ /* 0x000fe4000bf66270 */
[----:B------:R-:W4:Y:S01]  /*3de60*/  LDL.LU.64 R38, [R1+0x1e8] ;  /* 0x0001e80001267983 */ /* 0x000f220000300a00 */
[----:B---3--:R-:W-:-:S02]  /*3de70*/  IMAD.WIDE R108, R252, 0x4, R120 ;  /* 0x00000004fc6c7825 */ /* 0x008fc400078e0278 */
[----:B------:R-:W1:Y:S03]  /*3de80*/  S2R R121, SR_TID.X ;  /* 0x0000000000797919 */ /* 0x000e660000002100 */
[----:B------:R3:W-:Y:S01]  /*3de90*/  STL.64 [R1+0xf28], R108 ;  /* 0x000f286c01007387 */ /* 0x0007e20000100a00 */
[----:B------:R-:W-:-:S03]  /*3dea0*/  SEL R13, RZ, 0x4, P6 ;  /* 0x00000004ff0d7807 */ /* 0x000fc60003000000 */
[----:B------:R3:W-:Y:S01]  /*3deb0*/  LDGSTS.E [R4+-0x35ff8], desc[UR48][R108.64], P1 ;  /* 0xca0080006c047fae */ /* 0x0007e20008921870 */
[----:B-1----:R-:W-:-:S04]  /*3dec0*/  SHF.R.U32.HI R121, RZ, 0x6, R121 ;  /* 0x00000006ff797819 */ /* 0x002fc80000011679 */
[----:B------:R-:W-:Y:S02]  /*3ded0*/  SGXT.U32 R139, R121, 0x1 ;  /* 0x00000001798b781a */ /* 0x000fe40000000000 */
[----:B------:R-:W4:Y:S01]  /*3dee0*/  LDL.LU.64 R120, [R1+0x170] ;  /* 0x0001700001787983 */ /* 0x000f220000300a00 */
[----:B------:R-:W-:Y:S02]  /*3def0*/  ISETP.NE.U32.AND P6, PT, R12, RZ, PT ;  /* 0x000000ff0c00720c */ /* 0x000fe40003fc5070 */
[----:B------:R-:W-:Y:S02]  /*3df00*/  SEL R12, R3, RZ, P2 ;  /* 0x000000ff030c7207 */ /* 0x000fe40001000000 */
[----:B------:R-:W-:Y:S02]  /*3df10*/  SEL R3, RZ, 0x4, P3 ;  /* 0x00000004ff037807 */ /* 0x000fe40001800000 */
[----:B------:R-:W-:Y:S02]  /*3df20*/  SEL R13, R13, RZ, P2 ;  /* 0x000000ff0d0d7207 */ /* 0x000fe40001000000 */
[----:B------:R-:W-:-:S02]  /*3df30*/  ISETP.NE.U32.AND P3, PT, R12, RZ, PT ;  /* 0x000000ff0c00720c */ /* 0x000fc40003f65070 */
[----:B------:R-:W-:Y:S02]  /*3df40*/  SEL R12, RZ, 0x4, P0 ;  /* 0x00000004ff0c7807 */ /* 0x000fe40000000000 */
[----:B------:R-:W-:Y:S02]  /*3df50*/  ISETP.NE.U32.AND P0, PT, R13, RZ, PT ;  /* 0x000000ff0d00720c */ /* 0x000fe40003f05070 */
[----:B------:R-:W-:Y:S02]  /*3df60*/  SEL R13, R3, RZ, P2 ;  /* 0x000000ff030d7207 */ /* 0x000fe40001000000 */
[----:B------:R-:W-:Y:S02]  /*3df70*/  SEL R3, R12, RZ, P2 ;  /* 0x000000ff0c037207 */ /* 0x000fe40001000000 */
[----:B------:R-:W-:Y:S02]  /*3df80*/  SEL R12, RZ, 0x4, P4 ;  /* 0x00000004ff0c7807 */ /* 0x000fe40002000000 */
[----:B------:R-:W-:-:S02]  /*3df90*/  ISETP.NE.U32.AND P4, PT, R13, RZ, PT ;  /* 0x000000ff0d00720c */ /* 0x000fc40003f85070 */
[----:B---3--:R-:W-:Y:S02]  /*3dfa0*/  SEL R108, R12, RZ, P2 ;  /* 0x000000ff0c6c7207 */ /* 0x008fe40001000000 */
[----:B------:R-:W-:-:S04]  /*3dfb0*/  LOP3.LUT R139, R139, 0x28, RZ, 0xfc, !PT ;  /* 0x000000288b8b7812 */ /* 0x000fc800078efcff */
[----:B------:R-:W-:Y:S01]  /*3dfc0*/  ISETP.GE.AND P1, PT, R139, UR10, PT ;  /* 0x0000000a8b007c0c */ /* 0x000fe2000bf26270 */
[C---:B--2---:R-:W-:Y:S02]  /*3dfd0*/  IMAD.WIDE R12, R252.reuse, 0x4, R244 ;  /* 0x00000004fc0c7825 */ /* 0x044fe400078e02f4 */
[----:B------:R-:W1:Y:S02]  /*3dfe0*/  S2R R245, SR_TID.X ;  /* 0x0000000000f57919 */ /* 0x000e640000002100 */
[----:B------:R-:W-:-:S04]  /*3dff0*/  IMAD.WIDE R138, R252, 0x4, R134 ;  /* 0x00000004fc8a7825 */ /* 0x000fc800078e0286 */
[----:B----4-:R-:W-:Y:S01]  /*3e000*/  IMAD.WIDE R134, R252, 0x4, R164 ;  /* 0x00000004fc867825 */ /* 0x010fe200078e02a4 */
[----:B------:R-:W-:Y:S04]  /*3e010*/  LDGSTS.E [R4+-0x34000], desc[UR48][R138.64], P6 ;  /* 0xcc0000008a047fae */ /* 0x000fe8000b121870 */
[----:B------:R-:W-:Y:S04]  /*3e020*/  LDGSTS.E [R4+-0x33ff8], desc[UR48][R134.64], P3 ;  /* 0xcc00800086047fae */ /* 0x000fe80009921870 */
[----:B------:R2:W-:Y:S01]  /*3e030*/  LDGSTS.E [R4+-0x32000], desc[UR48][R12.64], P0 ;  /* 0xce0000000c047fae */ /* 0x0005e20008121870 */
[----:B-1----:R-:W-:-:S04]  /*3e040*/  SHF.R.U32.HI R244, RZ, 0x6, R245 ;  /* 0x00000006fff47819 */ /* 0x002fc800000116f5 */
[----:B------:R-:W-:Y:S02]  /*3e050*/  SGXT.U32 R244, R244, 0x1 ;  /* 0x00000001f4f4781a */ /* 0x000fe40000000000 */
[----:B------:R-:W-:Y:S02]  /*3e060*/  SHF.R.U32.HI R245, RZ, 0x6, R245 ;  /* 0x00000006fff57819 */ /* 0x000fe400000116f5 */
[----:B------:R-:W-:-:S04]  /*3e070*/  LOP3.LUT R244, R244, 0x2a, RZ, 0xfc, !PT ;  /* 0x0000002af4f47812 */ /* 0x000fc800078efcff */
[----:B------:R-:W-:Y:S02]  /*3e080*/  ISETP.GE.AND P0, PT, R244, UR10, PT ;  /* 0x0000000af4007c0c */ /* 0x000fe4000bf06270 */
[----:B------:R-:W-:Y:S02]  /*3e090*/  SGXT.U32 R244, R245, 0x1 ;  /* 0x00000001f5f4781a */ /* 0x000fe40000000000 */
[----:B------:R-:W1:Y:S01]  /*3e0a0*/  S2R R245, SR_TID.X ;  /* 0x0000000000f57919 */ /* 0x000e620000002100 */
[----:B------:R-:W-:Y:S02]  /*3e0b0*/  SEL R109, RZ, 0x4, P1 ;  /* 0x00000004ff6d7807 */ /* 0x000fe40000800000 */
[----:B------:R-:W-:Y:S02]  /*3e0c0*/  ISETP.NE.U32.AND P1, PT, R3, RZ, PT ;  /* 0x000000ff0300720c */ /* 0x000fe40003f25070 */
[----:B------:R-:W-:Y:S02]  /*3e0d0*/  SEL R3, R109, RZ, P2 ;  /* 0x000000ff6d037207 */ /* 0x000fe40001000000 */
[----:B------:R-:W-:Y:S01]  /*3e0e0*/  ISETP.NE.U32.AND P6, PT, R108, RZ, PT ;  /* 0x000000ff6c00720c */ /* 0x000fe20003fc5070 */
[----:B------:R-:W-:Y:S01]  /*3e0f0*/  IMAD.WIDE R108, R252, 0x4, R156 ;  /* 0x00000004fc6c7825 */ /* 0x000fe200078e029c */
[----:B------:R-:W-:Y:S01]  /*3e100*/  LOP3.LUT R244, R244, 0xe, RZ, 0xfc, !PT ;  /* 0x0000000ef4f47812 */ /* 0x000fe200078efcff */
[----:B------:R-:W-:Y:S04]  /*3e110*/  STL.64 [R1+0xfb8], R138 ;  /* 0x000fb88a01007387 */ /* 0x000fe80000100a00 */
[----:B------:R-:W-:Y:S04]  /*3e120*/  STL.64 [R1+0xfc8], R134 ;  /* 0x000fc88601007387 */ /* 0x000fe80000100a00 */
[----:B------:R2:W-:Y:S04]  /*3e130*/  STL.64 [R1+0x1020], R12 ;  /* 0x0010200c01007387 */ /* 0x0005e80000100a00 */
[----:B------:R3:W-:Y:S01]  /*3e140*/  LDGSTS.E [R4+-0x31ff8], desc[UR48][R108.64], P4 ;  /* 0xce0080006c047fae */ /* 0x0007e2000a121870 */
[----:B------:R-:W-:-:S02]  /*3e150*/  ISETP.GE.AND P4, PT, R244, UR10, PT ;  /* 0x0000000af4007c0c */ /* 0x000fc4000bf86270 */
[----:B-1----:R-:W-:Y:S01]  /*3e160*/  SHF.R.U32.HI R245, RZ, 0x6, R245 ;  /* 0x00000006fff57819 */ /* 0x002fe200000116f5 */
[----:B--2---:R-:W-:-:S03]  /*3e170*/  IMAD.WIDE R12, R252, 0x4, R220 ;  /* 0x00000004fc0c7825 */ /* 0x004fc600078e02dc */
[C---:B------:R-:W-:Y:S02]  /*3e180*/  SGXT.U32 R244, R245.reuse, 0x1 ;  /* 0x00000001f5f4781a */ /* 0x040fe40000000000 */
[----:B------:R-:W-:Y:S01]  /*3e190*/  SGXT.U32 R221, R245, 0x1 ;  /* 0x00000001f5dd781a */ /* 0x000fe20000000000 */
[----:B------:R1:W-:Y:S01]  /*3e1a0*/  LDGSTS.E [R5+-0x38000], desc[UR48][R12.64], P1 ;  /* 0xc80000000c057fae */ /* 0x0003e20008921870 */
[----:B------:R-:W2:Y:S01]  /*3e1b0*/  S2R R245, SR_TID.X ;  /* 0x0000000000f57919 */ /* 0x000ea20000002100 */
[----:B------:R-:W-:-:S04]  /*3e1c0*/  LOP3.LUT R244, R244, 0x48, RZ, 0xfc, !PT ;  /* 0x00000048f4f47812 */ /* 0x000fc800078efcff */
[----:B------:R-:W-:Y:S02]  /*3e1d0*/  ISETP.GE.AND P1, PT, R244, UR10, PT ;  /* 0x0000000af4007c0c */ /* 0x000fe4000bf26270 */
[----:B--2---:R-:W-:-:S04]  /*3e1e0*/  SHF.R.U32.HI R245, RZ, 0x6, R245 ;  /* 0x00000006fff57819 */ /* 0x004fc800000116f5 */
[----:B------:R-:W-:Y:S02]  /*3e1f0*/  SGXT.U32 R244, R245, 0x1 ;  /* 0x00000001f5f4781a */ /* 0x000fe40000000000 */
[----:B------:R-:W2:Y:S01]  /*3e200*/  S2R R245, SR_TID.X ;  /* 0x0000000000f57919 */ /* 0x000ea20000002100 */
[----:B------:R3:W-:Y:S01]  /*3e210*/  STL.64 [R1+0x1028], R108 ;  /* 0x0010286c01007387 */ /* 0x0007e20000100a00 */
[----:B------:R-:W-:-:S03]  /*3e220*/  LOP3.LUT R244, R244, 0x4a, RZ, 0xfc, !PT ;  /* 0x0000004af4f47812 */ /* 0x000fc600078efcff */
[----:B------:R-:W4:Y:S04]  /*3e230*/  LDL.LU.64 R156, [R1+0x168] ;  /* 0x00016800019c7983 */ /* 0x000f280000300a00 */
[----:B------:R1:W-:Y:S01]  /*3e240*/  STL.64 [R1+0xe98], R12 ;  /* 0x000e980c01007387 */ /* 0x0003e20000100a00 */
[----:B---3--:R-:W-:-:S03]  /*3e250*/  IMAD.WIDE R108, R252, 0x4, R38 ;  /* 0x00000004fc6c7825 */ /* 0x008fc600078e0226 */
[----:B------:R-:W3:Y:S04]  /*3e260*/  LDL.LU.64 R38, [R1+0xf0] ;  /* 0x0000f00001267983 */ /* 0x000ee80000300a00 */
[----:B------:R-:W-:Y:S04]  /*3e270*/  STL.64 [R1+0xe90], R108 ;  /* 0x000e906c01007387 */ /* 0x000fe80000100a00 */
[----:B------:R-:W-:Y:S01]  /*3e280*/  LDGSTS.E [R5+-0x37ff8], desc[UR48][R108.64], P6 ;  /* 0xc80080006c057fae */ /* 0x000fe2000b121870 */
[----:B------:R-:W-:Y:S01]  /*3e290*/  ISETP.GE.AND P6, PT, R244, UR10, PT ;  /* 0x0000000af4007c0c */ /* 0x000fe2000bfc6270 */
[----:B-1----:R-:W-:Y:S01]  /*3e2a0*/  IMAD.WIDE R12, R252, 0x4, R120 ;  /* 0x00000004fc0c7825 */ /* 0x002fe200078e0278 */
[----:B--2---:R-:W-:-:S04]  /*3e2b0*/  SHF.R.U32.HI R121, RZ, 0x6, R245 ;  /* 0x00000006ff797819 */ /* 0x004fc800000116f5 */
[----:B------:R1:W-:Y:S04]  /*3e2c0*/  STL.64 [R1+0xf10], R12 ;  /* 0x000f100c01007387 */ /* 0x0003e80000100a00 */
[----:B------:R-:W2:Y:S01]  /*3e2d0*/  LDL.LU.64 R244, [R1+0xe8] ;  /* 0x0000e80001f47983 */ /* 0x000ea20000300a00 */
[----:B------:R-:W1:Y:S01]  /*3e2e0*/  S2R R120, SR_TID.X ;  /* 0x0000000000787919 */ /* 0x000e620000002100 */
[----:B------:R-:W-:Y:S02]  /*3e2f0*/  ISETP.NE.U32.AND P3, PT, R3, RZ, PT ;  /* 0x000000ff0300720c */ /* 0x000fe40003f65070 */
[----:B------:R-:W-:Y:S02]  /*3e300*/  SGXT.U32 R121, R121, 0x1 ;  /* 0x000000017979781a */ /* 0x000fe40000000000 */
[----:B------:R-:W-:-:S02]  /*3e310*/  LOP3.LUT R221, R221, 0x10, RZ, 0xfc, !PT ;  /* 0x00000010dddd7812 */ /* 0x000fc400078efcff */
[----:B------:R-:W-:Y:S02]  /*3e320*/  LOP3.LUT R121, R121, 0x68, RZ, 0xfc, !PT ;  /* 0x0000006879797812 */ /* 0x000fe400078efcff */
[----:B------:R-:W-:Y:S02]  /*3e330*/  SEL R3, RZ, 0x4, P0 ;  /* 0x00000004ff037807 */ /* 0x000fe40000000000 */
[----:B------:R-:W-:-:S03]  /*3e340*/  ISETP.GE.AND P0, PT, R221, UR10, PT ;  /* 0x0000000add007c0c */ /* 0x000fc6000bf06270 */
[----:B------:R1:W-:Y:S01]  /*3e350*/  LDGSTS.E [R5+-0x36000], desc[UR48][R12.64], P3 ;  /* 0xca0000000c057fae */ /* 0x0003e20009921870 */
[----:B------:R-:W-:Y:S02]  /*3e360*/  ISETP.GE.AND P3, PT, R121, UR10, PT ;  /* 0x0000000a79007c0c */ /* 0x000fe4000bf66270 */
[----:B-1----:R-:W-:Y:S02]  /*3e370*/  SHF.R.U32.HI R221, RZ, 0x6, R120 ;  /* 0x00000006ffdd7819 */ /* 0x002fe40000011678 */
[----:B------:R-:W2:Y:S04]  /*3e380*/  LDL.LU.64 R120, [R1+0x70] ;  /* 0x0000700001787983 */ /* 0x000ea80000300a00 */
[----:B------:R-:W2:Y:S01]  /*3e390*/  LDL.LU.64 R164, [R1+0x68] ;  /* 0x0000680001a47983 */ /* 0x000ea20000300a00 */
[----:B------:R-:W-:-:S02]  /*3e3a0*/  SEL R4, RZ, 0x4, P1 ;  /* 0x00000004ff047807 */ /* 0x000fc40000800000 */
[----:B------:R-:W-:Y:S02]  /*3e3b0*/  SGXT.U32 R221, R221, 0x1 ;  /* 0x00000001dddd781a */ /* 0x000fe40000000000 */
[----:B------:R-:W-:Y:S02]  /*3e3c0*/  SEL R3, R3, RZ, P2 ;  /* 0x000000ff03037207 */ /* 0x000fe40001000000 */
[----:B------:R-:W-:Y:S02]  /*3e3d0*/  SEL R12, R4, RZ, P2 ;  /* 0x000000ff040c7207 */ /* 0x000fe40001000000 */
[----:B------:R-:W-:Y:S02]  /*3e3e0*/  LOP3.LUT R221, R221, 0x6a, RZ, 0xfc, !PT ;  /* 0x0000006adddd7812 */ /* 0x000fe400078efcff */
[----:B------:R-:W-:Y:S02]  /*3e3f0*/  ISETP.NE.U32.AND P1, PT, R3, RZ, PT ;  /* 0x000000ff0300720c */ /* 0x000fe40003f25070 */
[----:B------:R-:W-:-:S02]  /*3e400*/  SEL R4, RZ, 0x4, P3 ;  /* 0x00000004ff047807 */ /* 0x000fc40001800000 */
[----:B------:R-:W-:Y:S02]  /*3e410*/  SEL R3, RZ, 0x4, P6 ;  /* 0x00000004ff037807 */ /* 0x000fe40003000000 */
[----:B------:R-:W-:Y:S02]  /*3e420*/  ISETP.NE.U32.AND P3, PT, R12, RZ, PT ;  /* 0x000000ff0c00720c */ /* 0x000fe40003f65070 */
[----:B------:R-:W-:Y:S01]  /*3e430*/  ISETP.GE.AND P6, PT, R221, UR10, PT ;  /* 0x0000000add007c0c */ /* 0x000fe2000bfc6270 */
[----:B------:R-:W2:Y:S04]  /*3e440*/  LDL.LU.64 R12, [R1+0x1e0] ;  /* 0x0001e000010c7983 */ /* 0x000ea80000300a00 */
[----:B------:R-:W2:Y:S01]  /*3e450*/  LDL.LU.64 R220, [R1+0x1d8] ;  /* 0x0001d80001dc7983 */ /* 0x000ea20000300a00 */
[----:B------:R-:W-:-:S02]  /*3e460*/  SEL R3, R3, RZ, P2 ;  /* 0x000000ff03037207 */ /* 0x000fc40001000000 */
[----:B------:R-:W-:Y:S02]  /*3e470*/  SEL R109, RZ, 0x4, P6 ;  /* 0x00000004ff6d7807 */ /* 0x000fe40003000000 */
[----:B------:R-:W-:Y:S02]  /*3e480*/  ISETP.NE.U32.AND P6, PT, R3, RZ, PT ;  /* 0x000000ff0300720c */ /* 0x000fe40003fc5070 */
[----:B------:R-:W-:Y:S02]  /*3e490*/  SEL R4, R4, RZ, P2 ;  /* 0x000000ff04047207 */ /* 0x000fe40001000000 */
[----:B------:R-:W-:Y:S02]  /*3e4a0*/  SEL R108, RZ, 0x4, P5 ;  /* 0x00000004ff6c7807 */ /* 0x000fe40002800000 */
[----:B------:R-:W-:Y:S02]  /*3e4b0*/  ISETP.NE.U32.AND P5, PT, R4, RZ, PT ;  /* 0x000000ff0400720c */ /* 0x000fe40003fa5070 */
[----:B------:R-:W-:-:S02]  /*3e4c0*/  SEL R4, R109, RZ, P2 ;  /* 0x000000ff6d047207 */ /* 0x000fc40001000000 */
[----:B------:R-:W-:-:S04]  /*3e4d0*/  SEL R3, RZ, 0x4, P4 ;  /* 0x00000004ff037807 */ /* 0x000fc80002000000 */
[----:B------:R-:W-:Y:S01]  /*3e4e0*/  SEL R3, R3, RZ, P2 ;  /* 0x000000ff03037207 */ /* 0x000fe20001000000 */
[----:B----4-:R-:W-:-:S05]  /*3e4f0*/  IMAD.WIDE R134, R252, 0x4, R156 ;  /* 0x00000004fc867825 */ /* 0x010fca00078e029c */
[----:B------:R-:W-:Y:S04]  /*3e500*/  STL.64 [R1+0xf18], R134 ;  /* 0x000f188601007387 */ /* 0x000fe80000100a00 */
[----:B------:R2:W-:Y:S01]  /*3e510*/  LDGSTS.E [R5+-0x35ff8], desc[UR48][R134.64], P1 ;  /* 0xca00800086057fae */ /* 0x0005e20008921870 */
[C---:B---3--:R-:W-:Y:S01]  /*3e520*/  IMAD.WIDE R38, R252.reuse, 0x4, R38 ;  /* 0x00000004fc267825 */ /* 0x048fe200078e0226 */
[----:B------:R-:W1:Y:S04]  /*3e530*/  S2R R157, SR_TID.X ;  /* 0x00000000009d7919 */ /* 0x000e680000002100 */
[----:B------:R3:W-:Y:S04]  /*3e540*/  STL.64 [R1+0xf90], R38 ;  /* 0x000f902601007387 */ /* 0x0007e80000100a00 */
[----:B------:R-:W-:Y:S04]  /*3e550*/  LDGSTS.E [R5+-0x34000], desc[UR48][R38.64], P3 ;  /* 0xcc00000026057fae */ /* 0x000fe80009921870 */
[----:B---3--:R-:W3:Y:S01]  /*3e560*/  LDL.LU.64 R38, [R1+0x160] ;  /* 0x0001600001267983 */ /* 0x008ee20000300a00 */
[----:B--2---:R-:W-:-:S02]  /*3e570*/  IMAD.WIDE R134, R252, 0x4, R244 ;  /* 0x00000004fc867825 */ /* 0x004fc400078e02f4 */
[----:B------:R-:W2:Y:S01]  /*3e580*/  S2R R245, SR_TID.X ;  /* 0x0000000000f57919 */ /* 0x000ea20000002100 */
[----:B-1----:R-:W-:Y:S02]  /*3e590*/  SHF.R.U32.HI R157, RZ, 0x6, R157 ;  /* 0x00000006ff9d7819 */ /* 0x002fe4000001169d */
[----:B------:R-:W-:Y:S01]  /*3e5a0*/  ISETP.NE.U32.AND P1, PT, R4, RZ, PT ;  /* 0x000000ff0400720c */ /* 0x000fe20003f25070 */
[----:B------:R-:W-:Y:S01]  /*3e5b0*/  LDGSTS.E [R5+-0x33ff8], desc[UR48][R134.64], P6 ;  /* 0xcc00800086057fae */ /* 0x000fe2000b121870 */
[----:B------:R-:W-:Y:S02]  /*3e5c0*/  SGXT.U32 R157, R157, 0x1 ;  /* 0x000000019d9d781a */ /* 0x000fe40000000000 */
[----:B--2---:R-:W-:-:S04]  /*3e5d0*/  SHF.R.U32.HI R245, RZ, 0x6, R245 ;  /* 0x00000006fff57819 */ /* 0x004fc800000116f5 */
[----:B------:R-:W-:Y:S02]  /*3e5e0*/  SGXT.U32 R244, R245, 0x1 ;  /* 0x00000001f5f4781a */ /* 0x000fe40000000000 */
[----:B------:R-:W1:Y:S01]  /*3e5f0*/  S2R R245, SR_TID.X ;  /* 0x0000000000f57919 */ /* 0x000e620000002100 */
[----:B------:R-:W-:Y:S02]  /*3e600*/  LOP3.LUT R157, R157, 0x2c, RZ, 0xfc, !PT ;  /* 0x0000002c9d9d7812 */ /* 0x000fe400078efcff */
[----:B------:R-:W-:Y:S01]  /*3e610*/  LOP3.LUT R244, R244, 0x2e, RZ, 0xfc, !PT ;  /* 0x0000002ef4f47812 */ /* 0x000fe200078efcff */
[----:B------:R-:W-:Y:S01]  /*3e620*/  STL.64 [R1+0xf98], R134 ;  /* 0x000f988601007387 */ /* 0x000fe20000100a00 */
[----:B------:R-:W-:Y:S01]  /*3e630*/  ISETP.GE.AND P4, PT, R157, UR10, PT ;  /* 0x0000000a9d007c0c */ /* 0x000fe2000bf86270 */
[----:B------:R-:W-:Y:S01]  /*3e640*/  IMAD.WIDE R120, R252, 0x4, R120 ;  /* 0x00000004fc787825 */ /* 0x000fe200078e0278 */
[----:B------:R-:W-:Y:S01]  /*3e650*/  SEL R4, R108, RZ, P2 ;  /* 0x000000ff6c047207 */ /* 0x000fe20001000000 */
[----:B------:R-:W2:Y:S01]  /*3e660*/  LDL.LU.64 R156, [R1+0x158] ;  /* 0x00015800019c7983 */ /* 0x000ea20000300a00 */
[----:B------:R-:W-:Y:S01]  /*3e670*/  ISETP.GE.AND P6, PT, R244, UR10, PT ;  /* 0x0000000af4007c0c */ /* 0x000fe2000bfc6270 */
[----:B------:R-:W-:-:S02]  /*3e680*/  IMAD.WIDE R108, R252, 0x4, R164 ;  /* 0x00000004fc6c7825 */ /* 0x000fc400078e02a4 */
[----:B------:R4:W-:Y:S04]  /*3e690*/  STL.64 [R1+0x1010], R120 ;  /* 0x0010107801007387 */ /* 0x0009e80000100a00 */
[----:B------:R4:W-:Y:S04]  /*3e6a0*/  LDGSTS.E [R5+-0x32000], desc[UR48][R120.64], P5 ;  /* 0xce00000078057fae */ /* 0x0009e8000a921870 */
[----:B------:R4:W-:Y:S04]  /*3e6b0*/  STL.64 [R1+0x1018], R108 ;  /* 0x0010186c01007387 */ /* 0x0009e80000100a00 */
[----:B------:R4:W-:Y:S01]  /*3e6c0*/  LDGSTS.E [R5+-0x31ff8], desc[UR48][R108.64], P1 ;  /* 0xce0080006c057fae */ /* 0x0009e20008921870 */
[----:B-1----:R-:W-:-:S02]  /*3e6d0*/  SHF.R.U32.HI R244, RZ, 0x6, R245 ;  /* 0x00000006fff47819 */ /* 0x002fc400000116f5 */
[----:B----4-:R-:W-:Y:S02]  /*3e6e0*/  SHF.R.U32.HI R121, RZ, 0x6, R245 ;  /* 0x00000006ff797819 */ /* 0x010fe400000116f5 */
[----:B------:R-:W-:Y:S02]  /*3e6f0*/  SGXT.U32 R120, R244, 0x1 ;  /* 0x00000001f478781a */ /* 0x000fe40000000000 */
[----:B------:R-:W4:Y:S02]  /*3e700*/  LDL.LU.64 R244, [R1+0xe0] ;  /* 0x0000e00001f47983 */ /* 0x000f240000300a00 */
[----:B------:R-:W-:Y:S02]  /*3e710*/  LOP3.LUT R120, R120, 0x4c, RZ, 0xfc, !PT ;  /* 0x0000004c78787812 */ /* 0x000fe400078efcff */
[----:B------:R-:W-:Y:S01]  /*3e720*/  ISETP.NE.U32.AND P3, PT, R4, RZ, PT ;  /* 0x000000ff0400720c */ /* 0x000fe20003f65070 */
[----:B------:R-:W4:Y:S01]  /*3e730*/  LDL.LU.64 R164, [R1+0xd8] ;  /* 0x0000d80001a47983 */ /* 0x000f220000300a00 */
[----:B------:R-:W-:-:S02]  /*3e740*/  ISETP.GE.AND P1, PT, R120, UR10, PT ;  /* 0x0000000a78007c0c */ /* 0x000fc4000bf26270 */
[----:B------:R-:W-:Y:S02]  /*3e750*/  SGXT.U32 R120, R121, 0x1 ;  /* 0x000000017978781a */ /* 0x000fe40000000000 */
[----:B------:R-:W1:Y:S01]  /*3e760*/  S2R R121, SR_TID.X ;  /* 0x0000000000797919 */ /* 0x000e620000002100 */
[----:B------:R-:W-:Y:S02]  /*3e770*/  SEL R4, RZ, 0x4, P4 ;  /* 0x00000004ff047807 */ /* 0x000fe40002000000 */
[----:B------:R-:W-:Y:S02]  /*3e780*/  LOP3.LUT R120, R120, 0x4e, RZ, 0xfc, !PT ;  /* 0x0000004e78787812 */ /* 0x000fe400078efcff */
[----:B------:R-:W-:Y:S02]  /*3e790*/  ISETP.NE.U32.AND P4, PT, R3, RZ, PT ;  /* 0x000000ff0300720c */ /* 0x000fe40003f85070 */
[----:B------:R-:W-:Y:S02]  /*3e7a0*/  SEL R3, R4, RZ, P2 ;  /* 0x000000ff04037207 */ /* 0x000fe40001000000 */
[----:B------:R-:W-:-:S02]  /*3e7b0*/  SEL R4, RZ, 0x4, P6 ;  /* 0x00000004ff047807 */ /* 0x000fc40003000000 */
[----:B------:R-:W-:Y:S02]  /*3e7c0*/  ISETP.GE.AND P6, PT, R120, UR10, PT ;  /* 0x0000000a78007c0c */ /* 0x000fe4000bfc6270 */
[----:B------:R-:W1:Y:S01]  /*3e7d0*/  S2R R120, SR_TID.X ;  /* 0x0000000000787919 */ /* 0x000e620000002100 */
[----:B------:R-:W-:-:S04]  /*3e7e0*/  IMAD.WIDE R108, R252, 0x4, R12 ;  /* 0x00000004fc6c7825 */ /* 0x000fc800078e020c */
[----:B------:R-:W-:Y:S01]  /*3e7f0*/  IMAD.WIDE R12, R252, 0x4, R220 ;  /* 0x00000004fc0c7825 */ /* 0x000fe200078e02dc */
[----:B------:R-:W-:Y:S04]  /*3e800*/  STL.64 [R1+0xe80], R108 ;  /* 0x000e806c01007387 */ /* 0x000fe80000100a00 */
[----:B------:R2:W-:Y:S01]  /*3e810*/  LDGSTS.E [R8+-0x38000], desc[UR48][R108.64], P3 ;  /* 0xc80000006c087fae */ /* 0x0005e20009921870 */
[----:B-1----:R-:W-:-:S03]  /*3e820*/  SHF.R.U32.HI R121, RZ, 0x6, R121 ;  /* 0x00000006ff797819 */ /* 0x002fc60000011679 */
[----:B------:R1:W-:Y:S01]  /*3e830*/  STL.64 [R1+0xe88], R12 ;  /* 0x000e880c01007387 */ /* 0x0003e20000100a00 */
[----:B------:R-:W-:-:S03]  /*3e840*/  SGXT.U32 R121, R121, 0x1 ;  /* 0x000000017979781a */ /* 0x000fc60000000000 */
[----:B------:R-:W-:Y:S01]  /*3e850*/  LDGSTS.E [R8+-0x37ff8], desc[UR48][R12.64], P4 ;  /* 0xc80080000c087fae */ /* 0x000fe2000a121870 */
[----:B------:R-:W-:-:S04]  /*3e860*/  LOP3.LUT R121, R121, 0x12, RZ, 0xfc, !PT ;  /* 0x0000001279797812 */ /* 0x000fc800078efcff */
[----:B------:R-:W-:Y:S02]  /*3e870*/  ISETP.GE.AND P3, PT, R121, UR10, PT ;  /* 0x0000000a79007c0c */ /* 0x000fe4000bf66270 */
[----:B------:R-:W-:Y:S02]  /*3e880*/  SHF.R.U32.HI R221, RZ, 0x6, R120 ;  /* 0x00000006ffdd7819 */ /* 0x000fe40000011678 */
[----:B------:R-:W4:Y:S01]  /*3e890*/  LDL.LU.64 R120, [R1+0x60] ;  /* 0x0000600001787983 */ /* 0x000f220000300a00 */
[----:B------:R-:W-:Y:S02]  /*3e8a0*/  SEL R4, R4, RZ, P2 ;  /* 0x000000ff04047207 */ /* 0x000fe40001000000 */
[----:B------:R-:W-:Y:S01]  /*3e8b0*/  ISETP.NE.U32.AND P5, PT, R3, RZ, PT ;  /* 0x000000ff0300720c */ /* 0x000fe20003fa5070 */
[----:B-1----:R-:W4:Y:S01]  /*3e8c0*/  LDL.LU.64 R12, [R1+0x58] ;  /* 0x00005800010c7983 */ /* 0x002f220000300a00 */
[----:B------:R-:W-:Y:S02]  /*3e8d0*/  SEL R3, RZ, 0x4, P1 ;  /* 0x00000004ff037807 */ /* 0x000fe40000800000 */
[----:B------:R-:W-:-:S02]  /*3e8e0*/  ISETP.NE.U32.AND P1, PT, R4, RZ, PT ;  /* 0x000000ff0400720c */ /* 0x000fc40003f25070 */
[----:B------:R-:W-:-:S04]  /*3e8f0*/  SGXT.U32 R221, R221, 0x1 ;  /* 0x00000001dddd781a */ /* 0x000fc80000000000 */
[----:B------:R-:W-:Y:S02]  /*3e900*/  LOP3.LUT R221, R221, 0x6c, RZ, 0xfc, !PT ;  /* 0x0000006cdddd7812 */ /* 0x000fe400078efcff */
[----:B------:R-:W-:Y:S02]  /*3e910*/  SEL R4, RZ, 0x4, P6 ;  /* 0x00000004ff047807 */ /* 0x000fe40003000000 */
[----:B------:R-:W-:Y:S02]  /*3e920*/  SEL R3, R3, RZ, P2 ;  /* 0x000000ff03037207 */ /* 0x000fe40001000000 */
[----:B------:R-:W-:Y:S02]  /*3e930*/  ISETP.GE.AND P6, PT, R221, UR10, PT ;  /* 0x0000000add007c0c */ /* 0x000fe4000bfc6270 */
[----:B------:R-:W-:Y:S02]  /*3e940*/  ISETP.NE.U32.AND P4, PT, R3, RZ, PT ;  /* 0x000000ff0300720c */ /* 0x000fe40003f85070 */
[----:B------:R-:W-:Y:S01]  /*3e950*/  SEL R3, RZ, 0x4, P6 ;  /* 0x00000004ff037807 */ /* 0x000fe20003000000 */
[----:B---3--:R-:W-:-:S02]  /*3e960*/  IMAD.WIDE R134, R252, 0x4, R38 ;  /* 0x00000004fc867825 */ /* 0x008fc400078e0226 */
[----:B------:R-:W1:Y:S03]  /*3e970*/  S2R R39, SR_TID.X ;  /* 0x0000000000277919 */ /* 0x000e660000002100 */
[----:B------:R-:W-:Y:S01]  /*3e980*/  LDGSTS.E [R8+-0x36000], desc[UR48][R134.64], P5 ;  /* 0xca00000086087fae */ /* 0x000fe2000a921870 */
[--C-:B-1----:R-:W-:Y:S02]  /*3e990*/  SHF.R.U32.HI R38, RZ, 0x6, R39.reuse ;  /* 0x00000006ff267819 */ /* 0x102fe40000011627 */
[----:B------:R-:W-:Y:S02]  /*3e9a0*/  SHF.R.U32.HI R39, RZ, 0x6, R39 ;  /* 0x00000006ff277819 */ /* 0x000fe40000011627 */
[----:B------:R-:W-:Y:S02]  /*3e9b0*/  SGXT.U32 R38, R38, 0x1 ;  /* 0x000000012626781a */ /* 0x000fe40000000000 */
[----:B------:R-:W-:-:S02]  /*3e9c0*/  SGXT.U32 R39, R39, 0x1 ;  /* 0x000000012727781a */ /* 0x000fc40000000000 */
[----:B------:R-:W-:Y:S02]  /*3e9d0*/  LOP3.LUT R38, R38, 0x6e, RZ, 0xfc, !PT ;  /* 0x0000006e26267812 */ /* 0x000fe400078efcff */
[----:B------:R-:W-:Y:S02]  /*3e9e0*/  LOP3.LUT R39, R39, 0x14, RZ, 0xfc, !PT ;  /* 0x0000001427277812 */ /* 0x000fe400078efcff */
[----:B------:R-:W-:Y:S01]  /*3e9f0*/  ISETP.GE.AND P6, PT, R38, UR10, PT ;  /* 0x0000000a26007c0c */ /* 0x000fe2000bfc6270 */
[----:B------:R-:W-:Y:S01]  /*3ea00*/  STL.64 [R1+0xf00], R134 ;  /* 0x000f008601007387 */ /* 0x000fe20000100a00 */
[----:B--2---:R-:W-:-:S05]  /*3ea10*/  IMAD.WIDE R108, R252, 0x4, R156 ;  /* 0x00000004fc6c7825 */ /* 0x004fca00078e029c */
[----:B------:R1:W-:Y:S01]  /*3ea20*/  LDGSTS.E [R8+-0x35ff8], desc[UR48][R108.64], P1 ;  /* 0xca0080006c087fae */ /* 0x0003e20008921870 */
[----:B------:R-:W-:-:S03]  /*3ea30*/  ISETP.GE.AND P1, PT, R39, UR10, PT ;  /* 0x0000000a27007c0c */ /* 0x000fc6000bf26270 */
[----:B------:R1:W-:Y:S04]  /*3ea40*/  STL.64 [R1+0xf08], R108 ;  /* 0x000f086c01007387 */ /* 0x0003e80000100a00 */
[----:B------:R-:W2:Y:S04]  /*3ea50*/  LDL.LU.64 R156, [R1+0x1d0] ;  /* 0x0001d000019c7983 */ /* 0x000ea80000300a00 */
[----:B------:R-:W3:Y:S01]  /*3ea60*/  LDL.LU.64 R220, [R1+0x1c8] ;  /* 0x0001c80001dc7983 */ /* 0x000ee20000300a00 */
[C---:B----4-:R-:W-:Y:S02]  /*3ea70*/  IMAD.WIDE R38, R252.reuse, 0x4, R244 ;  /* 0x00000004fc267825 */ /* 0x050fe400078e02f4 */
[----:B------:R-:W4:Y:S01]  /*3ea80*/  S2R R245, SR_TID.X ;  /* 0x0000000000f57919 */ /* 0x000f220000002100 */
[----:B------:R-:W4:Y:S01]  /*3ea90*/  S2R R244, SR_TID.X ;  /* 0x0000000000f47919 */ /* 0x000f220000002100 */
[----:B-1----:R-:W-:Y:S01]  /*3eaa0*/  IMAD.WIDE R108, R252, 0x4, R164 ;  /* 0x00000004fc6c7825 */ /* 0x002fe200078e02a4 */
[----:B------:R1:W-:Y:S04]  /*3eab0*/  STL.64 [R1+0xf80], R38 ;  /* 0x000f802601007387 */ /* 0x0003e80000100a00 */
[----:B------:R1:W-:Y:S04]  /*3eac0*/  LDGSTS.E [R8+-0x34000], desc[UR48][R38.64], P4 ;  /* 0xcc00000026087fae */ /* 0x0003e8000a121870 */
[----:B------:R1:W-:Y:S01]  /*3ead0*/  STL.64 [R1+0xf88], R108 ;  /* 0x000f886c01007387 */ /* 0x0003e20000100a00 */
[----:B----4-:R-:W-:-:S04]  /*3eae0*/  SHF.R.U32.HI R245, RZ, 0x6, R245 ;  /* 0x00000006fff57819 */ /* 0x010fc800000116f5 */
[----:B------:R-:W-:-:S04]  /*3eaf0*/  SGXT.U32 R245, R245, 0x1 ;  /* 0x00000001f5f5781a */ /* 0x000fc80000000000 */
[----:B------:R-:W-:Y:S02]  /*3eb00*/  LOP3.LUT R245, R245, 0x16, RZ, 0xfc, !PT ;  /* 0x00000016f5f57812 */ /* 0x000fe400078efcff */
[----:B-1----:R-:W-:Y:S02]  /*3eb10*/  SHF.R.U32.HI R39, RZ, 0x6, R244 ;  /* 0x00000006ff277819 */ /* 0x002fe400000116f4 */
[----:B------:R-:W-:Y:S02]  /*3eb20*/  ISETP.GE.AND P4, PT, R245, UR10, PT ;  /* 0x0000000af5007c0c */ /* 0x000fe4000bf86270 */
[----:B------:R-:W4:Y:S01]  /*3eb30*/  LDL.LU.64 R244, [R1+0x150] ;  /* 0x0001500001f47983 */ /* 0x000f220000300a00 */
[----:B------:R-:W-:-:S04]  /*3eb40*/  SEL R4, R4, RZ, P2 ;  /* 0x000000ff04047207 */ /* 0x000fc80001000000 */
[----:B------:R-:W-:-:S13]  /*3eb50*/  ISETP.NE.U32.AND P5, PT, R4, RZ, PT ;  /* 0x000000ff0400720c */ /* 0x000fda0003fa5070 */
[----:B------:R1:W-:Y:S02]  /*3eb60*/  LDGSTS.E [R8+-0x33ff8], desc[UR48][R108.64], P5 ;  /* 0xcc0080006c087fae */ /* 0x0003e4000a921870 */
[----:B-1----:R-:W-:Y:S02]  /*3eb70*/  IMAD.WIDE R108, R252, 0x4, R120 ;  /* 0x00000004fc6c7825 */ /* 0x002fe400078e0278 */
[----:B------:R-:W4:Y:S01]  /*3eb80*/  LDL.LU.64 R120, [R1+0x148] ;  /* 0x0001480001787983 */ /* 0x000f220000300a00 */
[----:B------:R-:W-:-:S04]  /*3eb90*/  SGXT.U32 R39, R39, 0x1 ;  /* 0x000000012727781a */ /* 0x000fc80000000000 */
[----:B------:R-:W-:-:S04]  /*3eba0*/  LOP3.LUT R39, R39, 0x30, RZ, 0xfc, !PT ;  /* 0x0000003027277812 */ /* 0x000fc800078efcff */
[----:B------:R-:W-:Y:S02]  /*3ebb0*/  ISETP.GE.AND P5, PT, R39, UR10, PT ;  /* 0x0000000a27007c0c */ /* 0x000fe4000bfa6270 */
[----:B------:R-:W1:Y:S01]  /*3ebc0*/  S2R R39, SR_TID.X ;  /* 0x0000000000277919 */ /* 0x000e620000002100 */
[----:B------:R-:W-:Y:S02]  /*3ebd0*/  SEL R3, R3, RZ, P2 ;  /* 0x000000ff03037207 */ /* 0x000fe40001000000 */
[----:B------:R-:W-:Y:S02]  /*3ebe0*/  SEL R4, RZ, 0x4, P6 ;  /* 0x00000004ff047807 */ /* 0x000fe40003000000 */
[----:B-1----:R-:W-:-:S04]  /*3ebf0*/  SHF.R.U32.HI R39, RZ, 0x6, R39 ;  /* 0x00000006ff277819 */ /* 0x002fc80000011627 */
[----:B------:R-:W-:Y:S02]  /*3ec00*/  SGXT.U32 R38, R39, 0x1 ;  /* 0x000000012726781a */ /* 0x000fe40000000000 */
[----:B------:R-:W1:Y:S01]  /*3ec10*/  S2R R39, SR_TID.X ;  /* 0x0000000000277919 */ /* 0x000e620000002100 */
[----:B------:R-:W-:Y:S02]  /*3ec20*/  ISETP.NE.U32.AND P6, PT, R3, RZ, PT ;  /* 0x000000ff0300720c */ /* 0x000fe40003fc5070 */
[----:B------:R-:W-:-:S11]  /*3ec30*/  LOP3.LUT R38, R38, 0x32, RZ, 0xfc, !PT ;  /* 0x0000003226267812 */ /* 0x000fd600078efcff */
[----:B------:R2:W-:Y:S01]  /*3ec40*/  LDGSTS.E [R8+-0x32000], desc[UR48][R108.64], P6 ;  /* 0xce0000006c087fae */ /* 0x0005e2000b121870 */
[----:B------:R-:W-:Y:S02]  /*3ec50*/  ISETP.GE.AND P6, PT, R38, UR10, PT ;  /* 0x0000000a26007c0c */ /* 0x000fe4000bfc6270 */
[----:B-1----:R-:W-:-:S04]  /*3ec60*/  SHF.R.U32.HI R39, RZ, 0x6, R39 ;  /* 0x00000006ff277819 */ /* 0x002fc80000011627 */
[----:B------:R-:W-:Y:S02]  /*3ec70*/  SGXT.U32 R38, R39, 0x1 ;  /* 0x000000012726781a */ /* 0x000fe40000000000 */
[----:B------:R-:W1:Y:S01]  /*3ec80*/  S2R R39, SR_TID.X ;  /* 0x0000000000277919 */ /* 0x000e620000002100 */
[----:B------:R-:W-:Y:S01]  /*3ec90*/  SEL R4, R4, RZ, P2 ;  /* 0x000000ff04047207 */ /* 0x000fe20001000000 */
[----:B------:R-:W-:Y:S01]  /*3eca0*/  IMAD.WIDE R12, R252, 0x4, R12 ;  /* 0x00000004fc0c7825 */ /* 0x000fe200078e020c */
[----:B------:R-:W-:Y:S01]  /*3ecb0*/  SEL R3, RZ, 0x4, P0 ;  /* 0x00000004ff037807 */ /* 0x000fe20000000000 */
[----:B------:R2:W-:Y:S01]  /*3ecc0*/  STL.64 [R1+0x1000], R108 ;  /* 0x0010006c01007387 */ /* 0x0005e20000100a00 */
[----:B------:R-:W-:Y:S02]  /*3ecd0*/  ISETP.NE.U32.AND P0, PT, R4, RZ, PT ;  /* 0x000000ff0400720c */ /* 0x000fe40003f05070 */
[----:B------:R-:W-:Y:S01]  /*3ece0*/  SEL R4, RZ, 0x4, P3 ;  /* 0x00000004ff047807 */ /* 0x000fe20001800000 */
[----:B------:R3:W-:Y:S01]  /*3ecf0*/  STL.64 [R1+0x1008], R12 ;  /* 0x0010080c01007387 */ /* 0x0007e20000100a00 */
[----:B------:R-:W-:-:S02]  /*3ed00*/  SEL R3, R3, RZ, P2 ;  /* 0x000000ff03037207 */ /* 0x000fc40001000000 */
[----:B------:R-:W-:Y:S02]  /*3ed10*/  SEL R4, R4, RZ, P2 ;  /* 0x000000ff04047207 */ /* 0x000fe40001000000 */
[----:B------:R-:W-:Y:S02]  /*3ed20*/  ISETP.NE.U32.AND P3, PT, R3, RZ, PT ;  /* 0x000000ff0300720c */ /* 0x000fe40003f65070 */
[----:B------:R-:W-:Y:S02]  /*3ed30*/  LOP3.LUT R38, R38, 0x50, RZ, 0xfc, !PT ;  /* 0x0000005026267812 */ /* 0x000fe400078efcff */
[----:B------:R-:W-:Y:S01]  /*3ed40*/  SEL R3, RZ, 0x4, P5 ;  /* 0x00000004ff037807 */ /* 0x000fe20002800000 */
[----:B------:R3:W-:Y:S01]  /*3ed50*/  LDGSTS.E [R8+-0x31ff8], desc[UR48][R12.64], P0 ;  /* 0xce0080000c087fae */ /* 0x0007e20008121870 */
[----:B------:R-:W-:Y:S02]  /*3ed60*/  ISETP.NE.U32.AND P5, PT, R4, RZ, PT ;  /* 0x000000ff0400720c */ /* 0x000fe40003fa5070 */
[----:B------:R-:W-:-:S02]  /*3ed70*/  SEL R4, RZ, 0x4, P6 ;  /* 0x00000004ff047807 */ /* 0x000fc40003000000 */
[----:B------:R-:W-:Y:S02]  /*3ed80*/  ISETP.GE.AND P6, PT, R38, UR10, PT ;  /* 0x0000000a26007c0c */ /* 0x000fe4000bfc6270 */
[----:B-1----:R-:W-:-:S04]  /*3ed90*/  SHF.R.U32.HI R39, RZ, 0x6, R39 ;  /* 0x00000006ff277819 */ /* 0x002fc80000011627 */
[----:B------:R-:W-:Y:S02]  /*3eda0*/  SGXT.U32 R38, R39, 0x1 ;  /* 0x000000012726781a */ /* 0x000fe40000000000 */
[----:B------:R-:W1:Y:S02]  /*3edb0*/  S2R R39, SR_TID.X ;  /* 0x0000000000277919 */ /* 0x000e640000002100 */
[----:B------:R-:W-:Y:S02]  /*3edc0*/  LOP3.LUT R38, R38, 0x52, RZ, 0xfc, !PT ;  /* 0x0000005226267812 */ /* 0x000fe400078efcff */
[----:B------:R-:W-:-:S04]  /*3edd0*/  SEL R3, R3, RZ, P2 ;  /* 0x000000ff03037207 */ /* 0x000fc80001000000 */
[----:B------:R-:W-:Y:S02]  /*3ede0*/  ISETP.NE.U32.AND P0, PT, R3, RZ, PT ;  /* 0x000000ff0300720c */ /* 0x000fe40003f05070 */
[----:B------:R-:W-:Y:S02]  /*3edf0*/  SEL R3, RZ, 0x4, P6 ;  /* 0x00000004ff037807 */ /* 0x000fe40003000000 */
[----:B-1----:R-:W-:Y:S01]  /*3ee00*/  SHF.R.U32.HI R39, RZ, 0x6, R39 ;  /* 0x00000006ff277819 */ /* 0x002fe20000011627 */
[----:B--2---:R-:W-:Y:S02]  /*3ee10*/  IMAD.WIDE R108, R252, 0x4, R156 ;  /* 0x00000004fc6c7825 */ /* 0x004fe400078e029c */
[----:B------:R-:W2:Y:S04]  /*3ee20*/  LDL.LU.64 R156, [R1+0xd0] ;  /* 0x0000d000019c7983 */ /* 0x000ea80000300a00 */
[----:B------:R4:W-:Y:S04]  /*3ee30*/  STL.64 [R1+0xe70], R108 ;  /* 0x000e706c01007387 */ /* 0x0009e80000100a00 */
[----:B------:R4:W-:Y:S01]  /*3ee40*/  LDGSTS.E [R9+-0x38000], desc[UR48][R108.64], P3 ;  /* 0xc80000006c097fae */ /* 0x0009e20009921870 */
[----:B------:R-:W-:-:S02]  /*3ee50*/  ISETP.GE.AND P3, PT, R38, UR10, PT ;  /* 0x0000000a26007c0c */ /* 0x000fc4000bf66270 */
[C---:B------:R-:W-:Y:S02]  /*3ee60*/  SGXT.U32 R38, R39.reuse, 0x1 ;  /* 0x000000012726781a */ /* 0x040fe40000000000 */
[----:B------:R-:W-:Y:S01]  /*3ee70*/  SGXT.U32 R39, R39, 0x1 ;  /* 0x000000012727781a */ /* 0x000fe20000000000 */
[----:B---3--:R-:W-:Y:S01]  /*3ee80*/  IMAD.WIDE R12, R252, 0x4, R220 ;  /* 0x00000004fc0c7825 */ /* 0x008fe200078e02dc */
[----:B------:R-:W-:Y:S01]  /*3ee90*/  LOP3.LUT R38, R38, 0x70, RZ, 0xfc, !PT ;  /* 0x0000007026267812 */ /* 0x000fe200078efcff */
[----:B------:R-:W3:Y:S01]  /*3eea0*/  LDL.LU.64 R220, [R1+0xc8] ;  /* 0x0000c80001dc7983 */ /* 0x000ee20000300a00 */
[----:B------:R-:W-:Y:S02]  /*3eeb0*/  LOP3.LUT R39, R39, 0x72, RZ, 0xfc, !PT ;  /* 0x0000007227277812 */ /* 0x000fe400078efcff */
[----:B------:R-:W-:Y:S01]  /*3eec0*/  SEL R5, RZ, 0x4, P3 ;  /* 0x00000004ff057807 */ /* 0x000fe20001800000 */
[----:B------:R1:W-:Y:S01]  /*3eed0*/  STL.64 [R1+0xe78], R12 ;  /* 0x000e780c01007387 */ /* 0x0003e20000100a00 */
[----:B------:R-:W-:-:S02]  /*3eee0*/  ISETP.GE.AND P6, PT, R38, UR10, PT ;  /* 0x0000000a26007c0c */ /* 0x000fc4000bfc6270 */
[----:B------:R-:W-:Y:S01]  /*3eef0*/  ISETP.GE.AND P3, PT, R39, UR10, PT ;  /* 0x0000000a27007c0c */ /* 0x000fe2000bf66270 */
[----:B------:R1:W-:Y:S01]  /*3ef00*/  LDGSTS.E [R9+-0x37ff8], desc[UR48][R12.64], P5 ;  /* 0xc80080000c097fae */ /* 0x0003e2000a921870 */
[----:B----4-:R-:W-:Y:S02]  /*3ef10*/  IMAD.WIDE R108, R252, 0x4, R244 ;  /* 0x00000004fc6c7825 */ /* 0x010fe400078e02f4 */
[----:B------:R-:W4:Y:S03]  /*3ef20*/  S2R R245, SR_TID.X ;  /* 0x0000000000f57919 */ /* 0x000f260000002100 */
[----:B------:R-:W-:Y:S04]  /*3ef30*/  STL.64 [R1+0xef0], R108 ;  /* 0x000ef06c01007387 */ /* 0x000fe80000100a00 */
[----:B------:R-:W3:Y:S01]  /*3ef40*/  LDL.LU.64 R38, [R1+0x50] ;  /* 0x0000500001267983 */ /* 0x000ee20000300a00 */
[----:B------:R-:W-:-:S02]  /*3ef50*/  SEL R4, R4, RZ, P2 ;  /* 0x000000ff04047207 */ /* 0x000fc40001000000 */
[----:B------:R-:W-:Y:S01]  /*3ef60*/  SEL R3, R3, RZ, P2 ;  /* 0x000000ff03037207 */ /* 0x000fe20001000000 */
[----:B------:R3:W-:Y:S01]  /*3ef70*/  LDGSTS.E [R9+-0x36000], desc[UR48][R108.64], P0 ;  /* 0xca0000006c097fae */ /* 0x0007e20008121870 */
[----:B-1----:R-:W-:Y:S01]  /*3ef80*/  IMAD.WIDE R12, R252, 0x4, R120 ;  /* 0x00000004fc0c7825 */ /* 0x002fe200078e0278 */
[----:B----4-:R-:W-:Y:S02]  /*3ef90*/  SHF.R.U32.HI R165, RZ, 0x6, R245 ;  /* 0x00000006ffa57819 */ /* 0x010fe400000116f5 */
[----:B------:R-:W4:Y:S04]  /*3efa0*/  LDL.LU.64 R120, [R1+0x48] ;  /* 0x0000480001787983 */ /* 0x000f280000300a00 */
[----:B------:R-:W4:Y:S01]  /*3efb0*/  LDL.LU.64 R244, [R1+0x1c0] ;  /* 0x0001c00001f47983 */ /* 0x000f220000300a00 */
[----:B------:R-:W-:-:S02]  /*3efc0*/  ISETP.NE.U32.AND P5, PT, R4, RZ, PT ;  /* 0x000000ff0400720c */ /* 0x000fc40003fa5070 */
[----:B------:R-:W-:Y:S02]  /*3efd0*/  SEL R4, RZ, 0x4, P6 ;  /* 0x00000004ff047807 */ /* 0x000fe40003000000 */
[----:B------:R-:W-:Y:S02]  /*3efe0*/  ISETP.NE.U32.AND P6, PT, R3, RZ, PT ;  /* 0x000000ff0300720c */ /* 0x000fe40003fc5070 */
[----:B------:R-:W-:Y:S02]  /*3eff0*/  SEL R5, R5, RZ, P2 ;  /* 0x000000ff05057207 */ /* 0x000fe40001000000 */
[----:B------:R-:W-:Y:S02]  /*3f000*/  SEL R3, RZ, 0x4, P3 ;  /* 0x00000004ff037807 */ /* 0x000fe40001800000 */
[----:B------:R-:W-:-:S03]  /*3f010*/  ISETP.NE.U32.AND P3, PT, R5, RZ, PT ;  /* 0x000000ff0500720c */ /* 0x000fc60003f65070 */
[----:B------:R-:W-:Y:S04]  /*3f020*/  LDGSTS.E [R9+-0x35ff8], desc[UR48][R12.64], P5 ;  /* 0xca0080000c097fae */ /* 0x000fe8000a921870 */
[----:B------:R1:W-:Y:S01]  /*3f030*/  STL.64 [R1+0xef8], R12 ;  /* 0x000ef80c01007387 */ /* 0x0003e20000100a00 */
[----:B------:R-:W-:Y:S02]  /*3f040*/  SGXT.U32 R165, R165, 0x1 ;  /* 0x00000001a5a5781a */ /* 0x000fe40000000000 */
[----:B------:R-:W-:Y:S02]  /*3f050*/  SEL R4, R4, RZ, P2 ;  /* 0x000000ff04047207 */ /* 0x000fe40001000000 */
[----:B------:R-:W-:Y:S02]  /*3f060*/  SEL R3, R3, RZ, P2 ;  /* 0x000000ff03037207 */ /* 0x000fe40001000000 */
[----:B------:R-:W-:-:S02]  /*3f070*/  LOP3.LUT R165, R165, 0x18, RZ, 0xfc, !PT ;  /* 0x00000018a5a57812 */ /* 0x000fc400078efcff */
[----:B------:R-:W-:Y:S02]  /*3f080*/  ISETP.NE.U32.AND P5, PT, R4, RZ, PT ;  /* 0x000000ff0400720c */ /* 0x000fe40003fa5070 */
[----:B------:R-:W-:Y:S02]  /*3f090*/  SEL R4, RZ, 0x4, P1 ;  /* 0x00000004ff047807 */ /* 0x000fe40000800000 */
[----:B------:R-:W-:Y:S02]  /*3f0a0*/  ISETP.NE.U32.AND P1, PT, R3, RZ, PT ;  /* 0x000000ff0300720c */ /* 0x000fe40003f25070 */
[----:B------:R-:W-:Y:S02]  /*3f0b0*/  ISETP.GE.AND P0, PT, R165, UR10, PT ;  /* 0x0000000aa5007c0c */ /* 0x000fe4000bf06270 */
[----:B------:R-:W-:Y:S01]  /*3f0c0*/  SEL R3, RZ, 0x4, P4 ;  /* 0x00000004ff037807 */ /* 0x000fe20002000000 */
[----:B--2---:R-:W-:Y:S02]  /*3f0d0*/  IMAD.WIDE R134, R252, 0x4, R156 ;  /* 0x00000004fc867825 */ /* 0x004fe400078e029c */
[----:B------:R-:W2:Y:S03]  /*3f0e0*/  S2R R157, SR_TID.X ;  /* 0x00000000009d7919 */ /* 0x000ea60000002100 */
[----:B------:R3:W-:Y:S04]  /*3f0f0*/  LDGSTS.E [R9+-0x34000], desc[UR48][R134.64], P6 ;  /* 0xcc00000086097fae */ /* 0x0007e8000b121870 */
[----:B------:R3:W-:Y:S04]  /*3f100*/  STL.64 [R1+0xf70], R134 ;  /* 0x000f708601007387 */ /* 0x0007e80000100a00 */
[----:B-1----:R-:W4:Y:S01]  /*3f110*/  LDL.LU.64 R12, [R1+0x1b8] ;  /* 0x0001b800010c7983 */ /* 0x002f220000300a00 */
[----:B--2---:R-:W-:-:S04]  /*3f120*/  SHF.R.U32.HI R156, RZ, 0x6, R157 ;  /* 0x00000006ff9c7819 */ /* 0x004fc8000001169d */
[----:B------:R-:W-:-:S04]  /*3f130*/  SGXT.U32 R157, R156, 0x1 ;  /* 0x000000019c9d781a */ /* 0x000fc80000000000 */
[----:B------:R-:W-:-:S04]  /*3f140*/  LOP3.LUT R157, R157, 0x34, RZ, 0xfc, !PT ;  /* 0x000000349d9d7812 */ /* 0x000fc800078efcff */
[----:B------:R-:W-:Y:S02]  /*3f150*/  ISETP.GE.AND P6, PT, R157, UR10, PT ;  /* 0x0000000a9d007c0c */ /* 0x000fe4000bfc6270 */
[----:B------:R-:W1:Y:S01]  /*3f160*/  S2R R157, SR_TID.X ;  /* 0x00000000009d7919 */ /* 0x000e620000002100 */
[----:B---3--:R-:W-:Y:S02]  /*3f170*/  IMAD.WIDE R108, R252, 0x4, R220 ;  /* 0x00000004fc6c7825 */ /* 0x008fe400078e02dc */
[----:B------:R-:W2:Y:S04]  /*3f180*/  LDL.LU.64 R220, [R1+0x140] ;  /* 0x0001400001dc7983 */ /* 0x000ea80000300a00 */
[----:B------:R4:W-:Y:S04]  /*3f190*/  STL.64 [R1+0xf78], R108 ;  /* 0x000f786c01007387 */ /* 0x0009e80000100a00 */
[----:B------:R4:W-:Y:S01]  /*3f1a0*/  LDGSTS.E [R9+-0x33ff8], desc[UR48][R108.64], P3 ;  /* 0xcc0080006c097fae */ /* 0x0009e20009921870 */
[----:B------:R-:W-:-:S04]  /*3f1b0*/  SGXT.U32 R156, R156, 0x1 ;  /* 0x000000019c9c781a */ /* 0x000fc80000000000 */
[----:B------:R-:W-:-:S04]  /*3f1c0*/  LOP3.LUT R156, R156, 0x36, RZ, 0xfc, !PT ;  /* 0x000000369c9c7812 */ /* 0x000fc800078efcff */
[----:B------:R-:W-:Y:S01]  /*3f1d0*/  ISETP.GE.AND P4, PT, R156, UR10, PT ;  /* 0x0000000a9c007c0c */ /* 0x000fe2000bf86270 */
[----:B------:R-:W-:-:S05]  /*3f1e0*/  IMAD.WIDE R134, R252, 0x4, R38 ;  /* 0x00000004fc867825 */ /* 0x000fca00078e0226 */
[----:B------:R-:W-:Y:S01]  /*3f1f0*/  LDGSTS.E [R9+-0x32000], desc[UR48][R134.64], P5 ;  /* 0xce00000086097fae */ /* 0x000fe2000a921870 */
[----:B-1----:R-:W-:-:S03]  /*3f200*/  SHF.R.U32.HI R165, RZ, 0x6, R157 ;  /* 0x00000006ffa57819 */ /* 0x002fc6000001169d */
[----:B------:R-:W3:Y:S01]  /*3f210*/  LDL.LU.64 R156, [R1+0x138] ;  /* 0x00013800019c7983 */ /* 0x000ee20000300a00 */
[C---:B----4-:R-:W-:Y:S02]  /*3f220*/  IMAD.WIDE R108, R252.reuse, 0x4, R244 ;  /* 0x00000004fc6c7825 */ /* 0x050fe400078e02f4 */
[----:B------:R-:W1:Y:S02]  /*3f230*/  S2R R245, SR_TID.X ;  /* 0x0000000000f57919 */ /* 0x000e640000002100 */
[----:B------:R-:W-:Y:S01]  /*3f240*/  IMAD.WIDE R38, R252, 0x4, R120 ;  /* 0x00000004fc267825 */ /* 0x000fe200078e0278 */
[----:B------:R-:W-:Y:S04]  /*3f250*/  STL.64 [R1+0xff0], R134 ;  /* 0x000ff08601007387 */ /* 0x000fe80000100a00 */
[----:B------:R-:W4:Y:S04]  /*3f260*/  LDL.LU.64 R120, [R1+0xc0] ;  /* 0x0000c00001787983 */ /* 0x000f280000300a00 */
[----:B------:R1:W-:Y:S04]  /*3f270*/  STL.64 [R1+0xff8], R38 ;  /* 0x000ff82601007387 */ /* 0x0003e80000100a00 */
[----:B------:R1:W-:Y:S04]  /*3f280*/  LDGSTS.E [R9+-0x31ff8], desc[UR48][R38.64], P1 ;  /* 0xce00800026097fae */ /* 0x0003e80008921870 */
[----:B------:R-:W-:Y:S01]  /*3f290*/  STL.64 [R1+0xe68], R108 ;  /* 0x000e686c01007387 */ /* 0x000fe20000100a00 */
[----:B-1----:R-:W-:-:S03]  /*3f2a0*/  SHF.R.U32.HI R39, RZ, 0x6, R245 ;  /* 0x00000006ff277819 */ /* 0x002fc600000116f5 */
[----:B------:R-:W4:Y:S01]  /*3f2b0*/  LDL.LU.64 R244, [R1+0xb8] ;  /* 0x0000b80001f47983 */ /* 0x000f220000300a00 */
[----:B------:R-:W-:-:S04]  /*3f2c0*/  SEL R4, R4, RZ, P2 ;  /* 0x000000ff04047207 */ /* 0x000fc80001000000 */
[----:B------:R-:W-:Y:S02]  /*3f2d0*/  ISETP.NE.U32.AND P3, PT, R4, RZ, PT ;  /* 0x000000ff0400720c */ /* 0x000fe40003f65070 */
[C---:B------:R-:W-:Y:S02]  /*3f2e0*/  SGXT.U32 R38, R39.reuse, 0x1 ;  /* 0x000000012726781a */ /* 0x040fe40000000000 */
[----:B------:R-:W-:-:S04]  /*3f2f0*/  SGXT.U32 R39, R39, 0x1 ;  /* 0x000000012727781a */ /* 0x000fc80000000000 */
[----:B------:R-:W-:-:S05]  /*3f300*/  LOP3.LUT R39, R39, 0x1a, RZ, 0xfc, !PT ;  /* 0x0000001a27277812 */ /* 0x000fca00078efcff */
[----:B------:R-:W-:Y:S01]  /*3f310*/  LDGSTS.E [R242+-0x38000], desc[UR48][R108.64], P3 ;  /* 0xc80000006cf27fae */ /* 0x000fe20009921870 */
[----:B------:R-:W-:Y:S02]  /*3f320*/  ISETP.GE.AND P3, PT, R39, UR10, PT ;  /* 0x0000000a27007c0c */ /* 0x000fe4000bf66270 */
[----:B------:R-:W1:Y:S01]  /*3f330*/  S2R R39, SR_TID.X ;  /* 0x0000000000277919 */ /* 0x000e620000002100 */
[----:B------:R-:W-:Y:S02]  /*3f340*/  SEL R3, R3, RZ, P2 ;  /* 0x000000ff03037207 */ /* 0x000fe40001000000 */
[----:B------:R-:W-:Y:S02]  /*3f350*/  SGXT.U32 R165, R165, 0x1 ;  /* 0x00000001a5a5781a */ /* 0x000fe40000000000 */
[----:B------:R-:W-:Y:S02]  /*3f360*/  SEL R4, RZ, 0x4, P6 ;  /* 0x00000004ff047807 */ /* 0x000fe40003000000 */
[----:B------:R-:W-:-:S02]  /*3f370*/  ISETP.NE.U32.AND P6, PT, R3, RZ, PT ;  /* 0x000000ff0300720c */ /* 0x000fc40003fc5070 */
[----:B------:R-:W-:Y:S02]  /*3f380*/  SEL R3, RZ, 0x4, P4 ;  /* 0x00000004ff037807 */ /* 0x000fe40002000000 */
[----:B------:R-:W-:Y:S02]  /*3f390*/  LOP3.LUT R165, R165, 0x54, RZ, 0xfc, !PT ;  /* 0x00000054a5a57812 */ /* 0x000fe400078efcff */
[----:B------:R-:W-:Y:S02]  /*3f3a0*/  SEL R3, R3, RZ, P2 ;  /* 0x000000ff03037207 */ /* 0x000fe40001000000 */
[----:B------:R-:W-:Y:S02]  /*3f3b0*/  ISETP.GE.AND P4, PT, R165, UR10, PT ;  /* 0x0000000aa5007c0c */ /* 0x000fe4000bf86270 */
[----:B------:R-:W-:Y:S02]  /*3f3c0*/  LOP3.LUT R38, R38, 0x56, RZ, 0xfc, !PT ;  /* 0x0000005626267812 */ /* 0x000fe400078efcff */
[----:B------:R-:W-:-:S02]  /*3f3d0*/  ISETP.NE.U32.AND P1, PT, R3, RZ, PT ;  /* 0x000000ff0300720c */ /* 0x000fc40003f25070 */
[----:B------:R-:W-:Y:S02]  /*3f3e0*/  SEL R3, RZ, 0x4, P4 ;  /* 0x00000004ff037807 */ /* 0x000fe40002000000 */
[----:B------:R-:W-:Y:S02]  /*3f3f0*/  ISETP.GE.AND P4, PT, R38, UR10, PT ;  /* 0x0000000a26007c0c */ /* 0x000fe4000bf86270 */
[----:B------:R-:W-:Y:S02]  /*3f400*/  SEL R4, R4, RZ, P2 ;  /* 0x000000ff04047207 */ /* 0x000fe40001000000 */
[----:B-1----:R-:W-:-:S04]  /*3f410*/  SHF.R.U32.HI R38, RZ, 0x6, R39 ;  /* 0x00000006ff267819 */ /* 0x002fc80000011627 */
[----:B------:R-:W-:Y:S02]  /*3f420*/  SGXT.U32 R38, R38, 0x1 ;  /* 0x000000012626781a */ /* 0x000fe40000000000 */
[----:B------:R-:W-:Y:S02]  /*3f430*/  SHF.R.U32.HI R39, RZ, 0x6, R39 ;  /* 0x00000006ff277819 */ /* 0x000fe40000011627 */
[----:B------:R-:W-:Y:S02]  /*3f440*/  LOP3.LUT R38, R38, 0x74, RZ, 0xfc, !PT ;  /* 0x0000007426267812 */ /* 0x000fe400078efcff */
[----:B------:R-:W-:Y:S02]  /*3f450*/  ISETP.NE.U32.AND P5, PT, R4, RZ, PT ;  /* 0x000000ff0400720c */ /* 0x000fe40003fa5070 */
[----:B------:R-:W-:Y:S02]  /*3f460*/  SEL R4, R3, RZ, P2 ;  /* 0x000000ff03047207 */ /* 0x000fe40001000000 */
[----:B------:R-:W-:-:S02]  /*3f470*/  SEL R3, RZ, 0x4, P4 ;  /* 0x00000004ff037807 */ /* 0x000fc40002000000 */
[----:B------:R-:W-:Y:S02]  /*3f480*/  ISETP.GE.AND P4, PT, R38, UR10, PT ;  /* 0x0000000a26007c0c */ /* 0x000fe4000bf86270 */
[----:B------:R-:W-:Y:S02]  /*3f490*/  SGXT.U32 R38, R39, 0x1 ;  /* 0x000000012726781a */ /* 0x000fe40000000000 */
[----:B------:R-:W1:Y:S02]  /*3f4a0*/  S2R R39, SR_TID.X ;  /* 0x0000000000277919 */ /* 0x000e640000002100 */
[----:B------:R-:W-:Y:S02]  /*3f4b0*/  LOP3.LUT R38, R38, 0x76, RZ, 0xfc, !PT ;  /* 0x0000007626267812 */ /* 0x000fe400078efcff */
[----:B------:R-:W-:Y:S02]  /*3f4c0*/  SEL R3, R3, RZ, P2 ;  /* 0x000000ff03037207 */ /* 0x000fe40001000000 */
[----:B-1----:R-:W-:Y:S01]  /*3f4d0*/  SHF.R.U32.HI R39, RZ, 0x6, R39 ;  /* 0x00000006ff277819 */ /* 0x002fe20000011627 */
[----:B------:R-:W-:-:S05]  /*3f4e0*/  IMAD.WIDE R8, R252, 0x4, R12 ;  /* 0x00000004fc087825 */ /* 0x000fca00078e020c */
[----:B------:R3:W-:Y:S04]  /*3f4f0*/  LDGSTS.E [R242+-0x37ff8], desc[UR48][R8.64], P6 ;  /* 0xc800800008f27fae */ /* 0x0007e8000b121870 */
[----:B------:R3:W-:Y:S01]  /*3f500*/  STL.64 [R1+0xe60], R8 ;  /* 0x000e600801007387 */ /* 0x0007e20000100a00 */
[----:B------:R-:W-:Y:S01]  /*3f510*/  ISETP.NE.U32.AND P6, PT, R4, RZ, PT ;  /* 0x000000ff0400720c */ /* 0x000fe20003fc5070 */
[----:B--2---:R-:W-:-:S05]  /*3f520*/  IMAD.WIDE R12, R252, 0x4, R220 ;  /* 0x00000004fc0c7825 */ /* 0x004fca00078e02dc */
[----:B------:R1:W-:Y:S01]  /*3f530*/  LDGSTS.E [R242+-0x36000], desc[UR48][R12.64], P5 ;  /* 0xca0000000cf27fae */ /* 0x0003e2000a921870 */
[----:B------:R-:W-:Y:S02]  /*3f540*/  ISETP.GE.AND P5, PT, R38, UR10, PT ;  /* 0x0000000a26007c0c */ /* 0x000fe4000bfa6270 */
[C---:B------:R-:W-:Y:S02]  /*3f550*/  SGXT.U32 R38, R39.reuse, 0x1 ;  /* 0x000000012726781a */ /* 0x040fe40000000000 */
[----:B------:R-:W-:Y:S01]  /*3f560*/  SGXT.U32 R39, R39, 0x1 ;  /* 0x000000012727781a */ /* 0x000fe20000000000 */
[----:B------:R2:W-:Y:S01]  /*3f570*/  STL.64 [R1+0xee0], R12 ;  /* 0x000ee00c01007387 */ /* 0x0005e20000100a00 */
[----:B------:R-:W-:Y:S02]  /*3f580*/  LOP3.LUT R38, R38, 0x1c, RZ, 0xfc, !PT ;  /* 0x0000001c26267812 */ /* 0x000fe400078efcff */
[----:B------:R-:W-:Y:S02]  /*3f590*/  LOP3.LUT R39, R39, 0x1e, RZ, 0xfc, !PT ;  /* 0x0000001e27277812 */ /* 0x000fe400078efcff */
[----:B------:R-:W-:-:S02]  /*3f5a0*/  SEL R4, RZ, 0x4, P5 ;  /* 0x00000004ff047807 */ /* 0x000fc40002800000 */
[----:B------:R-:W-:Y:S01]  /*3f5b0*/  ISETP.GE.AND P5, PT, R39, UR10, PT ;  /* 0x0000000a27007c0c */ /* 0x000fe2000bfa6270 */
[----:B---3--:R-:W-:-:S05]  /*3f5c0*/  IMAD.WIDE R8, R252, 0x4, R156 ;  /* 0x00000004fc087825 */ /* 0x008fca00078e029c */
[----:B------:R3:W-:Y:S01]  /*3f5d0*/  LDGSTS.E [R242+-0x35ff8], desc[UR48][R8.64], P1 ;  /* 0xca00800008f27fae */ /* 0x0007e20008921870 */
[----:B------:R-:W-:Y:S02]  /*3f5e0*/  ISETP.NE.U32.AND P1, PT, R3, RZ, PT ;  /* 0x000000ff0300720c */ /* 0x000fe40003f25070 */
[----:B------:R-:W-:Y:S01]  /*3f5f0*/  SEL R3, RZ, 0x4, P4 ;  /* 0x00000004ff037807 */ /* 0x000fe20002000000 */
[----:B------:R1:W-:Y:S01]  /*3f600*/  STL.64 [R1+0xee8], R8 ;  /* 0x000ee80801007387 */ /* 0x0003e20000100a00 */
[----:B------:R-:W-:-:S03]  /*3f610*/  ISETP.GE.AND P4, PT, R38, UR10, PT ;  /* 0x0000000a26007c0c */ /* 0x000fc6000bf86270 */
[----:B------:R-:W3:Y:S04]  /*3f620*/  LDL.LU.64 R188, [R1+0x1a8] ;  /* 0x0001a80001bc7983 */ /* 0x000ee80000300a00 */
[----:B------:R-:W3:Y:S04]  /*3f630*/  LDL.LU.64 R134, [R1+0x1a0] ;  /* 0x0001a00001867983 */ /* 0x000ee80000300a00 */
[----:B------:R-:W3:Y:S04]  /*3f640*/  LDL.LU.64 R226, [R1+0x198] ;  /* 0x0001980001e27983 */ /* 0x000ee80000300a00 */
[----:B------:R-:W3:Y:S04]  /*3f650*/  LDL.LU.64 R156, [R1+0x130] ;  /* 0x00013000019c7983 */ /* 0x000ee80000300a00 */
[----:B------:R-:W3:Y:S01]  /*3f660*/  LDL.LU.64 R148, [R1+0x128] ;  /* 0x0001280001947983 */ /* 0x000ee20000300a00 */
[----:B----4-:R-:W-:-:S03]  /*3f670*/  IMAD.WIDE R38, R252, 0x4, R120 ;  /* 0x00000004fc267825 */ /* 0x010fc600078e0278 */
[----:B------:R-:W4:Y:S04]  /*3f680*/  LDL.LU.64 R164, [R1+0x120] ;  /* 0x0001200001a47983 */ /* 0x000f280000300a00 */
[----:B------:R1:W-:Y:S04]  /*3f690*/  STL.64 [R1+0xf60], R38 ;  /* 0x000f602601007387 */ /* 0x0003e80000100a00 */
[----:B--2---:R-:W2:Y:S04]  /*3f6a0*/  LDL.LU.64 R12, [R1+0x118] ;  /* 0x00011800010c7983 */ /* 0x004ea80000300a00 */
[----:B------:R-:W2:Y:S04]  /*3f6b0*/  LDL.LU.64 R140, [R1+0xb0] ;  /* 0x0000b000018c7983 */ /* 0x000ea80000300a00 */
[----:B------:R-:W2:Y:S04]  /*3f6c0*/  LDL.LU.64 R138, [R1+0xa8] ;  /* 0x0000a800018a7983 */ /* 0x000ea80000300a00 */
[----:B------:R-:W-:Y:S01]  /*3f6d0*/  LDGSTS.E [R242+-0x34000], desc[UR48][R38.64], P6 ;  /* 0xcc00000026f27fae */ /* 0x000fe2000b121870 */
[----:B------:R-:W-:-:S05]  /*3f6e0*/  IMAD.WIDE R236, R252, 0x4, R244 ;  /* 0x00000004fcec7825 */ /* 0x000fca00078e02f4 */
[----:B------:R1:W-:Y:S04]  /*3f6f0*/  STL.64 [R1+0xf68], R236 ;  /* 0x000f68ec01007387 */ /* 0x0003e80000100a00 */
[----:B------:R-:W2:Y:S04]  /*3f700*/  LDL.LU.64 R244, [R1+0xa0] ;  /* 0x0000a00001f47983 */ /* 0x000ea80000300a00 */
[----:B-1----:R-:W2:Y:S04]  /*3f710*/  LDL.LU.64 R8, [R1+0x98] ;  /* 0x0000980001087983 */ /* 0x002ea80000300a00 */
[----:B------:R-:W2:Y:S04]  /*3f720*/  LDL.LU.64 R220, [R1+0x40] ;  /* 0x0000400001dc7983 */ /* 0x000ea80000300a00 */
[----:B------:R-:W2:Y:S04]  /*3f730*/  LDL.LU.64 R204, [R1+0x38] ;  /* 0x0000380001cc7983 */ /* 0x000ea80000300a00 */
[----:B------:R-:W2:Y:S04]  /*3f740*/  LDL.LU.64 R108, [R1+0x30] ;  /* 0x00003000016c7983 */ /* 0x000ea80000300a00 */
[----:B------:R-:W2:Y:S04]  /*3f750*/  LDL.LU.64 R38, [R1+0x28] ;  /* 0x0000280001267983 */ /* 0x000ea80000300a00 */
[----:B------:R-:W2:Y:S01]  /*3f760*/  LDL.LU.64 R120, [R1+0x20] ;  /* 0x0000200001787983 */ /* 0x000ea20000300a00 */
[----:B------:R-:W-:-:S02]  /*3f770*/  SEL R5, R3, RZ, P2 ;  /* 0x000000ff03057207 */ /* 0x000fc40001000000 */
[----:B------:R-:W-:Y:S01]  /*3f780*/  SEL R4, R4, RZ, P2 ;  /* 0x000000ff04047207 */ /* 0x000fe20001000000 */
[----:B------:R1:W-:Y:S01]  /*3f790*/  LDGSTS.E [R242+-0x33ff8], desc[UR48][R236.64], P1 ;  /* 0xcc008000ecf27fae */ /* 0x0003e20008921870 */
[----:B------:R-:W-:Y:S02]  /*3f7a0*/  SEL R3, RZ, 0x4, P0 ;  /* 0x00000004ff037807 */ /* 0x000fe40000000000 */
[----:B------:R-:W-:Y:S02]  /*3f7b0*/  ISETP.NE.U32.AND P0, PT, R5, RZ, PT ;  /* 0x000000ff0500720c */ /* 0x000fe40003f05070 */
[----:B------:R-:W-:Y:S02]  /*3f7c0*/  ISETP.NE.U32.AND P6, PT, R4, RZ, PT ;  /* 0x000000ff0400720c */ /* 0x000fe40003fc5070 */
[----:B------:R-:W2:Y:S04]  /*3f7d0*/  LDL.LU.64 R4, [R1+0x1b0] ;  /* 0x0001b00001047983 */ /* 0x000ea80000300a00 */
[----:B------:R-:W1:Y:S01]  /*3f7e0*/  LDL.LU.64 R236, [R1+0x18] ;  /* 0x0000180001ec7983 */ /* 0x000e620000300a00 */
[----:B------:R-:W-:-:S04]  /*3f7f0*/  SEL R3, R3, RZ, P2 ;  /* 0x000000ff03037207 */ /* 0x000fc80001000000 */
[----:B------:R-:W-:Y:S02]  /*3f800*/  ISETP.NE.U32.AND P1, PT, R3, RZ, PT ;  /* 0x000000ff0300720c */ /* 0x000fe40003f25070 */
[----:B------:R-:W-:Y:S02]  /*3f810*/  SEL R3, RZ, 0x4, P3 ;  /* 0x00000004ff037807 */ /* 0x000fe40001800000 */
[----:B------:R-:W-:Y:S02]  /*3f820*/  ISETP.GE.AND P3, PT, R2, UR10, PT ;  /* 0x0000000a02007c0c */ /* 0x000fe4000bf66270 */
[----:B------:R-:W5:Y:S01]  /*3f830*/  LDL.LU R2, [R1+0x2100] ;  /* 0x0021000001027983 */ /* 0x000f620000300800 */
[----:B------:R-:W-:Y:S01]  /*3f840*/  SEL R3, R3, RZ, P2 ;  /* 0x000000ff03037207 */ /* 0x000fe20001000000 */
[----:B---3--:R-:W-:-:S04]  /*3f850*/  IMAD.WIDE R188, R252, 0x4, R188 ;  /* 0x00000004fcbc7825 */ /* 0x008fc800078e02bc */
[C---:B------:R-:W-:Y:S01]  /*3f860*/  IMAD.WIDE R134, R252.reuse, 0x4, R134 ;  /* 0x00000004fc867825 */ /* 0x040fe200078e0286 */
[----:B------:R-:W-:Y:S03]  /*3f870*/  STL.64 [R1+0x200], R188 ;  /* 0x000200bc01007387 */ /* 0x000fe60000100a00 */
[C---:B------:R-:W-:Y:S01]  /*3f880*/  IMAD.WIDE R226, R252.reuse, 0x4, R226 ;  /* 0x00000004fce27825 */ /* 0x040fe200078e02e2 */
[----:B------:R-:W-:Y:S03]  /*3f890*/  STL.64 [R1+0x208], R134 ;  /* 0x0002088601007387 */ /* 0x000fe60000100a00 */
[----:B------:R-:W-:-:S04]  /*3f8a0*/  IMAD.WIDE R156, R252, 0x4, R156 ;  /* 0x00000004fc9c7825 */ /* 0x000fc800078e029c */
[----:B------:R-:W-:-:S04]  /*3f8b0*/  IMAD.WIDE R148, R252, 0x4, R148 ;  /* 0x00000004fc947825 */ /* 0x000fc800078e0294 */
[----:B----4-:R-:W-:-:S05]  /*3f8c0*/  IMAD.WIDE R164, R252, 0x4, R164 ;  /* 0x00000004fca47825 */ /* 0x010fca00078e02a4 */
[----:B------:R3:W-:Y:S01]  /*3f8d0*/  STL.64 [R1+0xed0], R164 ;  /* 0x000ed0a401007387 */ /* 0x0007e20000100a00 */
[----:B--2---:R-:W-:-:S04]  /*3f8e0*/  IMAD.WIDE R12, R252, 0x4, R12 ;  /* 0x00000004fc0c7825 */ /* 0x004fc800078e020c */
[C---:B------:R-:W-:Y:S01]  /*3f8f0*/  IMAD.WIDE R140, R252.reuse, 0x4, R140 ;  /* 0x00000004fc8c7825 */ /* 0x040fe200078e028c */
[----:B---3--:R-:W2:Y:S04]  /*3f900*/  LDL.LU.64 R164, [R1+0x20f8] ;  /* 0x0020f80001a47983 */ /* 0x008ea80000300a00 */
[----:B------:R-:W-:Y:S04]  /*3f910*/  STL.64 [R1+0xeb8], R156 ;  /* 0x000eb89c01007387 */ /* 0x000fe80000100a00 */
[----:B------:R-:W-:Y:S04]  /*3f920*/  STL.64 [R1+0xe58], R226 ;  /* 0x000e58e201007387 */ /* 0x000fe80000100a00 */
[----:B------:R-:W-:Y:S01]  /*3f930*/  STL.64 [R1+0xec8], R148 ;  /* 0x000ec89401007387 */ /* 0x000fe20000100a00 */
[----:B------:R-:W-:-:S03]  /*3f940*/  IMAD.WIDE R244, R252, 0x4, R244 ;  /* 0x00000004fcf47825 */ /* 0x000fc600078e02f4 */
[----:B------:R3:W-:Y:S01]  /*3f950*/  STL.64 [R1+0xed8], R12 ;  /* 0x000ed80c01007387 */ /* 0x0007e20000100a00 */
[----:B------:R-:W-:-:S03]  /*3f960*/  IMAD.WIDE R8, R252, 0x4, R8 ;  /* 0x00000004fc087825 */ /* 0x000fc600078e0208 */
[----:B---3--:R-:W3:Y:S04]  /*3f970*/  LDL.LU.64 R12, [R1+0x20f0] ;  /* 0x0020f000010c7983 */ /* 0x008ee80000300a00 */
[----:B------:R4:W-:Y:S04]  /*3f980*/  STL.64 [R1+0xf48], R244 ;  /* 0x000f48f401007387 */ /* 0x0009e80000100a00 */
[----:B----4-:R-:W4:Y:S04]  /*3f990*/  LDL.LU.64 R244, [R1+0x20e8] ;  /* 0x0020e80001f47983 */ /* 0x010f280000300a00 */
[----:B------:R-:W-:Y:S04]  /*3f9a0*/  STL.64 [R1+0xf30], R140 ;  /* 0x000f308c01007387 */ /* 0x000fe80000100a00 */
[----:B------:R1:W-:Y:S02]  /*3f9b0*/  STL.64 [R1+0xf58], R8 ;  /* 0x000f580801007387 */ /* 0x0003e40000100a00 */
[----:B-1----:R-:W-:-:S02]  /*3f9c0*/  IMAD.WIDE R8, R252, 0x4, R120 ;  /* 0x00000004fc087825 */ /* 0x002fc400078e0278 */
[----:B------:R-:W1:Y:S02]  /*3f9d0*/  S2R R121, SR_TID.X ;  /* 0x0000000000797919 */ /* 0x000e640000002100 */
[----:B------:R-:W-:-:S04]  /*3f9e0*/  IMAD.WIDE R220, R252, 0x4, R220 ;  /* 0x00000004fcdc7825 */ /* 0x000fc800078e02dc */
[----:B------:R-:W-:Y:S01]  /*3f9f0*/  IMAD.WIDE R204, R252, 0x4, R204 ;  /* 0x00000004fccc7825 */ /* 0x000fe200078e02cc */
        /* <DEDUP_REMOVED lines=9> */
[----:B------:R-:W-:Y:S01]  /*3fa90*/  IMAD.WIDE R138, R252, 0x4, R138 ;  /* 0x00000004fc8a7825 */ /* 0x000fe200078e028a */
[----:B------:R-:W-:-:S04]  /*3faa0*/  LOP3.LUT R120, R120, 0x58, RZ, 0xfc, !PT ;  /* 0x0000005878787812 */ /* 0x000fc800078efcff */
[----:B------:R-:W-:Y:S04]  /*3fab0*/  STL.64 [R1+0xf38], R138 ;  /* 0x000f388a01007387 */ /* 0x000fe80000100a00 */
[----:B------:R-:W-:Y:S04]  /*3fac0*/  STL.64 [R1+0xfa0], R220 ;  /* 0x000fa0dc01007387 */ /* 0x000fe80000100a00 */
[----:B------:R-:W-:Y:S04]  /*3fad0*/  STL.64 [R1+0xfa8], R204 ;  /* 0x000fa8cc01007387 */ /* 0x000fe80000100a00 */
[----:B------:R1:W-:Y:S02]  /*3fae0*/  STL.64 [R1+0xfd8], R8 ;  /* 0x000fd80801007387 */ /* 0x0003e40000100a00 */
[----:B-1----:R-:W-:-:S02]  /*3faf0*/  SEL R8, RZ, 0x4, P3 ;  /* 0x00000004ff087807 */ /* 0x002fc40001800000 */
[----:B------:R-:W-:Y:S02]  /*3fb00*/  ISETP.GE.AND P3, PT, R120, UR10, PT ;  /* 0x0000000a78007c0c */ /* 0x000fe4000bf66270 */
[----:B------:R-:W-:-:S04]  /*3fb10*/  SHF.R.U32.HI R120, RZ, 0x6, R121 ;  /* 0x00000006ff787819 */ /* 0x000fc80000011679 */
[----:B------:R-:W-:Y:S02]  /*3fb20*/  SGXT.U32 R120, R120, 0x1 ;  /* 0x000000017878781a */ /* 0x000fe40000000000 */
[----:B------:R-:W-:Y:S02]  /*3fb30*/  SHF.R.U32.HI R121, RZ, 0x6, R121 ;  /* 0x00000006ff797819 */ /* 0x000fe40000011679 */
[----:B------:R-:W-:Y:S02]  /*3fb40*/  LOP3.LUT R120, R120, 0x5a, RZ, 0xfc, !PT ;  /* 0x0000005a78787812 */ /* 0x000fe400078efcff */
[----:B------:R-:W-:Y:S02]  /*3fb50*/  ISETP.NE.U32.AND P0, PT, R3, RZ, PT ;  /* 0x000000ff0300720c */ /* 0x000fe40003f05070 */
[----:B------:R-:W-:Y:S02]  /*3fb60*/  SEL R3, RZ, 0x4, P6 ;  /* 0x00000004ff037807 */ /* 0x000fe40003000000 */
[----:B------:R-:W-:-:S02]  /*3fb70*/  ISETP.GE.AND P6, PT, R120, UR10, PT ;  /* 0x0000000a78007c0c */ /* 0x000fc4000bfc6270 */
[----:B------:R-:W-:Y:S02]  /*3fb80*/  SGXT.U32 R120, R121, 0x1 ;  /* 0x000000017978781a */ /* 0x000fe40000000000 */
[----:B------:R-:W1:Y:S01]  /*3fb90*/  S2R R121, SR_TID.X ;  /* 0x0000000000797919 */ /* 0x000e620000002100 */
[----:B------:R-:W-:Y:S01]  /*3fba0*/  IMAD.WIDE R4, R252, 0x4, R4 ;  /* 0x00000004fc047825 */ /* 0x000fe200078e0204 */
[----:B------:R-:W-:Y:S02]  /*3fbb0*/  SEL R8, R8, RZ, P2 ;  /* 0x000000ff08087207 */ /* 0x000fe40001000000 */
[----:B------:R-:W-:Y:S02]  /*3fbc0*/  LOP3.LUT R120, R120, 0x78, RZ, 0xfc, !PT ;  /* 0x0000007878787812 */ /* 0x000fe400078efcff */
[----:B------:R4:W-:Y:S01]  /*3fbd0*/  LDGSTS.E [R243+-0x38000], desc[UR48][R4.64], P1 ;  /* 0xc800000004f37fae */ /* 0x0009e20008921870 */
[----:B------:R-:W-:Y:S02]  /*3fbe0*/  ISETP.NE.U32.AND P1, PT, R8, RZ, PT ;  /* 0x000000ff0800720c */ /* 0x000fe40003f25070 */
[----:B------:R-:W-:Y:S01]  /*3fbf0*/  SEL R8, R3, RZ, P2 ;  /* 0x000000ff03087207 */ /* 0x000fe20001000000 */
[----:B------:R-:W-:Y:S01]  /*3fc00*/  LDGSTS.E [R243+-0x37ff8], desc[UR48][R188.64], P0 ;  /* 0xc8008000bcf37fae */ /* 0x000fe20008121870 */
[----:B------:R-:W-:-:S02]  /*3fc10*/  SEL R3, RZ, 0x4, P3 ;  /* 0x00000004ff037807 */ /* 0x000fc40001800000 */
[----:B------:R-:W-:Y:S02]  /*3fc20*/  ISETP.GE.AND P3, PT, R120, UR10, PT ;  /* 0x0000000a78007c0c */ /* 0x000fe4000bf66270 */
[----:B------:R-:W-:Y:S02]  /*3fc30*/  SEL R9, RZ, 0x4, P6 ;  /* 0x00000004ff097807 */ /* 0x000fe40003000000 */
[----:B------:R-:W-:Y:S02]  /*3fc40*/  ISETP.NE.U32.AND P6, PT, R8, RZ, PT ;  /* 0x000000ff0800720c */ /* 0x000fe40003fc5070 */
[----:B------:R-:W-:Y:S01]  /*3fc50*/  SEL R8, R3, RZ, P2 ;  /* 0x000000ff03087207 */ /* 0x000fe20001000000 */
[----:B------:R-:W-:Y:S01]  /*3fc60*/  LDGSTS.E [R243+-0x36000], desc[UR48][R156.64], P1 ;  /* 0xca0000009cf37fae */ /* 0x000fe20008921870 */
[----:B------:R-:W-:Y:S02]  /*3fc70*/  SEL R3, RZ, 0x4, P3 ;  /* 0x00000004ff037807 */ /* 0x000fe40001800000 */
[----:B-1----:R-:W-:Y:S01]  /*3fc80*/  SHF.R.U32.HI R121, RZ, 0x6, R121 ;  /* 0x00000006ff797819 */ /* 0x002fe20000011679 */
[----:B------:R-:W-:Y:S01]  /*3fc90*/  IMAD.WIDE R108, R252, 0x4, R108 ;  /* 0x00000004fc6c7825 */ /* 0x000fe200078e026c */
[----:B------:R-:W-:-:S05]  /*3fca0*/  ISETP.NE.U32.AND P0, PT, R8, RZ, PT ;  /* 0x000000ff0800720c */ /* 0x000fca0003f05070 */
[----:B------:R-:W-:Y:S01]  /*3fcb0*/  LDGSTS.E [R243+-0x35ff8], desc[UR48][R148.64], P6 ;  /* 0xca00800094f37fae */ /* 0x000fe2000b121870 */
[----:B------:R-:W-:-:S04]  /*3fcc0*/  SGXT.U32 R121, R121, 0x1 ;  /* 0x000000017979781a */ /* 0x000fc80000000000 */
[----:B------:R-:W-:Y:S02]  /*3fcd0*/  LOP3.LUT R121, R121, 0x7a, RZ, 0xfc, !PT ;  /* 0x0000007a79797812 */ /* 0x000fe400078efcff */
[----:B------:R-:W-:Y:S02]  /*3fce0*/  SEL R9, R9, RZ, P2 ;  /* 0x000000ff09097207 */ /* 0x000fe40001000000 */
[----:B------:R-:W-:Y:S02]  /*3fcf0*/  ISETP.GE.AND P3, PT, R121, UR10, PT ;  /* 0x0000000a79007c0c */ /* 0x000fe4000bf66270 */
[----:B------:R-:W-:Y:S01]  /*3fd00*/  SEL R8, R3, RZ, P2 ;  /* 0x000000ff03087207 */ /* 0x000fe20001000000 */
[----:B------:R-:W-:Y:S01]  /*3fd10*/  IMAD.WIDE R236, R252, 0x4, R236 ;  /* 0x00000004fcec7825 */ /* 0x000fe200078e02ec */
[----:B------:R-:W-:-:S03]  /*3fd20*/  SEL R3, RZ, 0x4, P3 ;  /* 0x00000004ff037807 */ /* 0x000fc60001800000 */
[----:B------:R-:W-:Y:S01]  /*3fd30*/  IMAD.WIDE R38, R252, 0x4, R38 ;  /* 0x00000004fc267825 */ /* 0x000fe200078e0226 */
[----:B------:R-:W-:Y:S01]  /*3fd40*/  ISETP.NE.U32.AND P1, PT, R9, RZ, PT ;  /* 0x000000ff0900720c */ /* 0x000fe20003f25070 */
[----:B------:R1:W-:Y:S01]  /*3fd50*/  STL.64 [R1+0xfb0], R108 ;  /* 0x000fb06c01007387 */ /* 0x0003e20000100a00 */
[----:B------:R-:W-:-:S03]  /*3fd60*/  ISETP.NE.U32.AND P3, PT, R8, RZ, PT ;  /* 0x000000ff0800720c */ /* 0x000fc60003f65070 */
[----:B------:R-:W-:Y:S04]  /*3fd70*/  STL.64 [R1+0xfd0], R236 ;  /* 0x000fd0ec01007387 */ /* 0x000fe80000100a00 */
[----:B------:R2:W-:Y:S04]  /*3fd80*/  STL.64 [R1+0xfc0], R38 ;  /* 0x000fc02601007387 */ /* 0x0005e80000100a00 */
[----:B------:R3:W-:Y:S04]  /*3fd90*/  STL.64 [R1+0x1b38], R4 ;  /* 0x001b380401007387 */ /* 0x0007e80000100a00 */
[----:B------:R-:W3:Y:S04]  /*3fda0*/  LDL.LU.64 R148, [R1+0xe50] ;  /* 0x000e500001947983 */ /* 0x000ee80000300a00 */
[----:B------:R3:W-:Y:S04]  /*3fdb0*/  LDGSTS.E [R243+-0x34000], desc[UR48][R140.64], P0 ;  /* 0xcc0000008cf37fae */ /* 0x0007e80008121870 */
[----:B------:R-:W-:Y:S04]  /*3fdc0*/  LDGSTS.E [R243+-0x33ff8], desc[UR48][R138.64], P1 ;  /* 0xcc0080008af37fae */ /* 0x000fe80008921870 */
[----:B------:R3:W-:Y:S04]  /*3fdd0*/  LDGSTS.E [R243+-0x32000], desc[UR48][R108.64], P3 ;  /* 0xce0000006cf37fae */ /* 0x0007e80009921870 */
[----:B------:R-:W3:Y:S04]  /*3fde0*/  LDL.LU.64 R140, [R1+0xe48] ;  /* 0x000e4800018c7983 */ /* 0x000ee80000300a00 */
[----:B-1----:R-:W3:Y:S04]  /*3fdf0*/  LDL.LU.64 R108, [R1+0xe40] ;  /* 0x000e4000016c7983 */ /* 0x002ee80000300a00 */
[----:B------:R-:W3:Y:S04]  /*3fe00*/  LDL.LU.64 R204, [R1+0xe38] ;  /* 0x000e380001cc7983 */ /* 0x000ee80000300a00 */
[----:B------:R-:W3:Y:S01]  /*3fe10*/  LDL.LU.64 R188, [R1+0xe30] ;  /* 0x000e300001bc7983 */ /* 0x000ee20000300a00 */
[----:B------:R-:W1:Y:S01]  /*3fe20*/  S2R R121, SR_TID.X ;  /* 0x0000000000797919 */ /* 0x000e620000002100 */
[----:B------:R-:W-:-:S02]  /*3fe30*/  SEL R8, R3, RZ, P2 ;  /* 0x000000ff03087207 */ /* 0x000fc40001000000 */
[----:B------:R-:W-:Y:S01]  /*3fe40*/  SEL R9, RZ, 0x4, P5 ;  /* 0x00000004ff097807 */ /* 0x000fe20002800000 */
[----:B------:R-:W3:Y:S01]  /*3fe50*/  LDL.LU.64 R138, [R1+0xe28] ;  /* 0x000e2800018a7983 */ /* 0x000ee20000300a00 */
[----:B-1----:R-:W-:-:S04]  /*3fe60*/  SHF.R.U32.HI R121, RZ, 0x6, R121 ;  /* 0x00000006ff797819 */ /* 0x002fc80000011679 */
[----:B------:R-:W-:Y:S02]  /*3fe70*/  SGXT.U32 R120, R121, 0x1 ;  /* 0x000000017978781a */ /* 0x000fe40000000000 */
[----:B------:R-:W1:Y:S02]  /*3fe80*/  S2R R121, SR_TID.X ;  /* 0x0000000000797919 */ /* 0x000e640000002100 */
[----:B------:R-:W-:Y:S02]  /*3fe90*/  LOP3.LUT R120, R120, 0x3c, RZ, 0xfc, !PT ;  /* 0x0000003c78787812 */ /* 0x000fe400078efcff */
[----:B------:R-:W-:Y:S02]  /*3fea0*/  SEL R3, RZ, 0x4, P4 ;  /* 0x00000004ff037807 */ /* 0x000fe40002000000 */
[----:B------:R-:W-:Y:S02]  /*3feb0*/  ISETP.GE.AND P4, PT, R120, UR10, PT ;  /* 0x0000000a78007c0c */ /* 0x000fe4000bf86270 */
[----:B------:R-:W2:Y:S01]  /*3fec0*/  S2R R120, SR_TID.X ;  /* 0x0000000000787919 */ /* 0x000ea20000002100 */
[----:B-1----:R-:W-:-:S04]  /*3fed0*/  SHF.R.U32.HI R121, RZ, 0x6, R121 ;  /* 0x00000006ff797819 */ /* 0x002fc80000011679 */
[----:B------:R-:W-:-:S04]  /*3fee0*/  SGXT.U32 R121, R121, 0x1 ;  /* 0x000000017979781a */ /* 0x000fc80000000000 */
[----:B------:R-:W-:-:S04]  /*3fef0*/  LOP3.LUT R121, R121, 0x3e, RZ, 0xfc, !PT ;  /* 0x0000003e79797812 */ /* 0x000fc800078efcff */
[----:B------:R-:W-:Y:S02]  /*3ff00*/  ISETP.GE.AND P6, PT, R121, UR10, PT ;  /* 0x0000000a79007c0c */ /* 0x000fe4000bfc6270 */
[----:B------:R-:W1:Y:S01]  /*3ff10*/  S2R R121, SR_TID.X ;  /* 0x0000000000797919 */ /* 0x000e620000002100 */
[----:B------:R-:W-:Y:S02]  /*3ff20*/  ISETP.NE.U32.AND P5, PT, R8, RZ, PT ;  /* 0x000000ff0800720c */ /* 0x000fe40003fa5070 */
[----:B--2---:R-:W-:-:S11]  /*3ff30*/  SHF.R.U32.HI R120, RZ, 0x6, R120 ;  /* 0x00000006ff787819 */ /* 0x004fd60000011678 */
[----:B------:R2:W-:Y:S01]  /*3ff40*/  LDGSTS.E [R243+-0x31ff8], desc[UR48][R38.64], P5 ;  /* 0xce00800026f37fae */ /* 0x0005e2000a921870 */
[----:B-1----:R-:W-:-:S03]  /*3ff50*/  SHF.R.U32.HI R121, RZ, 0x6, R121 ;  /* 0x00000006ff797819 */ /* 0x002fc60000011679 */
[----:B------:R-:W2:Y:S01]  /*3ff60*/  LDL.LU.64 R38, [R1+0xe10] ;  /* 0x000e100001267983 */ /* 0x000ea20000300a00 */
[----:B------:R-:W-:-:S04]  /*3ff70*/  SGXT.U32 R121, R121, 0x1 ;  /* 0x000000017979781a */ /* 0x000fc80000000000 */
[----:B------:R-:W-:-:S04]  /*3ff80*/  LOP3.LUT R121, R121, 0x5c, RZ, 0xfc, !PT ;  /* 0x0000005c79797812 */ /* 0x000fc800078efcff */
[----:B------:R-:W-:Y:S02]  /*3ff90*/  ISETP.GE.AND P1, PT, R121, UR10, PT ;  /* 0x0000000a79007c0c */ /* 0x000fe4000bf26270 */
[----:B------:R-:W-:-:S04]  /*3ffa0*/  SGXT.U32 R121, R120, 0x1 ;  /* 0x000000017879781a */ /* 0x000fc80000000000 */
[----:B------:R-:W-:-:S04]  /*3ffb0*/  LOP3.LUT R121, R121, 0x5e, RZ, 0xfc, !PT ;  /* 0x0000005e79797812 */ /* 0x000fc800078efcff */
[----:B------:R-:W-:Y:S02]  /*3ffc0*/  ISETP.GE.AND P5, PT, R121, UR10, PT ;  /* 0x0000000a79007c0c */ /* 0x000fe4000bfa6270 */
[----:B------:R-:W1:Y:S01]  /*3ffd0*/  S2R R121, SR_TID.X ;  /* 0x0000000000797919 */ /* 0x000e620000002100 */
[----:B------:R-:W-:Y:S02]  /*3ffe0*/  SEL R8, R3, RZ, P2 ;  /* 0x000000ff03087207 */ /* 0x000fe40001000000 */
[----:B------:R-:W-:Y:S02]  /*3fff0*/  SEL R3, RZ, 0x4, P4 ;  /* 0x00000004ff037807 */ /* 0x000fe40002000000 */
[----:B------:R-:W-:Y:S02]  /*40000*/  SGXT.U32 R120, R120, 0x1 ;  /* 0x000000017878781a */ /* 0x000fe40000000000 */
[----:B------:R-:W-:Y:S02]  /*40010*/  ISETP.NE.U32.AND P4, PT, R8, RZ, PT ;  /* 0x000000ff0800720c */ /* 0x000fe40003f85070 */
[----:B------:R-:W-:-:S02]  /*40020*/  SEL R8, R3, RZ, P2 ;  /* 0x000000ff03087207 */ /* 0x000fc40001000000 */
[----:B------:R-:W-:Y:S02]  /*40030*/  LOP3.LUT R120, R120, 0x7c, RZ, 0xfc, !PT ;  /* 0x0000007c78787812 */ /* 0x000fe400078efcff */
[----:B------:R-:W-:Y:S02]  /*40040*/  ISETP.NE.U32.AND P0, PT, R8, RZ, PT ;  /* 0x000000ff0800720c */ /* 0x000fe40003f05070 */
[----:B------:R-:W-:Y:S02]  /*40050*/  SEL R8, RZ, 0x4, P1 ;  /* 0x00000004ff087807 */ /* 0x000fe40000800000 */
[----:B------:R-:W-:Y:S02]  /*40060*/  ISETP.GE.AND P1, PT, R120, UR10, PT ;  /* 0x0000000a78007c0c */ /* 0x000fe4000bf26270 */
[----:B-1----:R-:W-:Y:S01]  /*40070*/  SHF.R.U32.HI R121, RZ, 0x6, R121 ;  /* 0x00000006ff797819 */ /* 0x002fe20000011679 */
[----:B----4-:R1:W-:Y:S03]  /*40080*/  LDGSTS.E [R244+-0x38000], desc[UR48][R134.64], P4 ;  /* 0xc800000086f47fae */ /* 0x0103e6000a121870 */
[----:B------:R-:W-:-:S02]  /*40090*/  SGXT.U32 R120, R121, 0x1 ;  /* 0x000000017978781a */ /* 0x000fc40000000000 */
[----:B------:R-:W4:Y:S01]  /*400a0*/  S2R R121, SR_TID.X ;  /* 0x0000000000797919 */ /* 0x000f220000002100 */
[----:B------:R-:W-:Y:S02]  /*400b0*/  SEL R3, RZ, 0x4, P6 ;  /* 0x00000004ff037807 */ /* 0x000fe40003000000 */
[----:B------:R-:W-:Y:S02]  /*400c0*/  LOP3.LUT R120, R120, 0x7e, RZ, 0xfc, !PT ;  /* 0x0000007e78787812 */ /* 0x000fe400078efcff */
[----:B------:R-:W-:Y:S02]  /*400d0*/  SEL R3, R3, RZ, P2 ;  /* 0x000000ff03037207 */ /* 0x000fe40001000000 */
[----:B------:R-:W-:Y:S02]  /*400e0*/  SEL R242, RZ, 0x4, P1 ;  /* 0x00000004fff27807 */ /* 0x000fe40000800000 */
[----:B------:R-:W-:Y:S02]  /*400f0*/  ISETP.NE.U32.AND P3, PT, R3, RZ, PT ;  /* 0x000000ff0300720c */ /* 0x000fe40003f65070 */
[----:B------:R-:W-:-:S02]  /*40100*/  SEL R3, RZ, 0x4, P5 ;  /* 0x00000004ff037807 */ /* 0x000fc40002800000 */
[----:B------:R-:W-:Y:S02]  /*40110*/  ISETP.GE.AND P5, PT, R120, UR10, PT ;  /* 0x0000000a78007c0c */ /* 0x000fe4000bfa6270 */
[----:B------:R-:W-:Y:S02]  /*40120*/  SEL R9, R9, RZ, P2 ;  /* 0x000000ff09097207 */ /* 0x000fe40001000000 */
[----:B----4-:R-:W-:-:S04]  /*40130*/  LOP3.LUT R121, R121, 0x7f, RZ, 0xc0, !PT ;  /* 0x0000007f79797812 */ /* 0x010fc800078ec0ff */
[----:B------:R-:W-:Y:S02]  /*40140*/  ISETP.GE.AND P1, PT, R121, UR10, PT ;  /* 0x0000000a79007c0c */ /* 0x000fe4000bf26270 */
[----:B------:R-:W4:Y:S04]  /*40150*/  LDL.LU.64 R120, [R1+0xe08] ;  /* 0x000e080001787983 */ /* 0x000f280000300a00 */
[----:B------:R-:W4:Y:S04]  /*40160*/  LDL.LU.64 R236, [R1+0xe00] ;  /* 0x000e000001ec7983 */ /* 0x000f280000300a00 */
[----:B------:R-:W4:Y:S01]  /*40170*/  LDL.LU.64 R220, [R1+0xdf8] ;  /* 0x000df80001dc7983 */ /* 0x000f220000300a00 */
[----:B------:R-:W-:Y:S01]  /*40180*/  ISETP.NE.U32.AND P6, PT, R9, RZ, PT ;  /* 0x000000ff0900720c */ /* 0x000fe20003fc5070 */
[----:B------:R-:W-:Y:S01]  /*40190*/  USHF.L.U32 UR50, UR9, 0x7, URZ ;  /* 0x0000000709327899 */ /* 0x000fe2000800063f */
[----:B------:R-:W-:Y:S01]  /*401a0*/  SEL R8, R8, RZ, P2 ;  /* 0x000000ff08087207 */ /* 0x000fe20001000000 */
[----:B------:R-:W4:Y:S01]  /*401b0*/  LDL.LU.64 R134, [R1+0xdf0] ;  /* 0x000df00001867983 */ /* 0x000f220000300a00 */
[----:B------:R-:W-:-:S03]  /*401c0*/  SEL R3, R3, RZ, P2 ;  /* 0x000000ff03037207 */ /* 0x000fc60001000000 */
[----:B------:R-:W1:Y:S01]  /*401d0*/  LDL.LU.64 R156, [R1+0xde8] ;  /* 0x000de800019c7983 */ /* 0x000e620000300a00 */
[----:B------:R-:W-:Y:S02]  /*401e0*/  SEL R9, RZ, 0x4, P5 ;  /* 0x00000004ff097807 */ /* 0x000fe40002800000 */
[----:B------:R-:W-:Y:S02]  /*401f0*/  ISETP.NE.U32.AND P5, PT, R8, RZ, PT ;  /* 0x000000ff0800720c */ /* 0x000fe40003fa5070 */
[----:B------:R-:W-:Y:S01]  /*40200*/  SEL R8, RZ, 0x4, P1 ;  /* 0x00000004ff087807 */ /* 0x000fe20000800000 */
[----:B------:R1:W-:Y:S01]  /*40210*/  LDGSTS.E [R244+-0x37ff8], desc[UR48][R226.64], P6 ;  /* 0xc8008000e2f47fae */ /* 0x0003e2000b121870 */
[----:B------:R-:W-:Y:S01]  /*40220*/  ISETP.NE.U32.AND P1, PT, R3, RZ, PT ;  /* 0x000000ff0300720c */ /* 0x000fe20003f25070 */
[----:B------:R-:W-:Y:S01]  /*40230*/  IMAD.U32 R3, RZ, RZ, UR50 ;  /* 0x00000032ff037e24 */ /* 0x000fe2000f8e00ff */
[----:B------:R-:W-:Y:S02]  /*40240*/  SEL R9, R9, RZ, P2 ;  /* 0x000000ff09097207 */ /* 0x000fe40001000000 */
[----:B------:R-:W-:-:S02]  /*40250*/  SEL R8, R8, RZ, P2 ;  /* 0x000000ff08087207 */ /* 0x000fc40001000000 */
[----:B------:R-:W-:Y:S02]  /*40260*/  ISETP.NE.U32.AND P4, PT, R9, RZ, PT ;  /* 0x000000ff0900720c */ /* 0x000fe40003f85070 */
[----:B------:R-:W-:Y:S01]  /*40270*/  ISETP.NE.U32.AND P6, PT, R8, RZ, PT ;  /* 0x000000ff0800720c */ /* 0x000fe20003fc5070 */
[----:B---3--:R-:W-:-:S05]  /*40280*/  IMAD.WIDE R4, R3, 0x4, R148 ;  /* 0x0000000403047825 */ /* 0x008fca00078e0294 */
[----:B------:R3:W-:Y:S01]  /*40290*/  STL.64 [R1+0xe50], R4 ;  /* 0x000e500401007387 */ /* 0x0007e20000100a00 */
[----:B------:R-:W-:-:S05]  /*402a0*/  IMAD.WIDE R140, R3, 0x4, R140 ;  /* 0x00000004038c7825 */ /* 0x000fca00078e028c */
[----:B------:R3:W-:Y:S01]  /*402b0*/  STL.64 [R1+0xe48], R140 ;  /* 0x000e488c01007387 */ /* 0x0007e20000100a00 */
[----:B------:R-:W-:-:S03]  /*402c0*/  IMAD.WIDE R8, R3, 0x4, R108 ;  /* 0x0000000403087825 */ /* 0x000fc600078e026c */
[----:B------:R-:W4:Y:S01]  /*402d0*/  LDL.LU.64 R226, [R1+0xdd0] ;  /* 0x000dd00001e27983 */ /* 0x000f220000300a00 */
[----:B---3--:R-:W-:-:S03]  /*402e0*/  IMAD.WIDE R4, R3, 0x4, R204 ;  /* 0x0000000403047825 */ /* 0x008fc600078e02cc */
[----:B------:R-:W-:Y:S01]  /*402f0*/  STL.64 [R1+0xe40], R8 ;  /* 0x000e400801007387 */ /* 0x000fe20000100a00 */
[----:B------:R-:W-:-:S03]  /*40300*/  IMAD.WIDE R108, R3, 0x4, R188 ;  /* 0x00000004036c7825 */ /* 0x000fc600078e02bc */
[----:B------:R-:W3:Y:S04]  /*40310*/  LDL.LU.64 R148, [R1+0xdc8] ;  /* 0x000dc80001947983 */ /* 0x000ee80000300a00 */
[----:B------:R2:W-:Y:S04]  /*40320*/  STL.64 [R1+0xe38], R4 ;  /* 0x000e380401007387 */ /* 0x0005e80000100a00 */
[----:B------:R-:W3:Y:S04]  /*40330*/  LDL.LU.64 R140, [R1+0xdc0] ;  /* 0x000dc000018c7983 */ /* 0x000ee80000300a00 */
[----:B--2---:R-:W2:Y:S04]  /*40340*/  LDL.LU.64 R4, [R1+0xdb8] ;  /* 0x000db80001047983 */ /* 0x004ea80000300a00 */
[----:B------:R-:W-:Y:S04]  /*40350*/  STL.64 [R1+0xe30], R108 ;  /* 0x000e306c01007387 */ /* 0x000fe80000100a00 */
[----:B------:R-:W2:Y:S01]  /*40360*/  LDL.LU.64 R188, [R1+0xdb0] ;  /* 0x000db00001bc7983 */ /* 0x000ea20000300a00 */
[----:B------:R-:W-:-:S04]  /*40370*/  IMAD.WIDE R8, R3, 0x4, R138 ;  /* 0x0000000403087825 */ /* 0x000fc800078e028a */
[----:B------:R-:W-:Y:S01]  /*40380*/  IMAD.WIDE R12, R3, 0x4, R12 ;  /* 0x00000004030c7825 */ /* 0x000fe200078e020c */
[----:B------:R4:W-:Y:S04]  /*40390*/  STL.64 [R1+0xe28], R8 ;  /* 0x000e280801007387 */ /* 0x0009e80000100a00 */
[----:B----4-:R-:W4:Y:S04]  /*403a0*/  LDL.LU.64 R8, [R1+0xda8] ;  /* 0x000da80001087983 */ /* 0x010f280000300a00 */
[----:B------:R1:W-:Y:S04]  /*403b0*/  STL.64 [R1+0xe20], R12 ;  /* 0x000e200c01007387 */ /* 0x0003e80000100a00 */
[----:B------:R-:W4:Y:S04]  /*403c0*/  LDL.LU.64 R138, [R1+0xda0] ;  /* 0x000da000018a7983 */ /* 0x000f280000300a00 */
[----:B-1----:R-:W4:Y:S01]  /*403d0*/  LDL.LU.64 R12, [R1+0xd90] ;  /* 0x000d9000010c7983 */ /* 0x002f220000300a00 */
[----:B------:R-:W-:-:S04]  /*403e0*/  SEL R242, R242, RZ, P2 ;  /* 0x000000fff2f27207 */ /* 0x000fc80001000000 */
[----:B------:R-:W-:Y:S01]  /*403f0*/  ISETP.NE.U32.AND P2, PT, R242, RZ, PT ;  /* 0x000000fff200720c */ /* 0x000fe20003f45070 */
[----:B------:R-:W-:-:S05]  /*40400*/  IMAD.WIDE R38, R3, 0x4, R38 ;  /* 0x0000000403267825 */ /* 0x000fca00078e0226 */
[----:B------:R1:W-:Y:S04]  /*40410*/  STL.64 [R1+0xe10], R38 ;  /* 0x000e102601007387 */ /* 0x0003e80000100a00 */
[----:B-1----:R-:W4:Y:S01]  /*40420*/  LDL.LU.64 R38, [R1+0xd88] ;  /* 0x000d880001267983 */ /* 0x002f220000300a00 */
[----:B------:R-:W-:-:S03]  /*40430*/  IMAD.WIDE R108, R3, 0x4, R120 ;  /* 0x00000004036c7825 */ /* 0x000fc600078e0278 */
[----:B------:R-:W4:Y:S01]  /*40440*/  LDL.LU.64 R120, [R1+0xd80] ;  /* 0x000d800001787983 */ /* 0x000f220000300a00 */
[----:B------:R-:W-:-:S03]  /*40450*/  IMAD.WIDE R204, R3, 0x4, R236 ;  /* 0x0000000403cc7825 */ /* 0x000fc600078e02ec */
[----:B------:R1:W-:Y:S04]  /*40460*/  STL.64 [R1+0xe08], R108 ;  /* 0x000e086c01007387 */ /* 0x0003e80000100a00 */
[----:B------:R-:W-:Y:S04]  /*40470*/  STL.64 [R1+0xe00], R204 ;  /* 0x000e00cc01007387 */ /* 0x000fe80000100a00 */
[----:B------:R-:W4:Y:S01]  /*40480*/  LDL.LU.64 R236, [R1+0xd78] ;  /* 0x000d780001ec7983 */ /* 0x000f220000300a00 */
[----:B-1----:R-:W-:-:S03]  /*40490*/  IMAD.WIDE R108, R3, 0x4, R220 ;  /* 0x00000004036c7825 */ /* 0x002fc600078e02dc */
[----:B------:R-:W4:Y:S04]  /*404a0*/  LDL.LU.64 R220, [R1+0xd70] ;  /* 0x000d700001dc7983 */ /* 0x000f280000300a00 */
[----:B------:R1:W-:Y:S02]  /*404b0*/  STL.64 [R1+0xdf8], R108 ;  /* 0x000df86c01007387 */ /* 0x0003e40000100a00 */
[----:B-1----:R-:W-:-:S04]  /*404c0*/  IMAD.WIDE R108, R3, 0x4, R134 ;  /* 0x00000004036c7825 */ /* 0x002fc800078e0286 */
[C---:B------:R-:W-:Y:S02]  /*404d0*/  IMAD.WIDE R134, R3.reuse, 0x4, R156 ;  /* 0x0000000403867825 */ /* 0x040fe400078e029c */
[----:B------:R-:W4:Y:S04]  /*404e0*/  LDL.LU.64 R156, [R1+0xd68] ;  /* 0x000d6800019c7983 */ /* 0x000f280000300a00 */
[----:B------:R-:W-:Y:S04]  /*404f0*/  STL.64 [R1+0xdf0], R108 ;  /* 0x000df06c01007387 */ /* 0x000fe80000100a00 */
[----:B------:R1:W-:Y:S04]  /*40500*/  STL.64 [R1+0xde8], R134 ;  /* 0x000de88601007387 */ /* 0x0003e80000100a00 */
[----:B-1----:R-:W4:Y:S01]  /*40510*/  LDL.LU.64 R134, [R1+0xd60] ;  /* 0x000d600001867983 */ /* 0x002f220000300a00 */
[----:B------:R-:W-:-:S03]  /*40520*/  IMAD.WIDE R108, R3, 0x4, R164 ;  /* 0x00000004036c7825 */ /* 0x000fc600078e02a4 */
[----:B------:R-:W4:Y:S04]  /*40530*/  LDL.64 R242, [R1+0xd58] ;  /* 0x000d580001f27983 */ /* 0x000f280000100a00 */
[----:B------:R1:W-:Y:S01]  /*40540*/  STL.64 [R1+0xde0], R108 ;  /* 0x000de06c01007387 */ /* 0x0003e20000100a00 */
[----:B------:R-:W-:-:S04]  /*40550*/  IMAD.WIDE R226, R3, 0x4, R226 ;  /* 0x0000000403e27825 */ /* 0x000fc800078e02e2 */
[C---:B---3--:R-:W-:Y:S01]  /*40560*/  IMAD.WIDE R148, R3.reuse, 0x4, R148 ;  /* 0x0000000403947825 */ /* 0x048fe200078e0294 */
[----:B-1----:R-:W3:Y:S04]  /*40570*/  LDL.LU.64 R108, [R1+0xd50] ;  /* 0x000d5000016c7983 */ /* 0x002ee80000300a00 */
[----:B------:R-:W3:Y:S01]  /*40580*/  LDL.LU.64 R204, [R1+0xd48] ;  /* 0x000d480001cc7983 */ /* 0x000ee20000300a00 */
[----:B------:R-:W-:-:S03]  /*40590*/  IMAD.WIDE R140, R3, 0x4, R140 ;  /* 0x00000004038c7825 */ /* 0x000fc600078e028c */
[----:B------:R-:W3:Y:S04]  /*405a0*/  LDL.LU.64 R164, [R1+0xd40] ;  /* 0x000d400001a47983 */ /* 0x000ee80000300a00 */
[----:B------:R1:W-:Y:S01]  /*405b0*/  STL.64 [R1+0xdd0], R226 ;  /* 0x000dd0e201007387 */ /* 0x0003e20000100a00 */
[----:B--2---:R-:W-:-:S03]  /*405c0*/  IMAD.WIDE R4, R3, 0x4, R4 ;  /* 0x0000000403047825 */ /* 0x004fc600078e0204 */
[----:B-1----:R-:W2:Y:S01]  /*405d0*/  LDL.LU.64 R226, [R1+0x20e0] ;  /* 0x0020e00001e27983 */ /* 0x002ea20000300a00 */
[----:B------:R-:W-:-:S03]  /*405e0*/  IMAD.WIDE R188, R3, 0x4, R188 ;  /* 0x0000000403bc7825 */ /* 0x000fc600078e02bc */
[----:B------:R1:W-:Y:S04]  /*405f0*/  STL.64 [R1+0xdc8], R148 ;  /* 0x000dc89401007387 */ /* 0x0003e80000100a00 */
[----:B-1----:R-:W2:Y:S04]  /*40600*/  LDL.LU.64 R148, [R1+0x20d8] ;  /* 0x0020d80001947983 */ /* 0x002ea80000300a00 */
[----:B------:R1:W-:Y:S04]  /*40610*/  STL.64 [R1+0xdc0], R140 ;  /* 0x000dc08c01007387 */ /* 0x0003e80000100a00 */
[----:B-1----:R-:W2:Y:S04]  /*40620*/  LDL.LU.64 R140, [R1+0x20d0] ;  /* 0x0020d000018c7983 */ /* 0x002ea80000300a00 */
[----:B------:R1:W-:Y:S04]  /*40630*/  STL.64 [R1+0xdb8], R4 ;  /* 0x000db80401007387 */ /* 0x0003e80000100a00 */
[----:B-1----:R-:W2:Y:S04]  /*40640*/  LDL.LU.64 R4, [R1+0xd38] ;  /* 0x000d380001047983 */ /* 0x002ea80000300a00 */
[----:B------:R1:W-:Y:S04]  /*40650*/  STL.64 [R1+0xdb0], R188 ;  /* 0x000db0bc01007387 */ /* 0x0003e80000100a00 */
[----:B-1----:R-:W2:Y:S01]  /*40660*/  LDL.LU.64 R188, [R1+0xd30] ;  /* 0x000d300001bc7983 */ /* 0x002ea20000300a00 */
[----:B----4-:R-:W-:-:S04]  /*40670*/  IMAD.WIDE R8, R3, 0x4, R8 ;  /* 0x0000000403087825 */ /* 0x010fc800078e0208 */
[C---:B------:R-:W-:Y:S01]  /*40680*/  IMAD.WIDE R138, R3.reuse, 0x4, R138 ;  /* 0x00000004038a7825 */ /* 0x040fe200078e028a */
[----:B------:R1:W-:Y:S03]  /*40690*/  STL.64 [R1+0xda8], R8 ;  /* 0x000da80801007387 */ /* 0x0003e60000100a00 */
[C---:B------:R-:W-:Y:S01]  /*406a0*/  IMAD.WIDE R12, R3.reuse, 0x4, R12 ;  /* 0x00000004030c7825 */ /* 0x040fe200078e020c */
[----:B-1----:R-:W4:Y:S04]  /*406b0*/  LDL.LU.64 R8, [R1+0xd28] ;  /* 0x000d280001087983 */ /* 0x002f280000300a00 */
[----:B------:R1:W-:Y:S04]  /*406c0*/  STL.64 [R1+0xda0], R138 ;  /* 0x000da08a01007387 */ /* 0x0003e80000100a00 */
[----:B-1----:R-:W4:Y:S04]  /*406d0*/  LDL.LU.64 R138, [R1+0x20c8] ;  /* 0x0020c800018a7983 */ /* 0x002f280000300a00 */
[----:B------:R1:W-:Y:S01]  /*406e0*/  STL.64 [R1+0xd90], R12 ;  /* 0x000d900c01007387 */ /* 0x0003e20000100a00 */
[----:B------:R-:W-:-:S03]  /*406f0*/  IMAD.WIDE R38, R3, 0x4, R38 ;  /* 0x0000000403267825 */ /* 0x000fc600078e0226 */
[----:B-1----:R-:W4:Y:S04]  /*40700*/  LDL.LU.64 R12, [R1+0xd10] ;  /* 0x000d1000010c7983 */ /* 0x002f280000300a00 */
[----:B------:R1:W-:Y:S04]  /*40710*/  STL.64 [R1+0xd88], R38 ;  /* 0x000d882601007387 */ /* 0x0003e80000100a00 */
[----:B-1----:R-:W4:Y:S01]  /*40720*/  LDL.LU.64 R38, [R1+0xd08] ;  /* 0x000d080001267983 */ /* 0x002f220000300a00 */
[----:B------:R-:W-:-:S05]  /*40730*/  IMAD.WIDE R120, R3, 0x4, R120 ;  /* 0x0000000403787825 */ /* 0x000fca00078e0278 */
[----:B------:R1:W-:Y:S01]  /*40740*/  STL.64 [R1+0xd80], R120 ;  /* 0x000d807801007387 */ /* 0x0003e20000100a00 */
[----:B------:R-:W-:-:S03]  /*40750*/  IMAD.WIDE R236, R3, 0x4, R236 ;  /* 0x0000000403ec7825 */ /* 0x000fc600078e02ec */
[----:B-1----:R-:W4:Y:S01]  /*40760*/  LDL.LU.64 R120, [R1+0xd00] ;  /* 0x000d000001787983 */ /* 0x002f220000300a00 */
[----:B------:R-:W-:-:S03]  /*40770*/  IMAD.WIDE R220, R3, 0x4, R220 ;  /* 0x0000000403dc7825 */ /* 0x000fc600078e02dc */
[----:B------:R1:W-:Y:S04]  /*40780*/  STL.64 [R1+0xd78], R236 ;  /* 0x000d78ec01007387 */ /* 0x0003e80000100a00 */
[----:B-1----:R-:W4:Y:S04]  /*40790*/  LDL.LU.64 R236, [R1+0xcf8] ;  /* 0x000cf80001ec7983 */ /* 0x002f280000300a00 */
[----:B------:R1:W-:Y:S01]  /*407a0*/  STL.64 [R1+0xd70], R220 ;  /* 0x000d70dc01007387 */ /* 0x0003e20000100a00 */
[----:B------:R-:W-:-:S03]  /*407b0*/  IMAD.WIDE R156, R3, 0x4, R156 ;  /* 0x00000004039c7825 */ /* 0x000fc600078e029c */
[----:B-1----:R-:W4:Y:S04]  /*407c0*/  LDL.LU.64 R220, [R1+0xcf0] ;  /* 0x000cf00001dc7983 */ /* 0x002f280000300a00 */
[----:B------:R1:W-:Y:S01]  /*407d0*/  STL.64 [R1+0xd68], R156 ;  /* 0x000d689c01007387 */ /* 0x0003e20000100a00 */
[----:B------:R-:W-:-:S03]  /*407e0*/  IMAD.WIDE R134, R3, 0x4, R134 ;  /* 0x0000000403867825 */ /* 0x000fc600078e0286 */
[----:B-1----:R-:W4:Y:S04]  /*407f0*/  LDL.LU.64 R156, [R1+0xce8] ;  /* 0x000ce800019c7983 */ /* 0x002f280000300a00 */
[----:B------:R1:W-:Y:S04]  /*40800*/  STL.64 [R1+0xd60], R134 ;  /* 0x000d608601007387 */ /* 0x0003e80000100a00 */
[----:B-1----:R-:W4:Y:S01]  /*40810*/  LDL.LU.64 R134, [R1+0x20c0] ;  /* 0x0020c00001867983 */ /* 0x002f220000300a00 */
[----:B---3--:R-:W-:-:S04]  /*40820*/  IMAD.WIDE R108, R3, 0x4, R108 ;  /* 0x00000004036c7825 */ /* 0x008fc800078e026c */
[C---:B------:R-:W-:Y:S01]  /*40830*/  IMAD.WIDE R204, R3.reuse, 0x4, R204 ;  /* 0x0000000403cc7825 */ /* 0x040fe200078e02cc */
[----:B------:R1:W-:Y:S03]  /*40840*/  STL.64 [R1+0xd50], R108 ;  /* 0x000d506c01007387 */ /* 0x0003e60000100a00 */
[----:B------:R-:W-:-:S04]  /*40850*/  IMAD.WIDE R164, R3, 0x4, R164 ;  /* 0x0000000403a47825 */ /* 0x000fc800078e02a4 */
[C---:B------:R-:W-:Y:S01]  /*40860*/  IMAD.WIDE R242, R3.reuse, 0x4, R242 ;  /* 0x0000000403f27825 */ /* 0x040fe200078e02f2 */
[----:B-1----:R-:W3:Y:S04]  /*40870*/  LDL.LU.64 R108, [R1+0xcd0] ;  /* 0x000cd000016c7983 */ /* 0x002ee80000300a00 */
[----:B------:R1:W-:Y:S04]  /*40880*/  STL.64 [R1+0xd48], R204 ;  /* 0x000d48cc01007387 */ /* 0x0003e80000100a00 */
[----:B-1----:R-:W3:Y:S04]  /*40890*/  LDL.LU.64 R204, [R1+0xcc8] ;  /* 0x000cc80001cc7983 */ /* 0x002ee80000300a00 */
[----:B------:R1:W-:Y:S04]  /*408a0*/  STL.64 [R1+0xd40], R164 ;  /* 0x000d40a401007387 */ /* 0x0003e80000100a00 */
[----:B-1----:R-:W3:Y:S04]  /*408b0*/  LDL.LU.64 R164, [R1+0xcb8] ;  /* 0x000cb80001a47983 */ /* 0x002ee80000300a00 */
[----:B------:R1:W-:Y:S04]  /*408c0*/  STL.64 [R1+0x1b40], R242 ;  /* 0x001b40f201007387 */ /* 0x0003e80000100a00 */
[----:B-1----:R-:W3:Y:S01]  /*408d0*/  LDL.LU.64 R242, [R1+0xcc0] ;  /* 0x000cc00001f27983 */ /* 0x002ee20000300a00 */
[----:B--2---:R-:W-:-:S05]  /*408e0*/  IMAD.WIDE R4, R3, 0x4, R4 ;  /* 0x0000000403047825 */ /* 0x004fca00078e0204 */
[----:B------:R1:W-:Y:S01]  /*408f0*/  STL.64 [R1+0xd38], R4 ;  /* 0x000d380401007387 */ /* 0x0003e20000100a00 */
[----:B------:R-:W-:-:S03]  /*40900*/  IMAD.WIDE R188, R3, 0x4, R188 ;  /* 0x0000000403bc7825 */ /* 0x000fc600078e02bc */
[----:B-1----:R-:W2:Y:S04]  /*40910*/  LDL.LU.64 R4, [R1+0xcb0] ;  /* 0x000cb00001047983 */ /* 0x002ea80000300a00 */
[----:B------:R1:W-:Y:S04]  /*40920*/  STL.64 [R1+0xd30], R188 ;  /* 0x000d30bc01007387 */ /* 0x0003e80000100a00 */
[----:B-1----:R-:W2:Y:S01]  /*40930*/  LDL.LU.64 R188, [R1+0xca8] ;  /* 0x000ca80001bc7983 */ /* 0x002ea20000300a00 */
[----:B----4-:R-:W-:-:S05]  /*40940*/  IMAD.WIDE R8, R3, 0x4, R8 ;  /* 0x0000000403087825 */ /* 0x010fca00078e0208 */
[----:B------:R1:W-:Y:S01]  /*40950*/  STL.64 [R1+0xd28], R8 ;  /* 0x000d280801007387 */ /* 0x0003e20000100a00 */
[----:B------:R-:W-:-:S04]  /*40960*/  IMAD.WIDE R138, R3, 0x4, R138 ;  /* 0x00000004038a7825 */ /* 0x000fc800078e028a */
[----:B------:R-:W-:-:S04]  /*40970*/  IMAD.WIDE R12, R3, 0x4, R12 ;  /* 0x00000004030c7825 */ /* 0x000fc800078e020c */
[----:B------:R-:W-:-:S04]  /*40980*/  IMAD.WIDE R38, R3, 0x4, R38 ;  /* 0x0000000403267825 */ /* 0x000fc800078e0226 */
[----:B------:R-:W-:-:S04]  /*40990*/  IMAD.WIDE R120, R3, 0x4, R120 ;  /* 0x0000000403787825 */ /* 0x000fc800078e0278 */
[----:B------:R-:W-:-:S04]  /*409a0*/  IMAD.WIDE R236, R3, 0x4, R236 ;  /* 0x0000000403ec7825 */ /* 0x000fc800078e02ec */
[----:B------:R-:W-:-:S04]  /*409b0*/  IMAD.WIDE R220, R3, 0x4, R220 ;  /* 0x0000000403dc7825 */ /* 0x000fc800078e02dc */
[----:B------:R-:W-:-:S04]  /*409c0*/  IMAD.WIDE R156, R3, 0x4, R156 ;  /* 0x00000004039c7825 */ /* 0x000fc800078e029c */
[C---:B-1----:R-:W-:Y:S02]  /*409d0*/  IMAD.WIDE R8, R3.reuse, 0x4, R134 ;  /* 0x0000000403087825 */ /* 0x042fe400078e0286 */
[----:B------:R-:W4:Y:S04]  /*409e0*/  LDL.LU.64 R134, [R1+0xc90] ;  /* 0x000c900001867983 */ /* 0x000f280000300a00 */
[----:B------:R1:W-:Y:S02]  /*409f0*/  STL.64 [R1+0xd20], R8 ;  /* 0x000d200801007387 */ /* 0x0003e40000100a00 */
[C---:B-1----:R-:W-:Y:S02]  /*40a00*/  IMAD.WIDE R8, R3.reuse, 0x4, R172 ;  /* 0x0000000403087825 */ /* 0x042fe400078e02ac */
[----:B------:R-:W4:Y:S04]  /*40a10*/  LDL.LU.64 R172, [R1+0xc88] ;  /* 0x000c880001ac7983 */ /* 0x000f280000300a00 */
[----:B------:R1:W-:Y:S01]  /*40a20*/  STL.64 [R1+0xd10], R12 ;  /* 0x000d100c01007387 */ /* 0x0003e20000100a00 */
[----:B---3--:R-:W-:-:S03]  /*40a30*/  IMAD.WIDE R108, R3, 0x4, R108 ;  /* 0x00000004036c7825 */ /* 0x008fc600078e026c */
[----:B-1----:R-:W3:Y:S04]  /*40a40*/  LDL.LU.64 R12, [R1+0xc80] ;  /* 0x000c8000010c7983 */ /* 0x002ee80000300a00 */
[----:B------:R1:W-:Y:S01]  /*40a50*/  STL.64 [R1+0xd08], R38 ;  /* 0x000d082601007387 */ /* 0x0003e20000100a00 */
[----:B------:R-:W-:-:S03]  /*40a60*/  IMAD.WIDE R204, R3, 0x4, R204 ;  /* 0x0000000403cc7825 */ /* 0x000fc600078e02cc */
        /* <DEDUP_REMOVED lines=8> */
[----:B--2---:R-:W-:-:S03]  /*40af0*/  IMAD.WIDE R4, R3, 0x4, R4 ;  /* 0x0000000403047825 */ /* 0x004fc600078e0204 */
[----:B-1----:R-:W2:Y:S04]  /*40b00*/  LDL.LU.64 R220, [R1+0xc50] ;  /* 0x000c500001dc7983 */ /* 0x002ea80000300a00 */
[----:B------:R1:W-:Y:S01]  /*40b10*/  STL.64 [R1+0xce8], R156 ;  /* 0x000ce89c01007387 */ /* 0x0003e20000100a00 */
[----:B------:R-:W-:-:S03]  /*40b20*/  IMAD.WIDE R188, R3, 0x4, R188 ;  /* 0x0000000403bc7825 */ /* 0x000fc600078e02bc */
[----:B-1----:R-:W2:Y:S04]  /*40b30*/  LDL.LU.64 R156, [R1+0xc48] ;  /* 0x000c4800019c7983 */ /* 0x002ea80000300a00 */
[----:B------:R1:W-:Y:S04]  /*40b40*/  STL.64 [R1+0xce0], R138 ;  /* 0x000ce08a01007387 */ /* 0x0003e80000100a00 */
        /* <DEDUP_REMOVED lines=14> */
[----:B------:R-:W-:-:S04]  /*40c30*/  IMAD.WIDE R172, R3, 0x4, R172 ;  /* 0x0000000403ac7825 */ /* 0x000fc800078e02ac */
[----:B---3--:R-:W-:-:S04]  /*40c40*/  IMAD.WIDE R38, R3, 0x4, R38 ;  /* 0x0000000403267825 */ /* 0x008fc800078e0226 */
[----:B------:R-:W-:-:S04]  /*40c50*/  IMAD.WIDE R120, R3, 0x4, R120 ;  /* 0x0000000403787825 */ /* 0x000fc800078e0278 */
[----:B------:R-:W-:-:S04]  /*40c60*/  IMAD.WIDE R236, R3, 0x4, R236 ;  /* 0x0000000403ec7825 */ /* 0x000fc800078e02ec */
[----:B--2---:R-:W-:-:S05]  /*40c70*/  IMAD.WIDE R188, R3, 0x4, R188 ;  /* 0x0000000403bc7825 */ /* 0x004fca00078e02bc */
[----:B------:R1:W-:Y:S04]  /*40c80*/  STL.64 [R1+0xca0], R188 ;  /* 0x000ca0bc01007387 */ /* 0x0003e80000100a00 */
[----:B-1----:R-:W2:Y:S04]  /*40c90*/  LDL.LU.64 R188, [R1+0xc10] ;  /* 0x000c100001bc7983 */ /* 0x002ea80000300a00 */
[----:B------:R1:W-:Y:S04]  /*40ca0*/  STL.64 [R1+0xc90], R134 ;  /* 0x000c908601007387 */ /* 0x0003e80000100a00 */
[----:B-1----:R-:W3:Y:S04]  /*40cb0*/  LDL.LU.64 R134, [R1+0xc08] ;  /* 0x000c080001867983 */ /* 0x002ee80000300a00 */
[----:B------:R1:W-:Y:S02]  /*40cc0*/  STL.64 [R1+0xc88], R172 ;  /* 0x000c88ac01007387 */ /* 0x0003e40000100a00 */
[----:B-1----:R-:W-:-:S02]  /*40cd0*/  IMAD.WIDE R172, R3, 0x4, R12 ;  /* 0x0000000403ac7825 */ /* 0x002fc400078e020c */
[----:B------:R-:W4:Y:S04]  /*40ce0*/  LDL.LU.64 R12, [R1+0xc00] ;  /* 0x000c0000010c7983 */ /* 0x000f280000300a00 */
[----:B------:R1:W-:Y:S04]  /*40cf0*/  STL.64 [R1+0xc80], R172 ;  /* 0x000c80ac01007387 */ /* 0x0003e80000100a00 */
[----:B-1----:R-:W4:Y:S04]  /*40d00*/  LDL.LU.64 R172, [R1+0xbf8] ;  /* 0x000bf80001ac7983 */ /* 0x002f280000300a00 */
[----:B------:R1:W-:Y:S04]  /*40d10*/  STL.64 [R1+0xc78], R38 ;  /* 0x000c782601007387 */ /* 0x0003e80000100a00 */
[----:B-1----:R-:W4:Y:S04]  /*40d20*/  LDL.LU.64 R38, [R1+0xbf0] ;  /* 0x000bf00001267983 */ /* 0x002f280000300a00 */
[----:B------:R1:W-:Y:S04]  /*40d30*/  STL.64 [R1+0xc70], R120 ;  /* 0x000c707801007387 */ /* 0x0003e80000100a00 */
[----:B-1----:R-:W4:Y:S04]  /*40d40*/  LDL.LU.64 R120, [R1+0xbe8] ;  /* 0x000be80001787983 */ /* 0x002f280000300a00 */
[----:B------:R1:W-:Y:S04]  /*40d50*/  STL.64 [R1+0xc68], R236 ;  /* 0x000c68ec01007387 */ /* 0x0003e80000100a00 */
[----:B-1----:R-:W2:Y:S01]  /*40d60*/  LDL.LU.64 R236, [R1+0x20a0] ;  /* 0x0020a00001ec7983 */ /* 0x002ea20000300a00 */
[----:B------:R-:W-:-:S04]  /*40d70*/  IMAD.WIDE R220, R3, 0x4, R220 ;  /* 0x0000000403dc7825 */ /* 0x000fc800078e02dc */
[----:B------:R-:W-:-:S04]  /*40d80*/  IMAD.WIDE R156, R3, 0x4, R156 ;  /* 0x00000004039c7825 */ /* 0x000fc800078e029c */
[----:B------:R-:W-:-:S04]  /*40d90*/  IMAD.WIDE R138, R3, 0x4, R138 ;  /* 0x00000004038a7825 */ /* 0x000fc800078e028a */
[----:B------:R-:W-:-:S04]  /*40da0*/  IMAD.WIDE R242, R3, 0x4, R242 ;  /* 0x0000000403f27825 */ /* 0x000fc800078e02f2 */
[----:B------:R-:W-:-:S04]  /*40db0*/  IMAD.WIDE R164, R3, 0x4, R164 ;  /* 0x0000000403a47825 */ /* 0x000fc800078e02a4 */
[----:B------:R-:W-:-:S04]  /*40dc0*/  IMAD.WIDE R4, R3, 0x4, R4 ;  /* 0x0000000403047825 */ /* 0x000fc800078e0204 */
[----:B------:R-:W-:-:S04]  /*40dd0*/  IMAD.WIDE R204, R3, 0x4, R204 ;  /* 0x0000000403cc7825 */ /* 0x000fc800078e02cc */
[----:B--2---:R-:W-:-:S05]  /*40de0*/  IMAD.WIDE R236, R3, 0x4, R236 ;  /* 0x0000000403ec7825 */ /* 0x004fca00078e02ec */
[----:B------:R1:W-:Y:S04]  /*40df0*/  STL.64 [R1+0xc60], R236 ;  /* 0x000c60ec01007387 */ /* 0x0003e80000100a00 */
[----:B------:R2:W-:Y:S04]  /*40e00*/  STL.64 [R1+0xc50], R220 ;  /* 0x000c50dc01007387 */ /* 0x0005e80000100a00 */
[----:B-1----:R-:W4:Y:S04]  /*40e10*/  LDL.LU.64 R236, [R1+0xbd0] ;  /* 0x000bd00001ec7983 */ /* 0x002f280000300a00 */
[----:B------:R1:W-:Y:S04]  /*40e20*/  STL.64 [R1+0xc48], R156 ;  /* 0x000c489c01007387 */ /* 0x0003e80000100a00 */
[----:B--2---:R-:W2:Y:S04]  /*40e30*/  LDL.LU.64 R220, [R1+0xbc8] ;  /* 0x000bc80001dc7983 */ /* 0x004ea80000300a00 */
[----:B------:R3:W-:Y:S04]  /*40e40*/  STL.64 [R1+0xc40], R138 ;  /* 0x000c408a01007387 */ /* 0x0007e80000100a00 */
[----:B-1----:R-:W2:Y:S04]  /*40e50*/  LDL.LU.64 R156, [R1+0xbc0] ;  /* 0x000bc000019c7983 */ /* 0x002ea80000300a00 */
[----:B---3--:R-:W3:Y:S04]  /*40e60*/  LDL.LU.64 R138, [R1+0xbb8] ;  /* 0x000bb800018a7983 */ /* 0x008ee80000300a00 */
[----:B------:R1:W-:Y:S04]  /*40e70*/  STL.64 [R1+0xc38], R242 ;  /* 0x000c38f201007387 */ /* 0x0003e80000100a00 */
[----:B-1----:R-:W3:Y:S04]  /*40e80*/  LDL.LU.64 R242, [R1+0xbb0] ;  /* 0x000bb00001f27983 */ /* 0x002ee80000300a00 */
[----:B------:R1:W-:Y:S04]  /*40e90*/  STL.64 [R1+0xc30], R164 ;  /* 0x000c30a401007387 */ /* 0x0003e80000100a00 */
[----:B-1----:R-:W3:Y:S04]  /*40ea0*/  LDL.LU.64 R164, [R1+0xba8] ;  /* 0x000ba80001a47983 */ /* 0x002ee80000300a00 */
[----:B------:R1:W-:Y:S04]  /*40eb0*/  STL.64 [R1+0xc28], R4 ;  /* 0x000c280401007387 */ /* 0x0003e80000100a00 */
[----:B-1----:R-:W3:Y:S01]  /*40ec0*/  LDL.LU.64 R4, [R1+0xba0] ;  /* 0x000ba00001047983 */ /* 0x002ee20000300a00 */
[----:B------:R-:W-:-:S03]  /*40ed0*/  IMAD.WIDE R188, R3, 0x4, R188 ;  /* 0x0000000403bc7825 */ /* 0x000fc600078e02bc */
[----:B------:R1:W-:Y:S01]  /*40ee0*/  STL.64 [R1+0xc20], R204 ;  /* 0x000c20cc01007387 */ /* 0x0003e20000100a00 */
[----:B------:R-:W-:-:S04]  /*40ef0*/  IMAD.WIDE R134, R3, 0x4, R134 ;  /* 0x0000000403867825 */ /* 0x000fc800078e0286 */
[----:B----4-:R-:W-:-:S04]  /*40f00*/  IMAD.WIDE R12, R3, 0x4, R12 ;  /* 0x00000004030c7825 */ /* 0x010fc800078e020c */
[C---:B-1----:R-:W-:Y:S02]  /*40f10*/  IMAD.WIDE R204, R3.reuse, 0x4, R76 ;  /* 0x0000000403cc7825 */ /* 0x042fe400078e024c */
[----:B------:R-:W4:Y:S04]  /*40f20*/  LDL.LU.64 R76, [R1+0xb90] ;  /* 0x000b9000014c7983 */ /* 0x000f280000300a00 */
[----:B------:R1:W-:Y:S01]  /*40f30*/  STL.64 [R1+0xc18], R204 ;  /* 0x000c18cc01007387 */ /* 0x0003e20000100a00 */
[----:B------:R-:W-:-:S03]  /*40f40*/  IMAD.WIDE R172, R3, 0x4, R172 ;  /* 0x0000000403ac7825 */ /* 0x000fc600078e02ac */
[----:B-1----:R-:W4:Y:S04]  /*40f50*/  LDL.LU.64 R204, [R1+0xb88] ;  /* 0x000b880001cc7983 */ /* 0x002f280000300a00 */
        /* <DEDUP_REMOVED lines=13> */
[----:B-1----:R-:W4:Y:S04]  /*41030*/  LDL.LU.64 R38, [R1+0xb50] ;  /* 0x000b500001267983 */ /* 0x002f280000300a00 */
[----:B------:R1:W-:Y:S04]  /*41040*/  STL.64 [R1+0xbe8], R120 ;  /* 0x000be87801007387 */ /* 0x0003e80000100a00 */
[----:B-1----:R-:W4:Y:S04]  /*41050*/  LDL.LU.64 R120, [R1+0xb48] ;  /* 0x000b480001787983 */ /* 0x002f280000300a00 */
[----:B------:R1:W-:Y:S04]  /*41060*/  STL.64 [R1+0xbe0], R108 ;  /* 0x000be06c01007387 */ /* 0x0003e80000100a00 */
[----:B-1----:R-:W4:Y:S04]  /*41070*/  LDL.LU.64 R108, [R1+0xb40] ;  /* 0x000b4000016c7983 */ /* 0x002f280000300a00 */
[----:B------:R1:W-:Y:S04]  /*41080*/  STL.64 [R1+0xbd8], R92 ;  /* 0x000bd85c01007387 */ /* 0x0003e80000100a00 */
[----:B-1----:R-:W4:Y:S01]  /*41090*/  LDL.LU.64 R92, [R1+0xb38] ;  /* 0x000b3800015c7983 */ /* 0x002f220000300a00 */
[----:B------:R-:W-:-:S05]  /*410a0*/  IMAD.WIDE R236, R3, 0x4, R236 ;  /* 0x0000000403ec7825 */ /* 0x000fca00078e02ec */
[----:B------:R1:W-:Y:S01]  /*410b0*/  STL.64 [R1+0xbd0], R236 ;  /* 0x000bd0ec01007387 */ /* 0x0003e20000100a00 */
[----:B--2---:R-:W-:-:S04]  /*410c0*/  IMAD.WIDE R220, R3, 0x4, R220 ;  /* 0x0000000403dc7825 */ /* 0x004fc800078e02dc */
[C---:B------:R-:W-:Y:S01]  /*410d0*/  IMAD.WIDE R156, R3.reuse, 0x4, R156 ;  /* 0x00000004039c7825 */ /* 0x040fe200078e029c */
[----:B-1----:R-:W2:Y:S04]  /*410e0*/  LDL.LU.64 R236, [R1+0x2098] ;  /* 0x0020980001ec7983 */ /* 0x002ea80000300a00 */
[----:B------:R1:W-:Y:S01]  /*410f0*/  STL.64 [R1+0xbc8], R220 ;  /* 0x000bc8dc01007387 */ /* 0x0003e20000100a00 */
[----:B---3--:R-:W-:-:S03]  /*41100*/  IMAD.WIDE R138, R3, 0x4, R138 ;  /* 0x00000004038a7825 */ /* 0x008fc600078e028a */
[----:B-1----:R-:W3:Y:S04]  /*41110*/  LDL.LU.64 R220, [R1+0x2090] ;  /* 0x0020900001dc7983 */ /* 0x002ee80000300a00 */
[----:B------:R1:W-:Y:S01]  /*41120*/  STL.64 [R1+0xbc0], R156 ;  /* 0x000bc09c01007387 */ /* 0x0003e20000100a00 */
[----:B------:R-:W-:-:S03]  /*41130*/  IMAD.WIDE R242, R3, 0x4, R242 ;  /* 0x0000000403f27825 */ /* 0x000fc600078e02f2 */
[----:B-1----:R-:W2:Y:S04]  /*41140*/  LDL.LU.64 R156, [R1+0xb30] ;  /* 0x000b3000019c7983 */ /* 0x002ea80000300a00 */
[----:B------:R1:W-:Y:S01]  /*41150*/  STL.64 [R1+0xbb8], R138 ;  /* 0x000bb88a01007387 */ /* 0x0003e20000100a00 */
[----:B------:R-:W-:-:S03]  /*41160*/  IMAD.WIDE R164, R3, 0x4, R164 ;  /* 0x0000000403a47825 */ /* 0x000fc600078e02a4 */
[----:B-1----:R-:W3:Y:S04]  /*41170*/  LDL.LU.64 R138, [R1+0xb28] ;  /* 0x000b2800018a7983 */ /* 0x002ee80000300a00 */
[----:B------:R1:W-:Y:S01]  /*41180*/  STL.64 [R1+0xbb0], R242 ;  /* 0x000bb0f201007387 */ /* 0x0003e20000100a00 */
[----:B------:R-:W-:-:S03]  /*41190*/  IMAD.WIDE R4, R3, 0x4, R4 ;  /* 0x0000000403047825 */ /* 0x000fc600078e0204 */
[----:B-1----:R-:W3:Y:S04]  /*411a0*/  LDL.LU.64 R242, [R1+0xb20] ;  /* 0x000b200001f27983 */ /* 0x002ee80000300a00 */
[----:B------:R1:W-:Y:S04]  /*411b0*/  STL.64 [R1+0xba8], R164 ;  /* 0x000ba8a401007387 */ /* 0x0003e80000100a00 */
[----:B-1----:R-:W3:Y:S04]  /*411c0*/  LDL.LU.64 R164, [R1+0xb10] ;  /* 0x000b100001a47983 */ /* 0x002ee80000300a00 */
[----:B------:R1:W-:Y:S02]  /*411d0*/  STL.64 [R1+0xba0], R4 ;  /* 0x000ba00401007387 */ /* 0x0003e40000100a00 */
[----:B-1----:R-:W-:-:S02]  /*411e0*/  IMAD.WIDE R4, R3, 0x4, R82 ;  /* 0x0000000403047825 */ /* 0x002fc400078e0252 */
[----:B------:R-:W3:Y:S02]  /*411f0*/  LDL.LU.64 R82, [R1+0xb08] ;  /* 0x000b080001527983 */ /* 0x000ee40000300a00 */
[C---:B----4-:R-:W-:Y:S02]  /*41200*/  IMAD.WIDE R76, R3.reuse, 0x4, R76 ;  /* 0x00000004034c7825 */ /* 0x050fe400078e024c */
[----:B------:R1:W-:Y:S02]  /*41210*/  STL.64 [R1+0xb98], R4 ;  /* 0x000b980401007387 */ /* 0x0003e40000100a00 */
[----:B------:R-:W-:-:S04]  /*41220*/  IMAD.WIDE R204, R3, 0x4, R204 ;  /* 0x0000000403cc7825 */ /* 0x000fc800078e02cc */
[C---:B------:R-:W-:Y:S01]  /*41230*/  IMAD.WIDE R188, R3.reuse, 0x4, R188 ;  /* 0x0000000403bc7825 */ /* 0x040fe200078e02bc */
[----:B-1----:R-:W4:Y:S04]  /*41240*/  LDL.LU.64 R4, [R1+0xb00] ;  /* 0x000b000001047983 */ /* 0x002f280000300a00 */
[----:B------:R1:W-:Y:S01]  /*41250*/  STL.64 [R1+0xb90], R76 ;  /* 0x000b904c01007387 */ /* 0x0003e20000100a00 */
[----:B------:R-:W-:-:S03]  /*41260*/  IMAD.WIDE R134, R3, 0x4, R134 ;  /* 0x0000000403867825 */ /* 0x000fc600078e0286 */
[----:B-1----:R-:W4:Y:S04]  /*41270*/  LDL.LU.64 R76, [R1+0xaf8] ;  /* 0x000af800014c7983 */ /* 0x002f280000300a00 */
[----:B------:R1:W-:Y:S01]  /*41280*/  STL.64 [R1+0xb88], R204 ;  /* 0x000b88cc01007387 */ /* 0x0003e20000100a00 */
[----:B------:R-:W-:-:S04]  /*41290*/  IMAD.WIDE R12, R3, 0x4, R12 ;  /* 0x00000004030c7825 */ /* 0x000fc800078e020c */
[C---:B------:R-:W-:Y:S01]  /*412a0*/  IMAD.WIDE R140, R3.reuse, 0x4, R140 ;  /* 0x00000004038c7825 */ /* 0x040fe200078e028c */
[----:B-1----:R-:W4:Y:S04]  /*412b0*/  LDL.LU.64 R204, [R1+0x2088] ;  /* 0x0020880001cc7983 */ /* 0x002f280000300a00 */
[----:B------:R1:W-:Y:S01]  /*412c0*/  STL.64 [R1+0xb80], R188 ;  /* 0x000b80bc01007387 */ /* 0x0003e20000100a00 */
[----:B------:R-:W-:-:S04]  /*412d0*/  IMAD.WIDE R172, R3, 0x4, R172 ;  /* 0x0000000403ac7825 */ /* 0x000fc800078e02ac */
[C---:B------:R-:W-:Y:S01]  /*412e0*/  IMAD.WIDE R124, R3.reuse, 0x4, R124 ;  /* 0x00000004037c7825 */ /* 0x040fe200078e027c */
[----:B-1----:R-:W4:Y:S04]  /*412f0*/  LDL.LU.64 R188, [R1+0x2080] ;  /* 0x0020800001bc7983 */ /* 0x002f280000300a00 */
[----:B------:R1:W-:Y:S04]  /*41300*/  STL.64 [R1+0xb78], R134 ;  /* 0x000b788601007387 */ /* 0x0003e80000100a00 */
[----:B-1----:R-:W4:Y:S04]  /*41310*/  LDL.LU.64 R134, [R1+0xaf0] ;  /* 0x000af00001867983 */ /* 0x002f280000300a00 */
[----:B------:R1:W-:Y:S04]  /*41320*/  STL.64 [R1+0xb70], R12 ;  /* 0x000b700c01007387 */ /* 0x0003e80000100a00 */
[----:B-1----:R-:W4:Y:S04]  /*41330*/  LDL.LU.64 R12, [R1+0xae8] ;  /* 0x000ae800010c7983 */ /* 0x002f280000300a00 */
[----:B------:R1:W-:Y:S01]  /*41340*/  STL.64 [R1+0xb68], R172 ;  /* 0x000b68ac01007387 */ /* 0x0003e20000100a00 */
[----:B------:R-:W-:-:S03]  /*41350*/  IMAD.WIDE R108, R3, 0x4, R108 ;  /* 0x00000004036c7825 */ /* 0x000fc600078e026c */
[----:B-1----:R-:W4:Y:S04]  /*41360*/  LDL.LU.64 R172, [R1+0x2078] ;  /* 0x0020780001ac7983 */ /* 0x002f280000300a00 */
[----:B------:R1:W-:Y:S04]  /*41370*/  STL.64 [R1+0xb60], R140 ;  /* 0x000b608c01007387 */ /* 0x0003e80000100a00 */
[----:B------:R1:W-:Y:S01]  /*41380*/  STL.64 [R1+0xb58], R124 ;  /* 0x000b587c01007387 */ /* 0x0003e20000100a00 */
[----:B------:R-:W-:-:S04]  /*41390*/  IMAD.WIDE R92, R3, 0x4, R92 ;  /* 0x00000004035c7825 */ /* 0x000fc800078e025c */
[C---:B-1----:R-:W-:Y:S02]  /*413a0*/  IMAD.WIDE R140, R3.reuse, 0x4, R38 ;  /* 0x00000004038c7825 */ /* 0x042fe400078e0226 */
[----:B------:R-:W4:Y:S02]  /*413b0*/  LDL.LU.64 R38, [R1+0xad0] ;  /* 0x000ad00001267983 */ /* 0x000f240000300a00 */
[C---:B------:R-:W-:Y:S02]  /*413c0*/  IMAD.WIDE R124, R3.reuse, 0x4, R120 ;  /* 0x00000004037c7825 */ /* 0x040fe400078e0278 */
[----:B------:R1:W-:Y:S04]  /*413d0*/  STL.64 [R1+0xb50], R140 ;  /* 0x000b508c01007387 */ /* 0x0003e80000100a00 */
[----:B------:R-:W4:Y:S04]  /*413e0*/  LDL.LU.64 R120, [R1+0xac8] ;  /* 0x000ac80001787983 */ /* 0x000f280000300a00 */
[----:B------:R1:W-:Y:S04]  /*413f0*/  STL.64 [R1+0xb48], R124 ;  /* 0x000b487c01007387 */ /* 0x0003e80000100a00 */
[----:B-1----:R-:W4:Y:S04]  /*41400*/  LDL.LU.64 R140, [R1+0xac0] ;  /* 0x000ac000018c7983 */ /* 0x002f280000300a00 */
[----:B------:R1:W-:Y:S04]  /*41410*/  STL.64 [R1+0xb40], R108 ;  /* 0x000b406c01007387 */ /* 0x0003e80000100a00 */
[----:B------:R-:W4:Y:S04]  /*41420*/  LDL.LU.64 R124, [R1+0xab8] ;  /* 0x000ab800017c7983 */ /* 0x000f280000300a00 */
[----:B------:R1:W-:Y:S04]  /*41430*/  STL.64 [R1+0xb38], R92 ;  /* 0x000b385c01007387 */ /* 0x0003e80000100a00 */
[----:B-1----:R-:W4:Y:S04]  /*41440*/  LDL.LU.64 R108, [R1+0xab0] ;  /* 0x000ab000016c7983 */ /* 0x002f280000300a00 */
[----:B------:R-:W4:Y:S01]  /*41450*/  LDL.LU.64 R92, [R1+0xaa8] ;  /* 0x000aa800015c7983 */ /* 0x000f220000300a00 */
[----:B------:R-:W-:-:S04]  /*41460*/  IMAD.WIDE R194, R3, 0x4, R194 ;  /* 0x0000000403c27825 */ /* 0x000fc800078e02c2 */
[----:B--2---:R-:W-:-:S05]  /*41470*/  IMAD.WIDE R156, R3, 0x4, R156 ;  /* 0x00000004039c7825 */ /* 0x004fca00078e029c */
[----:B------:R1:W-:Y:S01]  /*41480*/  STL.64 [R1+0xb30], R156 ;  /* 0x000b309c01007387 */ /* 0x0003e20000100a00 */
[----:B---3--:R-:W-:-:S03]  /*41490*/  IMAD.WIDE R138, R3, 0x4, R138 ;  /* 0x00000004038a7825 */ /* 0x008fc600078e028a */
[----:B-1----:R-:W2:Y:S04]  /*414a0*/  LDL.LU.64 R156, [R1+0x2070] ;  /* 0x00207000019c7983 */ /* 0x002ea80000300a00 */
[----:B------:R1:W-:Y:S01]  /*414b0*/  STL.64 [R1+0xb28], R138 ;  /* 0x000b288a01007387 */ /* 0x0003e20000100a00 */
[----:B------:R-:W-:-:S03]  /*414c0*/  IMAD.WIDE R242, R3, 0x4, R242 ;  /* 0x0000000403f27825 */ /* 0x000fc600078e02f2 */
[----:B-1----:R-:W3:Y:S04]  /*414d0*/  LDL.LU.64 R138, [R1+0xa90] ;  /* 0x000a9000018a7983 */ /* 0x002ee80000300a00 */
[----:B------:R1:W-:Y:S04]  /*414e0*/  STL.64 [R1+0xb20], R242 ;  /* 0x000b20f201007387 */ /* 0x0003e80000100a00 */
[----:B------:R1:W-:Y:S02]  /*414f0*/  STL.64 [R1+0xb18], R194 ;  /* 0x000b18c201007387 */ /* 0x0003e40000100a00 */
[----:B-1----:R-:W-:-:S02]  /*41500*/  IMAD.WIDE R242, R3, 0x4, R164 ;  /* 0x0000000403f27825 */ /* 0x002fc400078e02a4 */
[----:B------:R-:W2:Y:S04]  /*41510*/  LDL.LU.64 R194, [R1+0xa88] ;  /* 0x000a880001c27983 */ /* 0x000ea80000300a00 */
[----:B------:R-:W2:Y:S04]  /*41520*/  LDL.LU.64 R164, [R1+0xa80] ;  /* 0x000a800001a47983 */ /* 0x000ea80000300a00 */
[----:B------:R1:W-:Y:S02]  /*41530*/  STL.64 [R1+0xb10], R242 ;  /* 0x000b10f201007387 */ /* 0x0003e40000100a00 */
[----:B-1----:R-:W-:-:S02]  /*41540*/  IMAD.WIDE R242, R3, 0x4, R82 ;  /* 0x0000000403f27825 */ /* 0x002fc400078e0252 */
[----:B------:R-:W2:Y:S04]  /*41550*/  LDL.LU.64 R82, [R1+0xa78] ;  /* 0x000a780001527983 */ /* 0x000ea80000300a00 */
[----:B------:R4:W-:Y:S02]  /*41560*/  STL.64 [R1+0xb08], R242 ;  /* 0x000b08f201007387 */ /* 0x0009e40000100a00 */
[----:B----4-:R-:W-:-:S04]  /*41570*/  IMAD.WIDE R242, R3, 0x4, R4 ;  /* 0x0000000403f27825 */ /* 0x010fc800078e0204 */
[C---:B------:R-:W-:Y:S02]  /*41580*/  IMAD.WIDE R4, R3.reuse, 0x4, R76 ;  /* 0x0000000403047825 */ /* 0x040fe400078e024c */
[----:B------:R-:W4:Y:S04]  /*41590*/  LDL.LU.64 R76, [R1+0xa70] ;  /* 0x000a7000014c7983 */ /* 0x000f280000300a00 */
[----:B------:R1:W-:Y:S01]  /*415a0*/  STL.64 [R1+0xb00], R242 ;  /* 0x000b00f201007387 */ /* 0x0003e20000100a00 */
[----:B------:R-:W-:-:S03]  /*415b0*/  IMAD.WIDE R148, R3, 0x4, R148 ;  /* 0x0000000403947825 */ /* 0x000fc600078e0294 */
[----:B-1----:R-:W4:Y:S04]  /*415c0*/  LDL.LU.64 R242, [R1+0xa68] ;  /* 0x000a680001f27983 */ /* 0x002f280000300a00 */
[----:B------:R1:W-:Y:S01]  /*415d0*/  STL.64 [R1+0xaf8], R4 ;  /* 0x000af80401007387 */ /* 0x0003e20000100a00 */
[----:B------:R-:W-:-:S03]  /*415e0*/  IMAD.WIDE R86, R3, 0x4, R86 ;  /* 0x0000000403567825 */ /* 0x000fc600078e0256 */
[----:B-1----:R-:W4:Y:S01]  /*415f0*/  LDL.LU.64 R4, [R1+0xa60] ;  /* 0x000a600001047983 */ /* 0x002f220000300a00 */
[----:B------:R-:W-:-:S05]  /*41600*/  IMAD.WIDE R134, R3, 0x4, R134 ;  /* 0x0000000403867825 */ /* 0x000fca00078e0286 */
[----:B------:R1:W-:Y:S01]  /*41610*/  STL.64 [R1+0xaf0], R134 ;  /* 0x000af08601007387 */ /* 0x0003e20000100a00 */
[----:B------:R-:W-:-:S03]  /*41620*/  IMAD.WIDE R12, R3, 0x4, R12 ;  /* 0x00000004030c7825 */ /* 0x000fc600078e020c */
[----:B-1----:R-:W4:Y:S04]  /*41630*/  LDL.LU.64 R134, [R1+0xa50] ;  /* 0x000a500001867983 */ /* 0x002f280000300a00 */
[----:B------:R1:W-:Y:S04]  /*41640*/  STL.64 [R1+0xae8], R12 ;  /* 0x000ae80c01007387 */ /* 0x0003e80000100a00 */
[----:B-1----:R-:W4:Y:S04]  /*41650*/  LDL.LU.64 R12, [R1+0xa48] ;  /* 0x000a4800010c7983 */ /* 0x002f280000300a00 */
[----:B------:R1:W-:Y:S01]  /*41660*/  STL.64 [R1+0xae0], R148 ;  /* 0x000ae09401007387 */ /* 0x0003e20000100a00 */
[----:B------:R-:W-:-:S03]  /*41670*/  IMAD.WIDE R226, R3, 0x4, R226 ;  /* 0x0000000403e27825 */ /* 0x000fc600078e02e2 */
[----:B-1----:R-:W4:Y:S01]  /*41680*/  LDL.LU.64 R148, [R1+0xa40] ;  /* 0x000a400001947983 */ /* 0x002f220000300a00 */
[----:B------:R-:W-:-:S03]  /*41690*/  IMAD.WIDE R38, R3, 0x4, R38 ;  /* 0x0000000403267825 */ /* 0x000fc600078e0226 */
        /* <DEDUP_REMOVED lines=21> */
[----:B-1----:R-:W4:Y:S04]  /*417f0*/  LDL.LU.64 R226, [R1+0xa10] ;  /* 0x000a100001e27983 */ /* 0x002f280000300a00 */
[----:B------:R1:W-:Y:S01]  /*41800*/  STL.64 [R1+0xa98], R100 ;  /* 0x000a986401007387 */ /* 0x0003e20000100a00 */
[----:B---3--:R-:W-:-:S03]  /*41810*/  IMAD.WIDE R138, R3, 0x4, R138 ;  /* 0x00000004038a7825 */ /* 0x008fc600078e028a */
[----:B-1----:R-:W3:Y:S04]  /*41820*/  LDL.LU.64 R100, [R1+0xa08] ;  /* 0x000a080001647983 */ /* 0x002ee80000300a00 */
[----:B------:R1:W-:Y:S01]  /*41830*/  STL.64 [R1+0xa90], R138 ;  /* 0x000a908a01007387 */ /* 0x0003e20000100a00 */
[----:B--2---:R-:W-:-:S03]  /*41840*/  IMAD.WIDE R194, R3, 0x4, R194 ;  /* 0x0000000403c27825 */ /* 0x004fc600078e02c2 */
[----:B-1----:R-:W2:Y:S01]  /*41850*/  LDL.LU.64 R138, [R1+0xa00] ;  /* 0x000a0000018a7983 */ /* 0x002ea20000300a00 */
[----:B------:R-:W-:-:S03]  /*41860*/  IMAD.WIDE R164, R3, 0x4, R164 ;  /* 0x0000000403a47825 */ /* 0x000fc600078e02a4 */
[----:B------:R1:W-:Y:S04]  /*41870*/  STL.64 [R1+0xa88], R194 ;  /* 0x000a88c201007387 */ /* 0x0003e80000100a00 */
[----:B-1----:R-:W2:Y:S01]  /*41880*/  LDL.LU.64 R194, [R1+0x9f8] ;  /* 0x0009f80001c27983 */ /* 0x002ea20000300a00 */
[----:B------:R-:W-:-:S03]  /*41890*/  IMAD.WIDE R82, R3, 0x4, R82 ;  /* 0x0000000403527825 */ /* 0x000fc600078e0252 */
[----:B------:R1:W-:Y:S04]  /*418a0*/  STL.64 [R1+0xa80], R164 ;  /* 0x000a80a401007387 */ /* 0x0003e80000100a00 */
[----:B-1----:R-:W2:Y:S04]  /*418b0*/  LDL.LU.64 R164, [R1+0x9f0] ;  /* 0x0009f00001a47983 */ /* 0x002ea80000300a00 */
[----:B------:R1:W-:Y:S04]  /*418c0*/  STL.64 [R1+0xa78], R82 ;  /* 0x000a785201007387 */ /* 0x0003e80000100a00 */
[----:B-1----:R-:W2:Y:S01]  /*418d0*/  LDL.LU.64 R82, [R1+0x9e8] ;  /* 0x0009e80001527983 */ /* 0x002ea20000300a00 */
[----:B----4-:R-:W-:-:S05]  /*418e0*/  IMAD.WIDE R76, R3, 0x4, R76 ;  /* 0x00000004034c7825 */ /* 0x010fca00078e024c */
[----:B------:R1:W-:Y:S01]  /*418f0*/  STL.64 [R1+0xa70], R76 ;  /* 0x000a704c01007387 */ /* 0x0003e20000100a00 */
[----:B------:R-:W-:-:S03]  /*41900*/  IMAD.WIDE R242, R3, 0x4, R242 ;  /* 0x0000000403f27825 */ /* 0x000fc600078e02f2 */
[----:B-1----:R-:W4:Y:S01]  /*41910*/  LDL.LU.64 R76, [R1+0x2048] ;  /* 0x00204800014c7983 */ /* 0x002f220000300a00 */
[----:B------:R-:W-:-:S03]  /*41920*/  IMAD.WIDE R228, R3, 0x4, R228 ;  /* 0x0000000403e47825 */ /* 0x000fc600078e02e4 */
[----:B------:R-:W-:Y:S01]  /*41930*/  STL.64 [R1+0xa68], R242 ;  /* 0x000a68f201007387 */ /* 0x000fe20000100a00 */
[----:B------:R-:W-:-:S05]  /*41940*/  IMAD.WIDE R4, R3, 0x4, R4 ;  /* 0x0000000403047825 */ /* 0x000fca00078e0204 */
        /* <DEDUP_REMOVED lines=10> */
[----:B------:R-:W4:Y:S04]  /*419f0*/  LDL.LU.64 R148, [R1+0x9b8] ;  /* 0x0009b80001947983 */ /* 0x000f280000300a00 */
[----:B------:R1:W-:Y:S01]  /*41a00*/  STL.64 [R1+0xa40], R242 ;  /* 0x000a40f201007387 */ /* 0x0003e20000100a00 */
[----:B------:R-:W-:-:S04]  /*41a10*/  IMAD.WIDE R60, R3, 0x4, R60 ;  /* 0x00000004033c7825 */ /* 0x000fc800078e023c */
[C---:B-1----:R-:W-:Y:S02]  /*41a20*/  IMAD.WIDE R12, R3.reuse, 0x4, R86 ;  /* 0x00000004030c7825 */ /* 0x042fe400078e0256 */
[----:B------:R-:W4:Y:S04]  /*41a30*/  LDL.LU.64 R86, [R1+0x9b0] ;  /* 0x0009b00001567983 */ /* 0x000f280000300a00 */
[----:B------:R1:W-:Y:S01]  /*41a40*/  STL.64 [R1+0xa38], R12 ;  /* 0x000a380c01007387 */ /* 0x0003e20000100a00 */
[----:B------:R-:W-:-:S03]  /*41a50*/  IMAD.WIDE R242, R3, 0x4, R38 ;  /* 0x0000000403f27825 */ /* 0x000fc600078e0226 */
[----:B-1----:R-:W4:Y:S04]  /*41a60*/  LDL.LU.64 R12, [R1+0x9a8] ;  /* 0x0009a800010c7983 */ /* 0x002f280000300a00 */
[----:B------:R1:W-:Y:S01]  /*41a70*/  STL.64 [R1+0xa30], R242 ;  /* 0x000a30f201007387 */ /* 0x0003e20000100a00 */
[----:B------:R-:W-:-:S04]  /*41a80*/  IMAD.WIDE R38, R3, 0x4, R120 ;  /* 0x0000000403267825 */ /* 0x000fc800078e0278 */
[C---:B------:R-:W-:Y:S01]  /*41a90*/  IMAD.WIDE R120, R3.reuse, 0x4, R200 ;  /* 0x0000000403787825 */ /* 0x040fe200078e02c8 */
[----:B------:R1:W-:Y:S04]  /*41aa0*/  STL.64 [R1+0xa28], R38 ;  /* 0x000a282601007387 */ /* 0x0003e80000100a00 */
[----:B-1----:R-:W4:Y:S04]  /*41ab0*/  LDL.LU.64 R242, [R1+0x998] ;  /* 0x0009980001f27983 */ /* 0x002f280000300a00 */
[----:B------:R-:W4:Y:S04]  /*41ac0*/  LDL.LU.64 R38, [R1+0x990] ;  /* 0x0009900001267983 */ /* 0x000f280000300a00 */
[----:B------:R1:W-:Y:S04]  /*41ad0*/  STL.64 [R1+0xa20], R120 ;  /* 0x000a207801007387 */ /* 0x0003e80000100a00 */
[----:B-1----:R-:W4:Y:S04]  /*41ae0*/  LDL.LU.64 R120, [R1+0x988] ;  /* 0x0009880001787983 */ /* 0x002f280000300a00 */
[----:B------:R-:W4:Y:S04]  /*41af0*/  LDL.LU.64 R200, [R1+0x980] ;  /* 0x0009800001c87983 */ /* 0x000f280000300a00 */
[----:B------:R1:W-:Y:S04]  /*41b00*/  STL.64 [R1+0xa18], R60 ;  /* 0x000a183c01007387 */ /* 0x0003e80000100a00 */
[----:B-1----:R-:W4:Y:S01]  /*41b10*/  LDL.LU.64 R60, [R1+0x2040] ;  /* 0x00204000013c7983 */ /* 0x002f220000300a00 */
[----:B------:R-:W-:-:S05]  /*41b20*/  IMAD.WIDE R226, R3, 0x4, R226 ;  /* 0x0000000403e27825 */ /* 0x000fca00078e02e2 */
[----:B------:R3:W-:Y:S02]  /*41b30*/  STL.64 [R1+0xa10], R226 ;  /* 0x000a10e201007387 */ /* 0x0007e40000100a00 */
[----:B---3--:R-:W-:-:S05]  /*41b40*/  IMAD.WIDE R226, R3, 0x4, R100 ;  /* 0x0000000403e27825 */ /* 0x008fca00078e0264 */
[----:B------:R1:W-:Y:S01]  /*41b50*/  STL.64 [R1+0xa08], R226 ;  /* 0x000a08e201007387 */ /* 0x0003e20000100a00 */
[----:B--2---:R-:W-:-:S03]  /*41b60*/  IMAD.WIDE R100, R3, 0x4, R138 ;  /* 0x0000000403647825 */ /* 0x004fc600078e028a */
[----:B-1----:R-:W2:Y:S04]  /*41b70*/  LDL.LU.64 R226, [R1+0x978] ;  /* 0x0009780001e27983 */ /* 0x002ea80000300a00 */
[----:B------:R-:W3:Y:S04]  /*41b80*/  LDL.LU.64 R138, [R1+0x970] ;  /* 0x00097000018a7983 */ /* 0x000ee80000300a00 */
        /* <DEDUP_REMOVED lines=9> */
[----:B------:R1:W-:Y:S04]  /*41c20*/  STL.64 [R1+0x9e8], R82 ;  /* 0x0009e85201007387 */ /* 0x0003e80000100a00 */
[----:B-1----:R-:W3:Y:S01]  /*41c30*/  LDL.LU.64 R82, [R1+0x940] ;  /* 0x0009400001527983 */ /* 0x002ee20000300a00 */
[----:B------:R-:W-:-:S04]  /*41c40*/  IMAD.WIDE R44, R3, 0x4, R44 ;  /* 0x00000004032c7825 */ /* 0x000fc800078e022c */
[C---:B------:R-:W-:Y:S01]  /*41c50*/  IMAD.WIDE R28, R3.reuse, 0x4, R28 ;  /* 0x00000004031c7825 */ /* 0x040fe200078e021c */
[----:B------:R1:W-:Y:S04]  /*41c60*/  STL.64 [R1+0x9e0], R44 ;  /* 0x0009e02c01007387 */ /* 0x0003e80000100a00 */
[----:B-1----:R-:W3:Y:S01]  /*41c70*/  LDL.LU.64 R44, [R1+0x2038] ;  /* 0x00203800012c7983 */ /* 0x002ee20000300a00 */
[----:B----4-:R-:W-:-:S03]  /*41c80*/  IMAD.WIDE R4, R3, 0x4, R4 ;  /* 0x0000000403047825 */ /* 0x010fc600078e0204 */
[----:B------:R1:W-:Y:S04]  /*41c90*/  STL.64 [R1+0x9d8], R28 ;  /* 0x0009d81c01007387 */ /* 0x0003e80000100a00 */
[----:B-1----:R-:W4:Y:S04]  /*41ca0*/  LDL.LU.64 R28, [R1+0x2030] ;  /* 0x00203000011c7983 */ /* 0x002f280000300a00 */
[----:B------:R1:W-:Y:S02]  /*41cb0*/  STL.64 [R1+0x9d0], R4 ;  /* 0x0009d00401007387 */ /* 0x0003e40000100a00 */
[----:B-1----:R-:W-:-:S02]  /*41cc0*/  IMAD.WIDE R4, R3, 0x4, R228 ;  /* 0x0000000403047825 */ /* 0x002fc400078e02e4 */
[----:B------:R-:W4:Y:S02]  /*41cd0*/  LDL.LU.64 R228, [R1+0x938] ;  /* 0x0009380001e47983 */ /* 0x000f240000300a00 */
[C---:B------:R-:W-:Y:S02]  /*41ce0*/  IMAD.WIDE R134, R3.reuse, 0x4, R134 ;  /* 0x0000000403867825 */ /* 0x040fe400078e0286 */
[----:B------:R1:W-:Y:S02]  /*41cf0*/  STL.64 [R1+0x9c8], R4 ;  /* 0x0009c80401007387 */ /* 0x0003e40000100a00 */
[C---:B------:R-:W-:Y:S02]  /*41d00*/  IMAD.WIDE R98, R3.reuse, 0x4, R98 ;  /* 0x0000000403627825 */ /* 0x040fe400078e0262 */
[----:B-1----:R-:W4:Y:S02]  /*41d10*/  LDL.LU.64 R4, [R1+0x930] ;  /* 0x0009300001047983 */ /* 0x002f240000300a00 */
[----:B------:R-:W-:-:S02]  /*41d20*/  IMAD.WIDE R148, R3, 0x4, R148 ;  /* 0x0000000403947825 */ /* 0x000fc400078e0294 */
[----:B------:R1:W-:Y:S04]  /*41d30*/  STL.64 [R1+0x9c0], R134 ;  /* 0x0009c08601007387 */ /* 0x0003e80000100a00 */
[----:B-1----:R-:W4:Y:S01]  /*41d40*/  LDL.LU.64 R134, [R1+0x928] ;  /* 0x0009280001867983 */ /* 0x002f220000300a00 */
[----:B------:R-:W-:-:S03]  /*41d50*/  IMAD.WIDE R86, R3, 0x4, R86 ;  /* 0x0000000403567825 */ /* 0x000fc600078e0256 */
[----:B------:R1:W-:Y:S04]  /*41d60*/  STL.64 [R1+0x9b8], R148 ;  /* 0x0009b89401007387 */ /* 0x0003e80000100a00 */
[----:B-1----:R-:W4:Y:S01]  /*41d70*/  LDL.LU.64 R148, [R1+0x910] ;  /* 0x0009100001947983 */ /* 0x002f220000300a00 */
[----:B------:R-:W-:-:S03]  /*41d80*/  IMAD.WIDE R12, R3, 0x4, R12 ;  /* 0x00000004030c7825 */ /* 0x000fc600078e020c */
[----:B------:R1:W-:Y:S04]  /*41d90*/  STL.64 [R1+0x9b0], R86 ;  /* 0x0009b05601007387 */ /* 0x0003e80000100a00 */
[----:B-1----:R-:W4:Y:S04]  /*41da0*/  LDL.LU.64 R86, [R1+0x908] ;  /* 0x0009080001567983 */ /* 0x002f280000300a00 */
[----:B------:R1:W-:Y:S01]  /*41db0*/  STL.64 [R1+0x9a8], R12 ;  /* 0x0009a80c01007387 */ /* 0x0003e20000100a00 */
[----:B------:R-:W-:-:S03]  /*41dc0*/  IMAD.WIDE R242, R3, 0x4, R242 ;  /* 0x0000000403f27825 */ /* 0x000fc600078e02f2 */
[----:B-1----:R-:W4:Y:S01]  /*41dd0*/  LDL.LU.64 R12, [R1+0x2028] ;  /* 0x00202800010c7983 */ /* 0x002f220000300a00 */
[----:B------:R-:W-:-:S03]  /*41de0*/  IMAD.WIDE R38, R3, 0x4, R38 ;  /* 0x0000000403267825 */ /* 0x000fc600078e0226 */
[----:B------:R1:W-:Y:S04]  /*41df0*/  STL.64 [R1+0x9a0], R98 ;  /* 0x0009a06201007387 */ /* 0x0003e80000100a00 */
[----:B-1----:R-:W4:Y:S04]  /*41e00*/  LDL.LU.64 R98, [R1+0x2020] ;  /* 0x0020200001627983 */ /* 0x002f280000300a00 */
[----:B------:R1:W-:Y:S04]  /*41e10*/  STL.64 [R1+0x998], R242 ;  /* 0x000998f201007387 */ /* 0x0003e80000100a00 */
[----:B------:R1:W-:Y:S02]  /*41e20*/  STL.64 [R1+0x990], R38 ;  /* 0x0009902601007387 */ /* 0x0003e40000100a00 */
[----:B-1----:R-:W-:-:S04]  /*41e30*/  IMAD.WIDE R242, R3, 0x4, R120 ;  /* 0x0000000403f27825 */ /* 0x002fc800078e0278 */
[C---:B------:R-:W-:Y:S01]  /*41e40*/  IMAD.WIDE R120, R3.reuse, 0x4, R200 ;  /* 0x0000000403787825 */ /* 0x040fe200078e02c8 */
[----:B------:R-:W4:Y:S04]  /*41e50*/  LDL.LU.64 R38, [R1+0x900] ;  /* 0x0009000001267983 */ /* 0x000f280000300a00 */
[----:B------:R1:W-:Y:S01]  /*41e60*/  STL.64 [R1+0x988], R242 ;  /* 0x000988f201007387 */ /* 0x0003e20000100a00 */
[----:B------:R-:W-:-:S03]  /*41e70*/  IMAD.WIDE R52, R3, 0x4, R52 ;  /* 0x0000000403347825 */ /* 0x000fc600078e0234 */
[----:B-1----:R-:W4:Y:S04]  /*41e80*/  LDL.LU.64 R242, [R1+0x8f8] ;  /* 0x0008f80001f27983 */ /* 0x002f280000300a00 */
[----:B------:R1:W-:Y:S01]  /*41e90*/  STL.64 [R1+0x980], R120 ;  /* 0x0009807801007387 */ /* 0x0003e20000100a00 */
[----:B------:R-:W-:-:S03]  /*41ea0*/  IMAD.WIDE R198, R3, 0x4, R198 ;  /* 0x0000000403c67825 */ /* 0x000fc600078e02c6 */
[----:B-1----:R-:W4:Y:S04]  /*41eb0*/  LDL.LU.64 R120, [R1+0x8f0] ;  /* 0x0008f00001787983 */ /* 0x002f280000300a00 */
[----:B------:R-:W4:Y:S01]  /*41ec0*/  LDL.LU.64 R200, [R1+0x8e8] ;  /* 0x0008e80001c87983 */ /* 0x000f220000300a00 */
[----:B--2---:R-:W-:-:S04]  /*41ed0*/  IMAD.WIDE R226, R3, 0x4, R226 ;  /* 0x0000000403e27825 */ /* 0x004fc800078e02e2 */
[C---:B---3--:R-:W-:Y:S01]  /*41ee0*/  IMAD.WIDE R138, R3.reuse, 0x4, R138 ;  /* 0x00000004038a7825 */ /* 0x048fe200078e028a */
[----:B------:R1:W-:Y:S04]  /*41ef0*/  STL.64 [R1+0x978], R226 ;  /* 0x000978e201007387 */ /* 0x0003e80000100a00 */
[----:B-1----:R-:W2:Y:S01]  /*41f00*/  LDL.LU.64 R226, [R1+0x2018] ;  /* 0x0020180001e27983 */ /* 0x002ea20000300a00 */
[----:B------:R-:W-:-:S03]  /*41f10*/  IMAD.WIDE R100, R3, 0x4, R100 ;  /* 0x0000000403647825 */ /* 0x000fc600078e0264 */
[----:B------:R1:W-:Y:S04]  /*41f20*/  STL.64 [R1+0x970], R138 ;  /* 0x0009708a01007387 */ /* 0x0003e80000100a00 */
[----:B-1----:R-:W3:Y:S04]  /*41f30*/  LDL.LU.64 R138, [R1+0x8d0] ;  /* 0x0008d000018a7983 */ /* 0x002ee80000300a00 */
[----:B------:R1:W-:Y:S04]  /*41f40*/  STL.64 [R1+0x968], R100 ;  /* 0x0009686401007387 */ /* 0x0003e80000100a00 */
[----:B-1----:R-:W2:Y:S04]  /*41f50*/  LDL.LU.64 R100, [R1+0x2010] ;  /* 0x0020100001647983 */ /* 0x002ea80000300a00 */
[----:B------:R1:W-:Y:S01]  /*41f60*/  STL.64 [R1+0x960], R52 ;  /* 0x0009603401007387 */ /* 0x0003e20000100a00 */
[----:B------:R-:W-:-:S03]  /*41f70*/  IMAD.WIDE R164, R3, 0x4, R164 ;  /* 0x0000000403a47825 */ /* 0x000fc600078e02a4 */
[----:B------:R-:W-:Y:S01]  /*41f80*/  STL.64 [R1+0x958], R198 ;  /* 0x000958c601007387 */ /* 0x000fe20000100a00 */
[----:B-1----:R-:W-:-:S04]  /*41f90*/  IMAD.WIDE R52, R3, 0x4, R194 ;  /* 0x0000000403347825 */ /* 0x002fc800078e02c2 */
[C---:B------:R-:W-:Y:S01]  /*41fa0*/  IMAD.WIDE R82, R3.reuse, 0x4, R82 ;  /* 0x0000000403527825 */ /* 0x040fe200078e0252 */
[----:B------:R1:W-:Y:S04]  /*41fb0*/  STL.64 [R1+0x950], R52 ;  /* 0x0009503401007387 */ /* 0x0003e80000100a00 */
[----:B-1----:R-:W2:Y:S04]  /*41fc0*/  LDL.LU.64 R52, [R1+0x8c8] ;  /* 0x0008c80001347983 */ /* 0x002ea80000300a00 */
[----:B------:R1:W-:Y:S04]  /*41fd0*/  STL.64 [R1+0x948], R164 ;  /* 0x000948a401007387 */ /* 0x0003e80000100a00 */
[----:B------:R-:W2:Y:S04]  /*41fe0*/  LDL.LU.64 R198, [R1+0x8c0] ;  /* 0x0008c00001c67983 */ /* 0x000ea80000300a00 */
[----:B------:R1:W-:Y:S04]  /*41ff0*/  STL.64 [R1+0x940], R82 ;  /* 0x0009405201007387 */ /* 0x0003e80000100a00 */
[----:B------:R-:W2:Y:S04]  /*42000*/  LDL.LU.64 R194, [R1+0x8b8] ;  /* 0x0008b80001c27983 */ /* 0x000ea80000300a00 */
[----:B-1----:R-:W2:Y:S04]  /*42010*/  LDL.LU.64 R164, [R1+0x8b0] ;  /* 0x0008b00001a47983 */ /* 0x002ea80000300a00 */
[----:B------:R-:W2:Y:S01]  /*42020*/  LDL.LU.64 R82, [R1+0x8a8] ;  /* 0x0008a80001527983 */ /* 0x000ea20000300a00 */
[----:B----4-:R-:W-:-:S05]  /*42030*/  IMAD.WIDE R228, R3, 0x4, R228 ;  /* 0x0000000403e47825 */ /* 0x010fca00078e02e4 */
[----:B------:R1:W-:Y:S01]  /*42040*/  STL.64 [R1+0x938], R228 ;  /* 0x000938e401007387 */ /* 0x0003e20000100a00 */
[----:B------:R-:W-:-:S03]  /*42050*/  IMAD.WIDE R4, R3, 0x4, R4 ;  /* 0x0000000403047825 */ /* 0x000fc600078e0204 */
[----:B-1----:R-:W4:Y:S04]  /*42060*/  LDL.LU.64 R228, [R1+0x2008] ;  /* 0x0020080001e47983 */ /* 0x002f280000300a00 */
[----:B------:R1:W-:Y:S01]  /*42070*/  STL.64 [R1+0x930], R4 ;  /* 0x0009300401007387 */ /* 0x0003e20000100a00 */
[----:B------:R-:W-:-:S04]  /*42080*/  IMAD.WIDE R134, R3, 0x4, R134 ;  /* 0x0000000403867825 */ /* 0x000fc800078e0286 */
[C---:B-1----:R-:W-:Y:S01]  /*42090*/  IMAD.WIDE R4, R3.reuse, 0x4, R130 ;  /* 0x0000000403047825 */ /* 0x042fe200078e0282 */
[----:B------:R1:W-:Y:S03]  /*420a0*/  STL.64 [R1+0x928], R134 ;  /* 0x0009288601007387 */ /* 0x0003e60000100a00 */
[C---:B------:R-:W-:Y:S01]  /*420b0*/  IMAD.WIDE R130, R3.reuse, 0x4, R56 ;  /* 0x0000000403827825 */ /* 0x040fe200078e0238 */
[----:B------:R-:W-:Y:S04]  /*420c0*/  STL.64 [R1+0x920], R4 ;  /* 0x0009200401007387 */ /* 0x000fe80000100a00 */
[----:B------:R1:W-:Y:S01]  /*420d0*/  STL.64 [R1+0x918], R130 ;  /* 0x0009188201007387 */ /* 0x0003e20000100a00 */
[----:B------:R-:W-:-:S03]  /*420e0*/  IMAD.WIDE R56, R3, 0x4, R148 ;  /* 0x0000000403387825 */ /* 0x000fc600078e0294 */
[----:B-1----:R-:W4:Y:S04]  /*420f0*/  LDL.LU.64 R134, [R1+0x890] ;  /* 0x0008900001867983 */ /* 0x002f280000300a00 */
[----:B------:R1:W-:Y:S04]  /*42100*/  STL.64 [R1+0x910], R56 ;  /* 0x0009103801007387 */ /* 0x0003e80000100a00 */
[----:B------:R-:W4:Y:S01]  /*42110*/  LDL.LU.64 R130, [R1+0x888] ;  /* 0x0008880001827983 */ /* 0x000f220000300a00 */
[----:B------:R-:W-:-:S05]  /*42120*/  IMAD.WIDE R4, R3, 0x4, R86 ;  /* 0x0000000403047825 */ /* 0x000fca00078e0256 */
[----:B------:R1:W-:Y:S04]  /*42130*/  STL.64 [R1+0x908], R4 ;  /* 0x0009080401007387 */ /* 0x0003e80000100a00 */
[----:B-1----:R-:W4:Y:S04]  /*42140*/  LDL.LU.64 R56, [R1+0x880] ;  /* 0x0008800001387983 */ /* 0x002f280000300a00 */
[----:B------:R-:W4:Y:S04]  /*42150*/  LDL.LU.64 R4, [R1+0x878] ;  /* 0x0008780001047983 */ /* 0x000f280000300a00 */
[----:B------:R-:W4:Y:S04]  /*42160*/  LDL.LU.64 R148, [R1+0x870] ;  /* 0x0008700001947983 */ /* 0x000f280000300a00 */
[----:B------:R-:W4:Y:S01]  /*42170*/  LDL.LU.64 R86, [R1+0x868] ;  /* 0x0008680001567983 */ /* 0x000f220000300a00 */
[----:B------:R-:W-:-:S04]  /*42180*/  IMAD.WIDE R166, R3, 0x4, R166 ;  /* 0x0000000403a67825 */ /* 0x000fc800078e02a6 */
[----:B------:R-:W-:-:S05]  /*42190*/  IMAD.WIDE R38, R3, 0x4, R38 ;  /* 0x0000000403267825 */ /* 0x000fca00078e0226 */
[----:B------:R1:W-:Y:S01]  /*421a0*/  STL.64 [R1+0x900], R38 ;  /* 0x0009002601007387 */ /* 0x0003e20000100a00 */
[----:B------:R-:W-:-:S03]  /*421b0*/  IMAD.WIDE R242, R3, 0x4, R242 ;  /* 0x0000000403f27825 */ /* 0x000fc600078e02f2 */
[----:B-1----:R-:W4:Y:S04]  /*421c0*/  LDL.LU.64 R38, [R1+0x2000] ;  /* 0x0020000001267983 */ /* 0x002f280000300a00 */
[----:B------:R1:W-:Y:S02]  /*421d0*/  STL.64 [R1+0x8f8], R242 ;  /* 0x0008f8f201007387 */ /* 0x0003e40000100a00 */
[----:B-1----:R-:W-:-:S04]  /*421e0*/  IMAD.WIDE R242, R3, 0x4, R120 ;  /* 0x0000000403f27825 */ /* 0x002fc800078e0278 */
[C---:B------:R-:W-:Y:S01]  /*421f0*/  IMAD.WIDE R200, R3.reuse, 0x4, R200 ;  /* 0x0000000403c87825 */ /* 0x040fe200078e02c8 */
[----:B------:R-:W-:Y:S03]  /*42200*/  STL.64 [R1+0x8f0], R242 ;  /* 0x0008f0f201007387 */ /* 0x000fe60000100a00 */
[C---:B------:R-:W-:Y:S01]  /*42210*/  IMAD.WIDE R120, R3.reuse, 0x4, R88 ;  /* 0x0000000403787825 */ /* 0x040fe200078e0258 */
[----:B------:R-:W-:Y:S04]  /*42220*/  STL.64 [R1+0x8e8], R200 ;  /* 0x0008e8c801007387 */ /* 0x000fe80000100a00 */
[----:B------:R1:W-:Y:S04]  /*42230*/  STL.64 [R1+0x8e0], R120 ;  /* 0x0008e07801007387 */ /* 0x0003e80000100a00 */
[----:B-1----:R-:W4:Y:S04]  /*42240*/  LDL.LU.64 R120, [R1+0x850] ;  /* 0x0008500001787983 */ /* 0x002f280000300a00 */
[----:B------:R-:W-:Y:S04]  /*42250*/  STL.64 [R1+0x8d8], R166 ;  /* 0x0008d8a601007387 */ /* 0x000fe80000100a00 */
[----:B------:R-:W4:Y:S01]  /*42260*/  LDL.LU.64 R200, [R1+0x848] ;  /* 0x0008480001c87983 */ /* 0x000f220000300a00 */
[----:B------:R-:W-:-:S04]  /*42270*/  IMAD.WIDE R74, R3, 0x4, R74 ;  /* 0x00000004034a7825 */ /* 0x000fc800078e024a */
[----:B---3--:R-:W-:-:S05]  /*42280*/  IMAD.WIDE R88, R3, 0x4, R138 ;  /* 0x0000000403587825 */ /* 0x008fca00078e028a */
[----:B------:R1:W-:Y:S04]  /*42290*/  STL.64 [R1+0x8d0], R88 ;  /* 0x0008d05801007387 */ /* 0x0003e80000100a00 */
[----:B-1----:R-:W3:Y:S04]  /*422a0*/  LDL.LU.64 R88, [R1+0x840] ;  /* 0x0008400001587983 */ /* 0x002ee80000300a00 */
[----:B------:R-:W3:Y:S04]  /*422b0*/  LDL.LU.64 R242, [R1+0x838] ;  /* 0x0008380001f27983 */ /* 0x000ee80000300a00 */
[----:B------:R-:W3:Y:S04]  /*422c0*/  LDL.LU.64 R166, [R1+0x830] ;  /* 0x0008300001a67983 */ /* 0x000ee80000300a00 */
[----:B------:R-:W3:Y:S01]  /*422d0*/  LDL.LU.64 R138, [R1+0x828] ;  /* 0x00082800018a7983 */ /* 0x000ee20000300a00 */
[----:B--2---:R-:W-:-:S05]  /*422e0*/  IMAD.WIDE R52, R3, 0x4, R52 ;  /* 0x0000000403347825 */ /* 0x004fca00078e0234 */
[----:B------:R1:W-:Y:S01]  /*422f0*/  STL.64 [R1+0x8c8], R52 ;  /* 0x0008c83401007387 */ /* 0x0003e20000100a00 */
[----:B------:R-:W-:-:S04]  /*42300*/  IMAD.WIDE R198, R3, 0x4, R198 ;  /* 0x0000000403c67825 */ /* 0x000fc800078e02c6 */
[C---:B------:R-:W-:Y:S01]  /*42310*/  IMAD.WIDE R194, R3.reuse, 0x4, R194 ;  /* 0x0000000403c27825 */ /* 0x040fe200078e02c2 */
[----:B-1----:R-:W2:Y:S04]  /*42320*/  LDL.LU.64 R52, [R1+0x1ff8] ;  /* 0x001ff80001347983 */ /* 0x002ea80000300a00 */
[----:B------:R1:W-:Y:S04]  /*42330*/  STL.64 [R1+0x8c0], R198 ;  /* 0x0008c0c601007387 */ /* 0x0003e80000100a00 */
[----:B-1----:R-:W2:Y:S04]  /*42340*/  LDL.LU.64 R198, [R1+0x1ff0] ;  /* 0x001ff00001c67983 */ /* 0x002ea80000300a00 */
[----:B------:R1:W-:Y:S02]  /*42350*/  STL.64 [R1+0x8b8], R194 ;  /* 0x0008b8c201007387 */ /* 0x0003e40000100a00 */
[----:B-1----:R-:W-:-:S04]  /*42360*/  IMAD.WIDE R194, R3, 0x4, R164 ;  /* 0x0000000403c27825 */ /* 0x002fc800078e02a4 */
[C---:B------:R-:W-:Y:S01]  /*42370*/  IMAD.WIDE R164, R3.reuse, 0x4, R82 ;  /* 0x0000000403a47825 */ /* 0x040fe200078e0252 */
[----:B------:R1:W-:Y:S03]  /*42380*/  STL.64 [R1+0x8b0], R194 ;  /* 0x0008b0c201007387 */ /* 0x0003e60000100a00 */
[C---:B------:R-:W-:Y:S01]  /*42390*/  IMAD.WIDE R82, R3.reuse, 0x4, R90 ;  /* 0x0000000403527825 */ /* 0x040fe200078e025a */
[----:B------:R1:W-:Y:S04]  /*423a0*/  STL.64 [R1+0x8a8], R164 ;  /* 0x0008a8a401007387 */ /* 0x0003e80000100a00 */
[----:B-1----:R-:W2:Y:S04]  /*423b0*/  LDL.LU.64 R194, [R1+0x810] ;  /* 0x0008100001c27983 */ /* 0x002ea80000300a00 */
[----:B------:R1:W-:Y:S04]  /*423c0*/  STL.64 [R1+0x8a0], R82 ;  /* 0x0008a05201007387 */ /* 0x0003e80000100a00 */
[----:B------:R-:W2:Y:S04]  /*423d0*/  LDL.LU.64 R164, [R1+0x808] ;  /* 0x0008080001a47983 */ /* 0x000ea80000300a00 */
[----:B------:R4:W-:Y:S04]  /*423e0*/  STL.64 [R1+0x898], R74 ;  /* 0x0008984a01007387 */ /* 0x0009e80000100a00 */
[----:B-1----:R-:W2:Y:S04]  /*423f0*/  LDL.LU.64 R82, [R1+0x800] ;  /* 0x0008000001527983 */ /* 0x002ea80000300a00 */
[----:B------:R-:W2:Y:S01]  /*42400*/  LDL.LU.64 R90, [R1+0x7f8] ;  /* 0x0007f800015a7983 */ /* 0x000ea20000300a00 */
[----:B----4-:R-:W-:-:S03]  /*42410*/  IMAD.WIDE R134, R3, 0x4, R134 ;  /* 0x0000000403867825 */ /* 0x010fc600078e0286 */
[----:B------:R-:W4:Y:S04]  /*42420*/  LDL.LU.64 R74, [R1+0x7f0] ;  /* 0x0007f000014a7983 */ /* 0x000f280000300a00 */
        /* <DEDUP_REMOVED lines=11> */
[----:B------:R1:W-:Y:S02]  /*424e0*/  STL.64 [R1+0x878], R4 ;  /* 0x0008780401007387 */ /* 0x0003e40000100a00 */
[----:B-1----:R-:W-:-:S05]  /*424f0*/  IMAD.WIDE R4, R3, 0x4, R148 ;  /* 0x0000000403047825 */ /* 0x002fca00078e0294 */
[----:B------:R1:W-:Y:S04]  /*42500*/  STL.64 [R1+0x870], R4 ;  /* 0x0008700401007387 */ /* 0x0003e80000100a00 */
[----:B------:R1:W-:Y:S04]  /*42510*/  STL.64 [R1+0x868], R86 ;  /* 0x0008685601007387 */ /* 0x0003e80000100a00 */
[----:B------:R-:W4:Y:S01]  /*42520*/  LDL.LU.64 R148, [R1+0x7d0] ;  /* 0x0007d00001947983 */ /* 0x000f220000300a00 */
[----:B-1----:R-:W-:-:S03]  /*42530*/  IMAD.WIDE R4, R3, 0x4, R218 ;  /* 0x0000000403047825 */ /* 0x002fc600078e02da */
[----:B------:R1:W-:Y:S04]  /*42540*/  STL.64 [R1+0x860], R26 ;  /* 0x0008601a01007387 */ /* 0x0003e80000100a00 */
[----:B------:R-:W4:Y:S04]  /*42550*/  LDL.LU.64 R86, [R1+0x7c8] ;  /* 0x0007c80001567983 */ /* 0x000f280000300a00 */
[----:B------:R1:W-:Y:S04]  /*42560*/  STL.64 [R1+0x858], R4 ;  /* 0x0008580401007387 */ /* 0x0003e80000100a00 */
[----:B-1----:R-:W4:Y:S04]  /*42570*/  LDL.LU.64 R26, [R1+0x7c0] ;  /* 0x0007c000011a7983 */ /* 0x002f280000300a00 */
[----:B------:R-:W4:Y:S04]  /*42580*/  LDL.LU.64 R4, [R1+0x7b8] ;  /* 0x0007b80001047983 */ /* 0x000f280000300a00 */
[----:B------:R-:W4:Y:S01]  /*42590*/  LDL.LU.64 R218, [R1+0x7b0] ;  /* 0x0007b00001da7983 */ /* 0x000f220000300a00 */
[----:B------:R-:W-:-:S05]  /*425a0*/  IMAD.WIDE R120, R3, 0x4, R120 ;  /* 0x0000000403787825 */ /* 0x000fca00078e0278 */
[----:B------:R1:W-:Y:S01]  /*425b0*/  STL.64 [R1+0x850], R120 ;  /* 0x0008507801007387 */ /* 0x0003e20000100a00 */
[----:B------:R-:W-:-:S03]  /*425c0*/  IMAD.WIDE R200, R3, 0x4, R200 ;  /* 0x0000000403c87825 */ /* 0x000fc600078e02c8 */
[----:B-1----:R-:W4:Y:S04]  /*425d0*/  LDL.LU.64 R120, [R1+0x1fd0] ;  /* 0x001fd00001787983 */ /* 0x002f280000300a00 */
[----:B------:R1:W-:Y:S04]  /*425e0*/  STL.64 [R1+0x848], R200 ;  /* 0x000848c801007387 */ /* 0x0003e80000100a00 */
[----:B-1----:R-:W4:Y:S01]  /*425f0*/  LDL.LU.64 R200, [R1+0x1fc8] ;  /* 0x001fc80001c87983 */ /* 0x002f220000300a00 */
[----:B---3--:R-:W-:-:S04]  /*42600*/  IMAD.WIDE R88, R3, 0x4, R88 ;  /* 0x0000000403587825 */ /* 0x008fc800078e0258 */
[C---:B------:R-:W-:Y:S01]  /*42610*/  IMAD.WIDE R242, R3.reuse, 0x4, R242 ;  /* 0x0000000403f27825 */ /* 0x040fe200078e02f2 */
[----:B------:R1:W-:Y:S04]  /*42620*/  STL.64 [R1+0x840], R88 ;  /* 0x0008405801007387 */ /* 0x0003e80000100a00 */
[----:B-1----:R-:W3:Y:S04]  /*42630*/  LDL.LU.64 R88, [R1+0x1fc0] ;  /* 0x001fc00001587983 */ /* 0x002ee80000300a00 */
[----:B------:R1:W-:Y:S02]  /*42640*/  STL.64 [R1+0x1040], R242 ;  /* 0x001040f201007387 */ /* 0x0003e40000100a00 */
[----:B-1----:R-:W-:-:S04]  /*42650*/  IMAD.WIDE R242, R3, 0x4, R166 ;  /* 0x0000000403f27825 */ /* 0x002fc800078e02a6 */
[C---:B------:R-:W-:Y:S01]  /*42660*/  IMAD.WIDE R166, R3.reuse, 0x4, R138 ;  /* 0x0000000403a67825 */ /* 0x040fe200078e028a */
[----:B------:R-:W-:Y:S03]  /*42670*/  STL.64 [R1+0x1048], R242 ;  /* 0x001048f201007387 */ /* 0x000fe60000100a00 */
[C---:B------:R-:W-:Y:S01]  /*42680*/  IMAD.WIDE R138, R3.reuse, 0x4, R116 ;  /* 0x00000004038a7825 */ /* 0x040fe200078e0274 */
[----:B------:R1:W-:Y:S03]  /*42690*/  STL.64 [R1+0x1050], R166 ;  /* 0x001050a601007387 */ /* 0x0003e60000100a00 */
[C---:B------:R-:W-:Y:S01]  /*426a0*/  IMAD.WIDE R116, R3.reuse, 0x4, R154 ;  /* 0x0000000403747825 */ /* 0x040fe200078e029a */
[----:B-1----:R-:W3:Y:S04]  /*426b0*/  LDL.LU.64 R166, [R1+0x790] ;  /* 0x0007900001a67983 */ /* 0x002ee80000300a00 */
[----:B------:R1:W-:Y:S04]  /*426c0*/  STL.64 [R1+0x1058], R138 ;  /* 0x0010588a01007387 */ /* 0x0003e80000100a00 */
[----:B-1----:R-:W3:Y:S04]  /*426d0*/  LDL.LU.64 R138, [R1+0x788] ;  /* 0x00078800018a7983 */ /* 0x002ee80000300a00 */
[----:B------:R1:W-:Y:S04]  /*426e0*/  STL.64 [R1+0x1060], R116 ;  /* 0x0010607401007387 */ /* 0x0003e80000100a00 */
[----:B-1----:R-:W3:Y:S04]  /*426f0*/  LDL.LU.64 R116, [R1+0x780] ;  /* 0x0007800001747983 */ /* 0x002ee80000300a00 */
        /* <DEDUP_REMOVED lines=9> */
[----:B------:R1:W-:Y:S04]  /*42790*/  STL.64 [R1+0x1078], R82 ;  /* 0x0010785201007387 */ /* 0x0003e80000100a00 */
[----:B-1----:R-:W3:Y:S01]  /*427a0*/  LDL.LU.64 R82, [R1+0x1fa8] ;  /* 0x001fa80001527983 */ /* 0x002ee20000300a00 */
[----:B------:R-:W-:-:S05]  /*427b0*/  IMAD.WIDE R90, R3, 0x4, R90 ;  /* 0x00000004035a7825 */ /* 0x000fca00078e025a */
[----:B------:R4:W-:Y:S01]  /*427c0*/  STL.64 [R1+0x1080], R90 ;  /* 0x0010805a01007387 */ /* 0x0009e20000100a00 */
[----:B------:R-:W-:-:S04]  /*427d0*/  IMAD.WIDE R54, R3, 0x4, R54 ;  /* 0x0000000403367825 */ /* 0x000fc800078e0236 */
[----:B----4-:R-:W-:-:S04]  /*427e0*/  IMAD.WIDE R90, R3, 0x4, R74 ;  /* 0x00000004035a7825 */ /* 0x010fc800078e024a */
[C---:B------:R-:W-:Y:S01]  /*427f0*/  IMAD.WIDE R74, R3.reuse, 0x4, R20 ;  /* 0x00000004034a7825 */ /* 0x040fe200078e0214 */
[----:B------:R1:W-:Y:S04]  /*42800*/  STL.64 [R1+0x1088], R90 ;  /* 0x0010885a01007387 */ /* 0x0003e80000100a00 */
[----:B------:R-:W4:Y:S01]  /*42810*/  LDL.LU.64 R20, [R1+0x750] ;  /* 0x0007500001147983 */ /* 0x000f220000300a00 */
[----:B------:R-:W-:-:S04]  /*42820*/  IMAD.WIDE R148, R3, 0x4, R148 ;  /* 0x0000000403947825 */ /* 0x000fc800078e0294 */
[----:B------:R-:W-:-:S04]  /*42830*/  IMAD.WIDE R86, R3, 0x4, R86 ;  /* 0x0000000403567825 */ /* 0x000fc800078e0256 */
[----:B------:R-:W-:-:S04]  /*42840*/  IMAD.WIDE R26, R3, 0x4, R26 ;  /* 0x00000004031a7825 */ /* 0x000fc800078e021a */
[----:B---3--:R-:W-:-:S05]  /*42850*/  IMAD.WIDE R82, R3, 0x4, R82 ;  /* 0x0000000403527825 */ /* 0x008fca00078e0252 */
[----:B------:R-:W-:Y:S04]  /*42860*/  STL.64 [R1+0x1090], R82 ;  /* 0x0010905201007387 */ /* 0x000fe80000100a00 */
[----:B------:R3:W-:Y:S04]  /*42870*/  STL.64 [R1+0x1098], R74 ;  /* 0x0010984a01007387 */ /* 0x0007e80000100a00 */
[----:B-1----:R-:W2:Y:S04]  /*42880*/  LDL.LU.64 R90, [R1+0x748] ;  /* 0x00074800015a7983 */ /* 0x002ea80000300a00 */
[----:B---3--:R-:W3:Y:S04]  /*42890*/  LDL.LU.64 R74, [R1+0x740] ;  /* 0x00074000014a7983 */ /* 0x008ee80000300a00 */
[----:B------:R1:W-:Y:S04]  /*428a0*/  STL.64 [R1+0x10a0], R54 ;  /* 0x0010a03601007387 */ /* 0x0003e80000100a00 */
[----:B------:R-:W3:Y:S04]  /*428b0*/  LDL.LU.64 R82, [R1+0x738] ;  /* 0x0007380001527983 */ /* 0x000ee80000300a00 */
[----:B-1----:R-:W3:Y:S04]  /*428c0*/  LDL.LU.64 R54, [R1+0x730] ;  /* 0x0007300001367983 */ /* 0x002ee80000300a00 */
[----:B------:R1:W-:Y:S04]  /*428d0*/  STL.64 [R1+0x10a8], R148 ;  /* 0x0010a89401007387 */ /* 0x0003e80000100a00 */
[----:B-1----:R-:W3:Y:S04]  /*428e0*/  LDL.LU.64 R148, [R1+0x1fa0] ;  /* 0x001fa00001947983 */ /* 0x002ee80000300a00 */
[----:B------:R1:W-:Y:S04]  /*428f0*/  STL.64 [R1+0x10b0], R86 ;  /* 0x0010b05601007387 */ /* 0x0003e80000100a00 */
[----:B-1----:R-:W3:Y:S04]  /*42900*/  LDL.LU.64 R86, [R1+0x1f98] ;  /* 0x001f980001567983 */ /* 0x002ee80000300a00 */
[----:B------:R1:W-:Y:S04]  /*42910*/  STL.64 [R1+0x10b8], R26 ;  /* 0x0010b81a01007387 */ /* 0x0003e80000100a00 */
[----:B-1----:R-:W4:Y:S01]  /*42920*/  LDL.LU.64 R26, [R1+0x1f90] ;  /* 0x001f9000011a7983 */ /* 0x002f220000300a00 */
[----:B------:R-:W-:-:S04]  /*42930*/  IMAD.WIDE R4, R3, 0x4, R4 ;  /* 0x0000000403047825 */ /* 0x000fc800078e0204 */
[C---:B------:R-:W-:Y:S01]  /*42940*/  IMAD.WIDE R218, R3.reuse, 0x4, R218 ;  /* 0x0000000403da7825 */ /* 0x040fe200078e02da */
[----:B------:R1:W-:Y:S04]  /*42950*/  STL.64 [R1+0x10c0], R4 ;  /* 0x0010c00401007387 */ /* 0x0003e80000100a00 */
[----:B------:R4:W-:Y:S01]  /*42960*/  STL.64 [R1+0x10c8], R218 ;  /* 0x0010c8da01007387 */ /* 0x0009e20000100a00 */
[----:B------:R-:W-:-:S04]  /*42970*/  IMAD.WIDE R166, R3, 0x4, R166 ;  /* 0x0000000403a67825 */ /* 0x000fc800078e02a6 */
[----:B-1----:R-:W-:-:S04]  /*42980*/  IMAD.WIDE R4, R3, 0x4, R10 ;  /* 0x0000000403047825 */ /* 0x002fc800078e020a */
[----:B------:R-:W-:-:S04]  /*42990*/  IMAD.WIDE R10, R3, 0x4, R70 ;  /* 0x00000004030a7825 */ /* 0x000fc800078e0246 */
[----:B------:R-:W-:-:S04]  /*429a0*/  IMAD.WIDE R138, R3, 0x4, R138 ;  /* 0x00000004038a7825 */ /* 0x000fc800078e028a */
[----:B------:R-:W-:-:S04]  /*429b0*/  IMAD.WIDE R116, R3, 0x4, R116 ;  /* 0x0000000403747825 */ /* 0x000fc800078e0274 */
[----:B----4-:R-:W-:-:S05]  /*429c0*/  IMAD.WIDE R26, R3, 0x4, R26 ;  /* 0x00000004031a7825 */ /* 0x010fca00078e021a */
[----:B------:R-:W-:Y:S04]  /*429d0*/  STL.64 [R1+0x10d0], R26 ;  /* 0x0010d01a01007387 */ /* 0x000fe80000100a00 */
[----:B------:R-:W4:Y:S04]  /*429e0*/  LDL.LU.64 R218, [R1+0x710] ;  /* 0x0007100001da7983 */ /* 0x000f280000300a00 */
[----:B------:R1:W-:Y:S04]  /*429f0*/  STL.64 [R1+0x10d8], R4 ;  /* 0x0010d80401007387 */ /* 0x0003e80000100a00 */
[----:B-1----:R-:W4:Y:S04]  /*42a00*/  LDL.LU.64 R4, [R1+0x708] ;  /* 0x0007080001047983 */ /* 0x002f280000300a00 */
[----:B------:R1:W-:Y:S04]  /*42a10*/  STL.64 [R1+0x10e0], R10 ;  /* 0x0010e00a01007387 */ /* 0x0003e80000100a00 */
[----:B------:R-:W4:Y:S04]  /*42a20*/  LDL.LU.64 R26, [R1+0x700] ;  /* 0x00070000011a7983 */ /* 0x000f280000300a00 */
[----:B-1----:R-:W4:Y:S04]  /*42a30*/  LDL.LU.64 R10, [R1+0x6f8] ;  /* 0x0006f800010a7983 */ /* 0x002f280000300a00 */
[----:B------:R-:W4:Y:S04]  /*42a40*/  LDL.LU.64 R70, [R1+0x6f0] ;  /* 0x0006f00001467983 */ /* 0x000f280000300a00 */
[----:B------:R1:W-:Y:S04]  /*42a50*/  STL.64 [R1+0x10e8], R166 ;  /* 0x0010e8a601007387 */ /* 0x0003e80000100a00 */
[----:B-1----:R-:W4:Y:S04]  /*42a60*/  LDL.LU.64 R166, [R1+0x1f88] ;  /* 0x001f880001a67983 */ /* 0x002f280000300a00 */
[----:B------:R1:W-:Y:S04]  /*42a70*/  STL.64 [R1+0x10f0], R138 ;  /* 0x0010f08a01007387 */ /* 0x0003e80000100a00 */
[----:B-1----:R-:W4:Y:S04]  /*42a80*/  LDL.LU.64 R138, [R1+0x1f80] ;  /* 0x001f8000018a7983 */ /* 0x002f280000300a00 */
[----:B------:R1:W-:Y:S04]  /*42a90*/  STL.64 [R1+0x10f8], R116 ;  /* 0x0010f87401007387 */ /* 0x0003e80000100a00 */
[----:B-1----:R-:W2:Y:S01]  /*42aa0*/  LDL.LU.64 R116, [R1+0x1f78] ;  /* 0x001f780001747983 */ /* 0x002ea20000300a00 */
[----:B------:R-:W-:-:S04]  /*42ab0*/  IMAD.WIDE R242, R3, 0x4, R242 ;  /* 0x0000000403f27825 */ /* 0x000fc800078e02f2 */
[C---:B------:R-:W-:Y:S01]  /*42ac0*/  IMAD.WIDE R154, R3.reuse, 0x4, R154 ;  /* 0x00000004039a7825 */ /* 0x040fe200078e029a */
[----:B------:R-:W-:Y:S04]  /*42ad0*/  STL.64 [R1+0x1100], R242 ;  /* 0x001100f201007387 */ /* 0x000fe80000100a00 */
[----:B------:R1:W-:Y:S01]  /*42ae0*/  STL.64 [R1+0x1108], R154 ;  /* 0x0011089a01007387 */ /* 0x0003e20000100a00 */
[----:B------:R-:W-:-:S03]  /*42af0*/  IMAD.WIDE R118, R3, 0x4, R118 ;  /* 0x0000000403767825 */ /* 0x000fc600078e0276 */
[----:B-1----:R-:W4:Y:S01]  /*42b00*/  LDL.LU.64 R154, [R1+0x6d0] ;  /* 0x0006d000019a7983 */ /* 0x002f220000300a00 */
[----:B--2---:R-:W-:-:S04]  /*42b10*/  IMAD.WIDE R242, R3, 0x4, R116 ;  /* 0x0000000403f27825 */ /* 0x004fc800078e0274 */
[C---:B------:R-:W-:Y:S01]  /*42b20*/  IMAD.WIDE R116, R3.reuse, 0x4, R214 ;  /* 0x0000000403747825 */ /* 0x040fe200078e02d6 */
[----:B------:R1:W-:Y:S04]  /*42b30*/  STL.64 [R1+0x1110], R242 ;  /* 0x001110f201007387 */ /* 0x0003e80000100a00 */
[----:B-1----:R-:W2:Y:S04]  /*42b40*/  LDL.LU.64 R242, [R1+0x6c8] ;  /* 0x0006c80001f27983 */ /* 0x002ea80000300a00 */
[----:B------:R1:W-:Y:S04]  /*42b50*/  STL.64 [R1+0x1118], R116 ;  /* 0x0011187401007387 */ /* 0x0003e80000100a00 */
[----:B-1----:R-:W2:Y:S04]  /*42b60*/  LDL.LU.64 R116, [R1+0x6c0] ;  /* 0x0006c00001747983 */ /* 0x002ea80000300a00 */
[----:B------:R-:W2:Y:S04]  /*42b70*/  LDL.LU.64 R214, [R1+0x6b8] ;  /* 0x0006b80001d67983 */ /* 0x000ea80000300a00 */
[----:B------:R1:W-:Y:S04]  /*42b80*/  STL.64 [R1+0x1120], R118 ;  /* 0x0011207601007387 */ /* 0x0003e80000100a00 */
[----:B-1----:R-:W2:Y:S01]  /*42b90*/  LDL.LU.64 R118, [R1+0x1f70] ;  /* 0x001f700001767983 */ /* 0x002ea20000300a00 */
[----:B------:R-:W-:-:S04]  /*42ba0*/  IMAD.WIDE R20, R3, 0x4, R20 ;  /* 0x0000000403147825 */ /* 0x000fc800078e0214 */
[C---:B------:R-:W-:Y:S01]  /*42bb0*/  IMAD.WIDE R90, R3.reuse, 0x4, R90 ;  /* 0x00000004035a7825 */ /* 0x040fe200078e025a */
[----:B------:R1:W-:Y:S03]  /*42bc0*/  STL.64 [R1+0x1128], R20 ;  /* 0x0011281401007387 */ /* 0x0003e60000100a00 */
[C---:B---3--:R-:W-:Y:S01]  /*42bd0*/  IMAD.WIDE R82, R3.reuse, 0x4, R82 ;  /* 0x0000000403527825 */ /* 0x048fe200078e0252 */
[----:B-1----:R-:W3:Y:S04]  /*42be0*/  LDL.LU.64 R20, [R1+0x6b0] ;  /* 0x0006b00001147983 */ /* 0x002ee80000300a00 */
[----:B------:R1:W-:Y:S01]  /*42bf0*/  STL.64 [R1+0x1130], R90 ;  /* 0x0011305a01007387 */ /* 0x0003e20000100a00 */
[----:B------:R-:W-:-:S04]  /*42c00*/  IMAD.WIDE R202, R3, 0x4, R202 ;  /* 0x0000000403ca7825 */ /* 0x000fc800078e02ca */
[----:B-1----:R-:W-:-:S04]  /*42c10*/  IMAD.WIDE R90, R3, 0x4, R74 ;  /* 0x00000004035a7825 */ /* 0x002fc800078e024a */
[C---:B------:R-:W-:Y:S01]  /*42c20*/  IMAD.WIDE R74, R3.reuse, 0x4, R54 ;  /* 0x00000004034a7825 */ /* 0x040fe200078e0236 */
[----:B------:R1:W-:Y:S04]  /*42c30*/  STL.64 [R1+0x1138], R90 ;  /* 0x0011385a01007387 */ /* 0x0003e80000100a00 */
[----:B------:R-:W-:Y:S04]  /*42c40*/  STL.64 [R1+0x1140], R82 ;  /* 0x0011405201007387 */ /* 0x000fe80000100a00 */
[----:B-1----:R-:W3:Y:S04]  /*42c50*/  LDL.LU.64 R90, [R1+0x690] ;  /* 0x00069000015a7983 */ /* 0x002ee80000300a00 */
[----:B------:R1:W-:Y:S04]  /*42c60*/  STL.64 [R1+0x1148], R74 ;  /* 0x0011484a01007387 */ /* 0x0003e80000100a00 */
[----:B-1----:R-:W3:Y:S01]  /*42c70*/  LDL.LU.64 R74, [R1+0x688] ;  /* 0x00068800014a7983 */ /* 0x002ee20000300a00 */
[----:B------:R-:W-:-:S04]  /*42c80*/  IMAD.WIDE R234, R3, 0x4, R234 ;  /* 0x0000000403ea7825 */ /* 0x000fc800078e02ea */
[----:B----4-:R-:W-:-:S04]  /*42c90*/  IMAD.WIDE R218, R3, 0x4, R218 ;  /* 0x0000000403da7825 */ /* 0x010fc800078e02da */
[----:B------:R-:W-:-:S04]  /*42ca0*/  IMAD.WIDE R4, R3, 0x4, R4 ;  /* 0x0000000403047825 */ /* 0x000fc800078e0204 */
[----:B------:R-:W-:-:S04]  /*42cb0*/  IMAD.WIDE R26, R3, 0x4, R26 ;  /* 0x00000004031a7825 */ /* 0x000fc800078e021a */
[----:B------:R-:W-:-:S04]  /*42cc0*/  IMAD.WIDE R10, R3, 0x4, R10 ;  /* 0x00000004030a7825 */ /* 0x000fc800078e020a */
[----:B--2---:R-:W-:-:S05]  /*42cd0*/  IMAD.WIDE R54, R3, 0x4, R118 ;  /* 0x0000000403367825 */ /* 0x004fca00078e0276 */
[----:B------:R1:W-:Y:S04]  /*42ce0*/  STL.64 [R1+0x1150], R54 ;  /* 0x0011503601007387 */ /* 0x0003e80000100a00 */
[----:B------:R-:W2:Y:S04]  /*42cf0*/  LDL.LU.64 R82, [R1+0x680] ;  /* 0x0006800001527983 */ /* 0x000ea80000300a00 */
[----:B-1----:R-:W4:Y:S04]  /*42d00*/  LDL.LU.64 R54, [R1+0x678] ;  /* 0x0006780001367983 */ /* 0x002f280000300a00 */
[----:B------:R-:W4:Y:S04]  /*42d10*/  LDL.LU.64 R118, [R1+0x670] ;  /* 0x0006700001767983 */ /* 0x000f280000300a00 */
[----:B------:R1:W-:Y:S04]  /*42d20*/  STL.64 [R1+0x1158], R202 ;  /* 0x001158ca01007387 */ /* 0x0003e80000100a00 */
[----:B-1----:R-:W2:Y:S04]  /*42d30*/  LDL.LU.64 R202, [R1+0x1f68] ;  /* 0x001f680001ca7983 */ /* 0x002ea80000300a00 */
[----:B------:R1:W-:Y:S04]  /*42d40*/  STL.64 [R1+0x1160], R234 ;  /* 0x001160ea01007387 */ /* 0x0003e80000100a00 */
[----:B-1----:R-:W4:Y:S04]  /*42d50*/  LDL.LU.64 R234, [R1+0x1f60] ;  /* 0x001f600001ea7983 */ /* 0x002f280000300a00 */
[----:B------:R1:W-:Y:S04]  /*42d60*/  STL.64 [R1+0x1168], R218 ;  /* 0x001168da01007387 */ /* 0x0003e80000100a00 */
[----:B-1----:R-:W4:Y:S04]  /*42d70*/  LDL.LU.64 R218, [R1+0x1f58] ;  /* 0x001f580001da7983 */ /* 0x002f280000300a00 */
[----:B------:R1:W-:Y:S04]  /*42d80*/  STL.64 [R1+0x1170], R4 ;  /* 0x0011700401007387 */ /* 0x0003e80000100a00 */
[----:B------:R3:W-:Y:S01]  /*42d90*/  STL.64 [R1+0x1178], R26 ;  /* 0x0011781a01007387 */ /* 0x0007e20000100a00 */
[----:B-1----:R-:W-:-:S03]  /*42da0*/  IMAD.WIDE R4, R3, 0x4, R70 ;  /* 0x0000000403047825 */ /* 0x002fc600078e0246 */
[----:B---3--:R-:W3:Y:S04]  /*42db0*/  LDL.LU.64 R26, [R1+0x650] ;  /* 0x00065000011a7983 */ /* 0x008ee80000300a00 */
[----:B------:R1:W-:Y:S04]  /*42dc0*/  STL.64 [R1+0x1180], R10 ;  /* 0x0011800a01007387 */ /* 0x0003e80000100a00 */
[----:B-1----:R-:W4:Y:S04]  /*42dd0*/  LDL.LU.64 R10, [R1+0x648] ;  /* 0x00064800010a7983 */ /* 0x002f280000300a00 */
[----:B------:R1:W-:Y:S04]  /*42de0*/  STL.64 [R1+0x1188], R4 ;  /* 0x0011880401007387 */ /* 0x0003e80000100a00 */
[----:B------:R-:W4:Y:S01]  /*42df0*/  LDL.LU.64 R70, [R1+0x640] ;  /* 0x0006400001467983 */ /* 0x000f220000300a00 */
[----:B------:R-:W-:-:S04]  /*42e00*/  IMAD.WIDE R186, R3, 0x4, R186 ;  /* 0x0000000403ba7825 */ /* 0x000fc800078e02ba */
[C---:B------:R-:W-:Y:S01]  /*42e10*/  IMAD.WIDE R170, R3.reuse, 0x4, R170 ;  /* 0x0000000403aa7825 */ /* 0x040fe200078e02aa */
[----:B-1----:R-:W4:Y:S03]  /*42e20*/  LDL.LU.64 R4, [R1+0x638] ;  /* 0x0006380001047983 */ /* 0x002f260000300a00 */
[----:B------:R-:W-:-:S04]  /*42e30*/  IMAD.WIDE R154, R3, 0x4, R154 ;  /* 0x00000004039a7825 */ /* 0x000fc800078e029a */
        /* <DEDUP_REMOVED lines=19> */
[----:B------:R3:W-:Y:S01]  /*42f70*/  STL.64 [R1+0x11b8], R116 ;  /* 0x0011b87401007387 */ /* 0x0007e20000100a00 */
[----:B-1----:R-:W-:-:S03]  /*42f80*/  IMAD.WIDE R242, R3, 0x4, R214 ;  /* 0x0000000403f27825 */ /* 0x002fc600078e02d6 */
[----:B---3--:R-:W3:Y:S04]  /*42f90*/  LDL.LU.64 R116, [R1+0x610] ;  /* 0x0006100001747983 */ /* 0x008ee80000300a00 */
[----:B------:R-:W2:Y:S04]  /*42fa0*/  LDL.LU.64 R214, [R1+0x608] ;  /* 0x0006080001d67983 */ /* 0x000ea80000300a00 */
[----:B------:R1:W-:Y:S02]  /*42fb0*/  STL.64 [R1+0x11c0], R242 ;  /* 0x0011c0f201007387 */ /* 0x0003e40000100a00 */
[----:B-1----:R-:W-:-:S02]  /*42fc0*/  IMAD.WIDE R242, R3, 0x4, R20 ;  /* 0x0000000403f27825 */ /* 0x002fc400078e0214 */
[----:B------:R-:W2:Y:S04]  /*42fd0*/  LDL.LU.64 R20, [R1+0x600] ;  /* 0x0006000001147983 */ /* 0x000ea80000300a00 */
        /* <DEDUP_REMOVED lines=13> */
[----:B------:R4:W-:Y:S01]  /*430b0*/  STL.64 [R1+0x11f8], R82 ;  /* 0x0011f85201007387 */ /* 0x0009e20000100a00 */
[----:B------:R-:W-:-:S04]  /*430c0*/  IMAD.WIDE R26, R3, 0x4, R26 ;  /* 0x00000004031a7825 */ /* 0x000fc800078e021a */
[----:B----4-:R-:W-:-:S04]  /*430d0*/  IMAD.WIDE R82, R3, 0x4, R54 ;  /* 0x0000000403527825 */ /* 0x010fc800078e0236 */
[C---:B------:R-:W-:Y:S01]  /*430e0*/  IMAD.WIDE R54, R3.reuse, 0x4, R118 ;  /* 0x0000000403367825 */ /* 0x040fe200078e0276 */
[----:B------:R1:W-:Y:S03]  /*430f0*/  STL.64 [R1+0x1200], R82 ;  /* 0x0012005201007387 */ /* 0x0003e60000100a00 */
        /* <DEDUP_REMOVED lines=21> */
[----:B------:R-:W-:-:S04]  /*43250*/  IMAD.WIDE R114, R3, 0x4, R114 ;  /* 0x0000000403727825 */ /* 0x000fc800078e0272 */
[----:B------:R-:W-:-:S04]  /*43260*/  IMAD.WIDE R178, R3, 0x4, R178 ;  /* 0x0000000403b27825 */ /* 0x000fc800078e02b2 */
[----:B---3--:R-:W-:-:S04]  /*43270*/  IMAD.WIDE R116, R3, 0x4, R116 ;  /* 0x0000000403747825 */ /* 0x008fc800078e0274 */
[----:B--2---:R-:W-:-:S04]  /*43280*/  IMAD.WIDE R214, R3, 0x4, R214 ;  /* 0x0000000403d67825 */ /* 0x004fc800078e02d6 */
[----:B------:R-:W-:-:S04]  /*43290*/  IMAD.WIDE R20, R3, 0x4, R20 ;  /* 0x0000000403147825 */ /* 0x000fc800078e0214 */
[----:B----4-:R-:W-:-:S04]  /*432a0*/  IMAD.WIDE R4, R3, 0x4, R70 ;  /* 0x0000000403047825 */ /* 0x010fc800078e0246 */
[C---:B------:R-:W-:Y:S02]  /*432b0*/  IMAD.WIDE R70, R3.reuse, 0x4, R86 ;  /* 0x0000000403467825 */ /* 0x040fe400078e0256 */
[----:B------:R-:W2:Y:S04]  /*432c0*/  LDL.LU.64 R86, [R1+0x590] ;  /* 0x0005900001567983 */ /* 0x000ea80000300a00 */
[----:B------:R1:W-:Y:S04]  /*432d0*/  STL.64 [R1+0x1258], R4 ;  /* 0x0012580401007387 */ /* 0x0003e80000100a00 */
[----:B-1----:R-:W3:Y:S04]  /*432e0*/  LDL.LU.64 R4, [R1+0x588] ;  /* 0x0005880001047983 */ /* 0x002ee80000300a00 */
        /* <DEDUP_REMOVED lines=14> */
[----:B------:R1:W-:Y:S03]  /*433d0*/  STL.64 [R1+0x1290], R242 ;  /* 0x001290f201007387 */ /* 0x0003e60000100a00 */
[----:B------:R-:W-:-:S04]  /*433e0*/  IMAD.WIDE R150, R3, 0x4, R150 ;  /* 0x0000000403967825 */ /* 0x000fc800078e0296 */
[C---:B------:R-:W-:Y:S01]  /*433f0*/  IMAD.WIDE R104, R3.reuse, 0x4, R104 ;  /* 0x0000000403687825 */ /* 0x040fe200078e0268 */
[----:B-1----:R-:W4:Y:S03]  /*43400*/  LDL.LU.64 R242, [R1+0x558] ;  /* 0x0005580001f27983 */ /* 0x002f260000300a00 */
        /* <DEDUP_REMOVED lines=20> */
[----:B-1----:R-:W3:Y:S01]  /*43550*/  LDL.LU.64 R166, [R1+0x1ea8] ;  /* 0x001ea80001a67983 */ /* 0x002ee20000300a00 */
[----:B------:R-:W-:-:S04]  /*43560*/  IMAD.WIDE R164, R3, 0x4, R164 ;  /* 0x0000000403a47825 */ /* 0x000fc800078e02a4 */
[----:B------:R-:W-:-:S04]  /*43570*/  IMAD.WIDE R216, R3, 0x4, R216 ;  /* 0x0000000403d87825 */ /* 0x000fc800078e02d8 */
[----:B------:R-:W-:-:S04]  /*43580*/  IMAD.WIDE R232, R3, 0x4, R232 ;  /* 0x0000000403e87825 */ /* 0x000fc800078e02e8 */
[----:B------:R-:W-:-:S04]  /*43590*/  IMAD.WIDE R86, R3, 0x4, R86 ;  /* 0x0000000403567825 */ /* 0x000fc800078e0256 */
[----:B---3--:R-:W-:-:S05]  /*435a0*/  IMAD.WIDE R166, R3, 0x4, R166 ;  /* 0x0000000403a67825 */ /* 0x008fca00078e02a6 */
[----:B------:R1:W-:Y:S04]  /*435b0*/  STL.64 [R1+0x12d8], R166 ;  /* 0x0012d8a601007387 */ /* 0x0003e80000100a00 */
[----:B-1----:R-:W3:Y:S04]  /*435c0*/  LDL.LU.64 R166, [R1+0x510] ;  /* 0x0005100001a67983 */ /* 0x002ee80000300a00 */
[----:B------:R1:W-:Y:S04]  /*435d0*/  STL.64 [R1+0x12e0], R164 ;  /* 0x0012e0a401007387 */ /* 0x0003e80000100a00 */
[----:B-1----:R-:W3:Y:S04]  /*435e0*/  LDL.LU.64 R164, [R1+0x508] ;  /* 0x0005080001a47983 */ /* 0x002ee80000300a00 */
[----:B------:R1:W-:Y:S04]  /*435f0*/  STL.64 [R1+0x12e8], R216 ;  /* 0x0012e8d801007387 */ /* 0x0003e80000100a00 */
[----:B-1----:R-:W3:Y:S04]  /*43600*/  LDL.LU.64 R216, [R1+0x500] ;  /* 0x0005000001d87983 */ /* 0x002ee80000300a00 */
[----:B------:R1:W-:Y:S04]  /*43610*/  STL.64 [R1+0x12f0], R232 ;  /* 0x0012f0e801007387 */ /* 0x0003e80000100a00 */
[----:B-1----:R-:W3:Y:S04]  /*43620*/  LDL.LU.64 R232, [R1+0x4f8] ;  /* 0x0004f80001e87983 */ /* 0x002ee80000300a00 */
[----:B------:R1:W-:Y:S04]  /*43630*/  STL.64 [R1+0x12f8], R86 ;  /* 0x0012f85601007387 */ /* 0x0003e80000100a00 */
[----:B-1----:R-:W3:Y:S01]  /*43640*/  LDL.LU.64 R86, [R1+0x1ea0] ;  /* 0x001ea00001567983 */ /* 0x002ee20000300a00 */
[----:B------:R-:W-:-:S04]  /*43650*/  IMAD.WIDE R4, R3, 0x4, R4 ;  /* 0x0000000403047825 */ /* 0x000fc800078e0204 */
[C---:B----4-:R-:W-:Y:S01]  /*43660*/  IMAD.WIDE R70, R3.reuse, 0x4, R70 ;  /* 0x0000000403467825 */ /* 0x050fe200078e0246 */
[----:B------:R1:W-:Y:S03]  /*43670*/  STL.64 [R1+0x1300], R4 ;  /* 0x0013000401007387 */ /* 0x0003e60000100a00 */
[----:B------:R-:W-:-:S04]  /*43680*/  IMAD.WIDE R214, R3, 0x4, R214 ;  /* 0x0000000403d67825 */ /* 0x000fc800078e02d6 */
[C---:B------:R-:W-:Y:S01]  /*43690*/  IMAD.WIDE R194, R3.reuse, 0x4, R194 ;  /* 0x0000000403c27825 */ /* 0x040fe200078e02c2 */
[----:B-1----:R-:W4:Y:S03]  /*436a0*/  LDL.LU.64 R4, [R1+0x4d0] ;  /* 0x0004d00001047983 */ /* 0x002f260000300a00 */
[C---:B------:R-:W-:Y:S01]  /*436b0*/  IMAD.WIDE R152, R3.reuse, 0x4, R152 ;  /* 0x0000000403987825 */ /* 0x040fe200078e0298 */
[----:B------:R1:W-:Y:S03]  /*436c0*/  STL.64 [R1+0x1308], R70 ;  /* 0x0013084601007387 */ /* 0x0003e60000100a00 */
[----:B------:R-:W-:-:S04]  /*436d0*/  IMAD.WIDE R242, R3, 0x4, R242 ;  /* 0x0000000403f27825 */ /* 0x000fc800078e02f2 */
[C---:B--2---:R-:W-:Y:S01]  /*436e0*/  IMAD.WIDE R20, R3.reuse, 0x4, R20 ;  /* 0x0000000403147825 */ /* 0x044fe200078e0214 */
[----:B-1----:R-:W2:Y:S03]  /*436f0*/  LDL.LU.64 R70, [R1+0x4c8] ;  /* 0x0004c80001467983 */ /* 0x002ea60000300a00 */
[----:B------:R-:W-:-:S04]  /*43700*/  IMAD.WIDE R148, R3, 0x4, R148 ;  /* 0x0000000403947825 */ /* 0x000fc800078e0294 */
[----:B------:R-:W-:-:S04]  /*43710*/  IMAD.WIDE R150, R3, 0x4, R150 ;  /* 0x0000000403967825 */ /* 0x000fc800078e0296 */
[----:B------:R-:W-:-:S04]  /*43720*/  IMAD.WIDE R104, R3, 0x4, R104 ;  /* 0x0000000403687825 */ /* 0x000fc800078e0268 */
[----:B---3--:R-:W-:-:S05]  /*43730*/  IMAD.WIDE R86, R3, 0x4, R86 ;  /* 0x0000000403567825 */ /* 0x008fca00078e0256 */
[----:B------:R1:W-:Y:S04]  /*43740*/  STL.64 [R1+0x1310], R86 ;  /* 0x0013105601007387 */ /* 0x0003e80000100a00 */
[----:B-1----:R-:W3:Y:S04]  /*43750*/  LDL.LU.64 R86, [R1+0x4c0] ;  /* 0x0004c00001567983 */ /* 0x002ee80000300a00 */
        /* <DEDUP_REMOVED lines=15> */
[----:B-1----:R-:W4:Y:S01]  /*43850*/  LDL.LU.64 R104, [R1+0x1e80] ;  /* 0x001e800001687983 */ /* 0x002f220000300a00 */
[----:B------:R-:W-:-:S04]  /*43860*/  IMAD.WIDE R88, R3, 0x4, R88 ;  /* 0x0000000403587825 */ /* 0x000fc800078e0258 */
[----:B------:R-:W-:-:S04]  /*43870*/  IMAD.WIDE R72, R3, 0x4, R72 ;  /* 0x0000000403487825 */ /* 0x000fc800078e0248 */
[----:B------:R-:W-:-:S04]  /*43880*/  IMAD.WIDE R136, R3, 0x4, R136 ;  /* 0x0000000403887825 */ /* 0x000fc800078e0288 */
[----:B------:R-:W-:-:S04]  /*43890*/  IMAD.WIDE R166, R3, 0x4, R166 ;  /* 0x0000000403a67825 */ /* 0x000fc800078e02a6 */
[----:B------:R-:W-:-:S04]  /*438a0*/  IMAD.WIDE R164, R3, 0x4, R164 ;  /* 0x0000000403a47825 */ /* 0x000fc800078e02a4 */
[----:B------:R-:W-:-:S04]  /*438b0*/  IMAD.WIDE R216, R3, 0x4, R216 ;  /* 0x0000000403d87825 */ /* 0x000fc800078e02d8 */
[----:B----4-:R-:W-:-:S05]  /*438c0*/  IMAD.WIDE R104, R3, 0x4, R104 ;  /* 0x0000000403687825 */ /* 0x010fca00078e0268 */
        /* <DEDUP_REMOVED lines=14> */
[----:B------:R-:W-:-:S04]  /*439b0*/  IMAD.WIDE R232, R3, 0x4, R232 ;  /* 0x0000000403e87825 */ /* 0x000fc800078e02e8 */
[C---:B------:R-:W-:Y:S01]  /*439c0*/  IMAD.WIDE R200, R3.reuse, 0x4, R200 ;  /* 0x0000000403c87825 */ /* 0x040fe200078e02c8 */
[----:B------:R1:W-:Y:S03]  /*439d0*/  STL.64 [R1+0x1390], R232 ;  /* 0x001390e801007387 */ /* 0x0003e60000100a00 */
[----:B------:R-:W-:-:S04]  /*439e0*/  IMAD.WIDE R184, R3, 0x4, R184 ;  /* 0x0000000403b87825 */ /* 0x000fc800078e02b8 */
[C---:B------:R-:W-:Y:S01]  /*439f0*/  IMAD.WIDE R168, R3.reuse, 0x4, R168 ;  /* 0x0000000403a87825 */ /* 0x040fe200078e02a8 */
[----:B-1----:R-:W4:Y:S03]  /*43a00*/  LDL.LU.64 R232, [R1+0x1e60] ;  /* 0x001e600001e87983 */ /* 0x002f260000300a00 */
[----:B------:R-:W-:-:S04]  /*43a10*/  IMAD.WIDE R4, R3, 0x4, R4 ;  /* 0x0000000403047825 */ /* 0x000fc800078e0204 */
[----:B---3--:R-:W-:-:S04]  /*43a20*/  IMAD.WIDE R86, R3, 0x4, R86 ;  /* 0x0000000403567825 */ /* 0x008fc800078e0256 */
[----:B--2---:R-:W-:-:S04]  /*43a30*/  IMAD.WIDE R152, R3, 0x4, R152 ;  /* 0x0000000403987825 */ /* 0x004fc800078e0298 */
[----:B------:R-:W-:-:S04]  /*43a40*/  IMAD.WIDE R120, R3, 0x4, R120 ;  /* 0x0000000403787825 */ /* 0x000fc800078e0278 */
[----:B------:R-:W-:-:S04]  /*43a50*/  IMAD.WIDE R242, R3, 0x4, R242 ;  /* 0x0000000403f27825 */ /* 0x000fc800078e02f2 */
[----:B------:R-:W-:-:S04]  /*43a60*/  IMAD.WIDE R56, R3, 0x4, R56 ;  /* 0x0000000403387825 */ /* 0x000fc800078e0238 */
[----:B------:R-:W-:-:S04]  /*43a70*/  IMAD.WIDE R40, R3, 0x4, R40 ;  /* 0x0000000403287825 */ /* 0x000fc800078e0228 */
[----:B------:R-:W-:-:S04]  /*43a80*/  IMAD.WIDE R24, R3, 0x4, R24 ;  /* 0x0000000403187825 */ /* 0x000fc800078e0218 */
[----:B----4-:R-:W-:-:S04]  /*43a90*/  IMAD.WIDE R104, R3, 0x4, R104 ;  /* 0x0000000403687825 */ /* 0x010fc800078e0268 */
[----:B------:R-:W-:-:S04]  /*43aa0*/  IMAD.WIDE R88, R3, 0x4, R88 ;  /* 0x0000000403587825 */ /* 0x000fc800078e0258 */
[----:B------:R-:W-:-:S04]  /*43ab0*/  IMAD.WIDE R136, R3, 0x4, R136 ;  /* 0x0000000403887825 */ /* 0x000fc800078e0288 */
[----:B------:R-:W-:-:S04]  /*43ac0*/  IMAD.WIDE R72, R3, 0x4, R72 ;  /* 0x0000000403487825 */ /* 0x000fc800078e0248 */
[----:B------:R-:W-:-:S05]  /*43ad0*/  IMAD.WIDE R216, R3, 0x4, R216 ;  /* 0x0000000403d87825 */ /* 0x000fca00078e02d8 */
[----:B------:R1:W-:Y:S04]  /*43ae0*/  STL.64 [R1+0x1398], R216 ;  /* 0x001398d801007387 */ /* 0x0003e80000100a00 */
[----:B-1----:R-:W2:Y:S04]  /*43af0*/  LDL.LU.64 R216, [R1+0x1e58] ;  /* 0x001e580001d87983 */ /* 0x002ea80000300a00 */
[----:B------:R1:W-:Y:S04]  /*43b00*/  STL.64 [R1+0x13a0], R200 ;  /* 0x0013a0c801007387 */ /* 0x0003e80000100a00 */
[----:B-1----:R-:W3:Y:S04]  /*43b10*/  LDL.LU.64 R200, [R1+0x1e50] ;  /* 0x001e500001c87983 */ /* 0x002ee80000300a00 */
[----:B------:R1:W-:Y:S04]  /*43b20*/  STL.64 [R1+0x13a8], R184 ;  /* 0x0013a8b801007387 */ /* 0x0003e80000100a00 */
[----:B-1----:R-:W4:Y:S04]  /*43b30*/  LDL.LU.64 R184, [R1+0x1e48] ;  /* 0x001e480001b87983 */ /* 0x002f280000300a00 */
[----:B------:R1:W-:Y:S04]  /*43b40*/  STL.64 [R1+0x13b0], R168 ;  /* 0x0013b0a801007387 */ /* 0x0003e80000100a00 */
[----:B-1----:R-:W2:Y:S04]  /*43b50*/  LDL.LU.64 R168, [R1+0x1e40] ;  /* 0x001e400001a87983 */ /* 0x002ea80000300a00 */
[----:B------:R1:W-:Y:S02]  /*43b60*/  STL.64 [R1+0x13b8], R4 ;  /* 0x0013b80401007387 */ /* 0x0003e40000100a00 */
[----:B-1----:R-:W-:-:S02]  /*43b70*/  IMAD.WIDE R4, R3, 0x4, R70 ;  /* 0x0000000403047825 */ /* 0x002fc400078e0246 */
[----:B------:R-:W3:Y:S04]  /*43b80*/  LDL.LU.64 R70, [R1+0x410] ;  /* 0x0004100001467983 */ /* 0x000ee80000300a00 */
[----:B------:R1:W-:Y:S04]  /*43b90*/  STL.64 [R1+0x13c0], R4 ;  /* 0x0013c00401007387 */ /* 0x0003e80000100a00 */
[----:B-1----:R-:W4:Y:S04]  /*43ba0*/  LDL.LU.64 R4, [R1+0x408] ;  /* 0x0004080001047983 */ /* 0x002f280000300a00 */
        /* <DEDUP_REMOVED lines=13> */
[----:B-1----:R-:W2:Y:S04]  /*43c80*/  LDL.LU.64 R242, [R1+0x3d8] ;  /* 0x0003d80001f27983 */ /* 0x002ea80000300a00 */
[----:B------:R1:W-:Y:S01]  /*43c90*/  STL.64 [R1+0x13f8], R162 ;  /* 0x0013f8a201007387 */ /* 0x0003e20000100a00 */
[----:B------:R-:W-:-:S03]  /*43ca0*/  IMAD.WIDE R166, R3, 0x4, R166 ;  /* 0x0000000403a67825 */ /* 0x000fc600078e02a6 */
[----:B-1----:R-:W2:Y:S04]  /*43cb0*/  LDL.LU.64 R162, [R1+0x3d0] ;  /* 0x0003d00001a27983 */ /* 0x002ea80000300a00 */
[----:B------:R1:W-:Y:S01]  /*43cc0*/  STL.64 [R1+0x1400], R20 ;  /* 0x0014001401007387 */ /* 0x0003e20000100a00 */
[----:B------:R-:W-:-:S03]  /*43cd0*/  IMAD.WIDE R164, R3, 0x4, R164 ;  /* 0x0000000403a47825 */ /* 0x000fc600078e02a4 */
[----:B-1----:R-:W2:Y:S04]  /*43ce0*/  LDL.LU.64 R20, [R1+0x3c8] ;  /* 0x0003c80001147983 */ /* 0x002ea80000300a00 */
[----:B------:R-:W2:Y:S04]  /*43cf0*/  LDL.LU.64 R148, [R1+0x3c0] ;  /* 0x0003c00001947983 */ /* 0x000ea80000300a00 */
        /* <DEDUP_REMOVED lines=20> */
[----:B---3--:R-:W-:-:S04]  /*43e40*/  IMAD.WIDE R70, R3, 0x4, R70 ;  /* 0x0000000403467825 */ /* 0x008fc800078e0246 */
[----:B----4-:R-:W-:-:S04]  /*43e50*/  IMAD.WIDE R166, R3, 0x4, R166 ;  /* 0x0000000403a67825 */ /* 0x010fc800078e02a6 */
[----:B--2---:R-:W-:-:S05]  /*43e60*/  IMAD.WIDE R164, R3, 0x4, R164 ;  /* 0x0000000403a47825 */ /* 0x004fca00078e02a4 */
[----:B------:R1:W-:Y:S04]  /*43e70*/  STL.64 [R1+0x1448], R164 ;  /* 0x001448a401007387 */ /* 0x0003e80000100a00 */
[----:B-1----:R-:W2:Y:S04]  /*43e80*/  LDL.LU.64 R164, [R1+0x390] ;  /* 0x0003900001a47983 */ /* 0x002ea80000300a00 */
        /* <DEDUP_REMOVED lines=14> */
[----:B------:R-:W-:Y:S03]  /*43f70*/  STL.64 [R1+0x1480], R4 ;  /* 0x0014800401007387 */ /* 0x000fe60000100a00 */
        /* <DEDUP_REMOVED lines=9> */
[C---:B--2---:R-:W-:Y:S02]  /*44010*/  IMAD.WIDE R4, R3.reuse, 0x4, R70 ;  /* 0x0000000403047825 */ /* 0x044fe400078e0246 */
        /* <DEDUP_REMOVED lines=9> */
[----:B------:R-:W-:Y:S04]  /*440b0*/  STL.64 [R1+0x14b0], R242 ;  /* 0x0014b0f201007387 */ /* 0x000fe80000100a00 */
[----:B------:R1:W-:Y:S04]  /*440c0*/  STL.64 [R1+0x14b8], R162 ;  /* 0x0014b8a201007387 */ /* 0x0003e80000100a00 */
[----:B-1----:R-:W2:Y:S04]  /*440d0*/  LDL.LU.64 R162, [R1+0x310] ;  /* 0x0003100001a27983 */ /* 0x002ea80000300a00 */
[----:B------:R1:W-:Y:S04]  /*440e0*/  STL.64 [R1+0x14c0], R20 ;  /* 0x0014c01401007387 */ /* 0x0003e80000100a00 */
[----:B-1----:R-:W2:Y:S04]  /*440f0*/  LDL.LU.64 R20, [R1+0x308] ;  /* 0x0003080001147983 */ /* 0x002ea80000300a00 */
[----:B------:R1:W-:Y:S04]  /*44100*/  STL.64 [R1+0x14c8], R148 ;  /* 0x0014c89401007387 */ /* 0x0003e80000100a00 */
[----:B-1----:R-:W2:Y:S01]  /*44110*/  LDL.LU.64 R148, [R1+0x300] ;  /* 0x0003000001947983 */ /* 0x002ea20000300a00 */
[----:B------:R-:W-:-:S03]  /*44120*/  IMAD.WIDE R214, R3, 0x4, R214 ;  /* 0x0000000403d67825 */ /* 0x000fc600078e02d6 */
[----:B------:R-:W2:Y:S01]  /*44130*/  LDL.LU.64 R242, [R1+0x2f8] ;  /* 0x0002f80001f27983 */ /* 0x000ea20000300a00 */
[----:B------:R-:W-:-:S04]  /*44140*/  IMAD.WIDE R198, R3, 0x4, R198 ;  /* 0x0000000403c67825 */ /* 0x000fc800078e02c6 */
[----:B------:R-:W-:-:S04]  /*44150*/  IMAD.WIDE R182, R3, 0x4, R182 ;  /* 0x0000000403b67825 */ /* 0x000fc800078e02b6 */
[----:B------:R-:W-:-:S04]  /*44160*/  IMAD.WIDE R180, R3, 0x4, R180 ;  /* 0x0000000403b47825 */ /* 0x000fc800078e02b4 */
[----:B------:R-:W-:-:S04]  /*44170*/  IMAD.WIDE R164, R3, 0x4, R164 ;  /* 0x0000000403a47825 */ /* 0x000fc800078e02a4 */
[----:B---3--:R-:W-:-:S04]  /*44180*/  IMAD.WIDE R166, R3, 0x4, R166 ;  /* 0x0000000403a67825 */ /* 0x008fc800078e02a6 */
[----:B----4-:R-:W-:-:S04]  /*44190*/  IMAD.WIDE R150, R3, 0x4, R150 ;  /* 0x0000000403967825 */ /* 0x010fc800078e0296 */
        /* <DEDUP_REMOVED lines=9> */
[----:B--2---:R-:W-:-:S04]  /*44230*/  IMAD.WIDE R70, R3, 0x4, R70 ;  /* 0x0000000403467825 */ /* 0x004fc800078e0246 */
        /* <DEDUP_REMOVED lines=31> */
[----:B------:R-:W-:-:S03]  /*44430*/  IMAD.WIDE R162, R3, 0x4, R162 ;  /* 0x0000000403a27825 */ /* 0x000fc600078e02a2 */
[----:B-1----:R-:W2:Y:S04]  /*44440*/  LDL.LU.64 R86, [R1+0x1d60] ;  /* 0x001d600001567983 */ /* 0x002ea80000300a00 */
[----:B------:R1:W-:Y:S01]  /*44450*/  STL.64 [R1+0x1540], R70 ;  /* 0x0015404601007387 */ /* 0x0003e20000100a00 */
[----:B------:R-:W-:-:S03]  /*44460*/  IMAD.WIDE R20, R3, 0x4, R20 ;  /* 0x0000000403147825 */ /* 0x000fc600078e0214 */
        /* <DEDUP_REMOVED lines=20> */
[----:B------:R-:W-:-:S04]  /*445b0*/  IMAD.WIDE R242, R3, 0x4, R242 ;  /* 0x0000000403f27825 */ /* 0x000fc800078e02f2 */
[C---:B------:R-:W-:Y:S01]  /*445c0*/  IMAD.WIDE R82, R3.reuse, 0x4, R82 ;  /* 0x0000000403527825 */ /* 0x040fe200078e0252 */
[----:B------:R1:W-:Y:S03]  /*445d0*/  STL.64 [R1+0x1590], R242 ;  /* 0x001590f201007387 */ /* 0x0003e60000100a00 */
[----:B------:R-:W-:-:S04]  /*445e0*/  IMAD.WIDE R228, R3, 0x4, R228 ;  /* 0x0000000403e47825 */ /* 0x000fc800078e02e4 */
[C---:B------:R-:W-:Y:S01]  /*445f0*/  IMAD.WIDE R212, R3.reuse, 0x4, R212 ;  /* 0x0000000403d47825 */ /* 0x040fe200078e02d4 */
[----:B-1----:R-:W2:Y:S03]  /*44600*/  LDL.LU.64 R242, [R1+0x220] ;  /* 0x0002200001f27983 */ /* 0x002ea60000300a00 */
[C---:B------:R-:W-:Y:S01]  /*44610*/  IMAD.WIDE R196, R3.reuse, 0x4, R196 ;  /* 0x0000000403c47825 */ /* 0x040fe200078e02c4 */
[----:B------:R1:W-:Y:S03]  /*44620*/  STL.64 [R1+0x1598], R82 ;  /* 0x0015985201007387 */ /* 0x0003e60000100a00 */
[----:B---3--:R-:W-:-:S04]  /*44630*/  IMAD.WIDE R180, R3, 0x4, R180 ;  /* 0x0000000403b47825 */ /* 0x008fc800078e02b4 */
[C---:B----4-:R-:W-:Y:S01]  /*44640*/  IMAD.WIDE R164, R3.reuse, 0x4, R164 ;  /* 0x0000000403a47825 */ /* 0x050fe200078e02a4 */
[----:B-1----:R-:W3:Y:S04]  /*44650*/  LDL.LU.64 R82, [R1+0x210] ;  /* 0x0002100001527983 */ /* 0x002ee80000300a00 */
        /* <DEDUP_REMOVED lines=14> */
[----:B-1----:R-:W4:Y:S01]  /*44740*/  LDL.LU.64 R164, [R1+0x1cf8] ;  /* 0x001cf80001a47983 */ /* 0x002f220000300a00 */
[----:B--2---:R-:W-:-:S04]  /*44750*/  IMAD.WIDE R52, R3, 0x4, R52 ;  /* 0x0000000403347825 */ /* 0x004fc800078e0234 */
[----:B------:R-:W-:-:S04]  /*44760*/  IMAD.WIDE R36, R3, 0x4, R36 ;  /* 0x0000000403247825 */ /* 0x000fc800078e0224 */
[----:B------:R-:W-:-:S04]  /*44770*/  IMAD.WIDE R66, R3, 0x4, R66 ;  /* 0x0000000403427825 */ /* 0x000fc800078e0242 */
[----:B------:R-:W-:-:S04]  /*44780*/  IMAD.WIDE R178, R3, 0x4, R178 ;  /* 0x0000000403b27825 */ /* 0x000fc800078e02b2 */
[----:B------:R-:W-:-:S04]  /*44790*/  IMAD.WIDE R20, R3, 0x4, R20 ;  /* 0x0000000403147825 */ /* 0x000fc800078e0214 */
[----:B------:R-:W-:-:S05]  /*447a0*/  IMAD.WIDE R148, R3, 0x4, R148 ;  /* 0x0000000403947825 */ /* 0x000fca00078e0294 */
[----:B------:R1:W-:Y:S04]  /*447b0*/  STL.64 [R1+0x15c8], R148 ;  /* 0x0015c89401007387 */ /* 0x0003e80000100a00 */
[----:B-1----:R-:W2:Y:S04]  /*447c0*/  LDL.LU.64 R148, [R1+0x1cf0] ;  /* 0x001cf00001947983 */ /* 0x002ea80000300a00 */
[----:B------:R1:W-:Y:S04]  /*447d0*/  STL.64 [R1+0x15d0], R132 ;  /* 0x0015d08401007387 */ /* 0x0003e80000100a00 */
[----:B-1----:R-:W4:Y:S04]  /*447e0*/  LDL.LU.64 R132, [R1+0x1ce8] ;  /* 0x001ce80001847983 */ /* 0x002f280000300a00 */
        /* <DEDUP_REMOVED lines=26> */
[----:B------:R-:W-:-:S04]  /*44990*/  IMAD.WIDE R146, R3, 0x4, R146 ;  /* 0x0000000403927825 */ /* 0x000fc800078e0292 */
[C---:B------:R-:W-:Y:S01]  /*449a0*/  IMAD.WIDE R130, R3.reuse, 0x4, R130 ;  /* 0x0000000403827825 */ /* 0x040fe200078e0282 */
[----:B-1----:R-:W2:Y:S04]  /*449b0*/  LDL.LU.64 R210, [R1+0x1c90] ;  /* 0x001c900001d27983 */ /* 0x002ea80000300a00 */
[----:B------:R1:W-:Y:S01]  /*449c0*/  STL.64 [R1+0x1638], R194 ;  /* 0x001638c201007387 */ /* 0x0003e20000100a00 */
[----:B------:R-:W-:-:S03]  /*449d0*/  IMAD.WIDE R114, R3, 0x4, R114 ;  /* 0x0000000403727825 */ /* 0x000fc600078e0272 */
[----:B-1----:R-:W2:Y:S01]  /*449e0*/  LDL.LU.64 R194, [R1+0x1c88] ;  /* 0x001c880001c27983 */ /* 0x002ea20000300a00 */
[----:B------:R-:W-:-:S04]  /*449f0*/  IMAD.WIDE R98, R3, 0x4, R98 ;  /* 0x0000000403627825 */ /* 0x000fc800078e0262 */
[----:B---3--:R-:W-:-:S04]  /*44a00*/  IMAD.WIDE R82, R3, 0x4, R82 ;  /* 0x0000000403527825 */ /* 0x008fc800078e0252 */
[----:B------:R-:W-:-:S04]  /*44a10*/  IMAD.WIDE R242, R3, 0x4, R242 ;  /* 0x0000000403f27825 */ /* 0x000fc800078e02f2 */
[----:B------:R-:W-:-:S04]  /*44a20*/  IMAD.WIDE R50, R3, 0x4, R50 ;  /* 0x0000000403327825 */ /* 0x000fc800078e0232 */
[----:B------:R-:W-:-:S04]  /*44a30*/  IMAD.WIDE R18, R3, 0x4, R18 ;  /* 0x0000000403127825 */ /* 0x000fc800078e0212 */
[----:B------:R-:W-:-:S04]  /*44a40*/  IMAD.WIDE R6, R3, 0x4, R6 ;  /* 0x0000000403067825 */ /* 0x000fc800078e0206 */
[----:B----4-:R-:W-:-:S04]  /*44a50*/  IMAD.WIDE R66, R3, 0x4, R66 ;  /* 0x0000000403427825 */ /* 0x010fc800078e0242 */
[----:B--2---:R-:W-:-:S05]  /*44a60*/  IMAD.WIDE R178, R3, 0x4, R178 ;  /* 0x0000000403b27825 */ /* 0x004fca00078e02b2 */
[----:B------:R1:W-:Y:S04]  /*44a70*/  STL.64 [R1+0x1640], R178 ;  /* 0x001640b201007387 */ /* 0x0003e80000100a00 */
[----:B-1----:R-:W2:Y:S04]  /*44a80*/  LDL.LU.64 R178, [R1+0x1c80] ;  /* 0x001c800001b27983 */ /* 0x002ea80000300a00 */
[----:B------:R1:W-:Y:S04]  /*44a90*/  STL.64 [R1+0x1648], R162 ;  /* 0x001648a201007387 */ /* 0x0003e80000100a00 */
[----:B-1----:R-:W3:Y:S04]  /*44aa0*/  LDL.LU.64 R162, [R1+0x1c78] ;  /* 0x001c780001a27983 */ /* 0x002ee80000300a00 */
[----:B------:R-:W-:Y:S04]  /*44ab0*/  STL.64 [R1+0x1630], R4 ;  /* 0x0016300401007387 */ /* 0x000fe80000100a00 */
[----:B------:R1:W-:Y:S02]  /*44ac0*/  STL.64 [R1+0x1b48], R4 ;  /* 0x001b480401007387 */ /* 0x0003e40000100a00 */
[----:B-1----:R-:W-:-:S02]  /*44ad0*/  IMAD.MOV.U32 R4, RZ, RZ, R146 ;  /* 0x000000ffff047224 */ /* 0x002fc400078e0092 */
[----:B------:R-:W-:Y:S02]  /*44ae0*/  IMAD.MOV.U32 R5, RZ, RZ, R147 ;  /* 0x000000ffff057224 */ /* 0x000fe400078e0093 */
[----:B------:R-:W4:Y:S04]  /*44af0*/  LDL.LU.64 R146, [R1+0x1c70] ;  /* 0x001c700001927983 */ /* 0x000f280000300a00 */
        /* <DEDUP_REMOVED lines=10> */
[----:B------:R-:W-:Y:S04]  /*44ba0*/  STL.64 [R1+0x1668], R242 ;  /* 0x001668f201007387 */ /* 0x000fe80000100a00 */
[----:B------:R1:W-:Y:S02]  /*44bb0*/  STL.64 [R1+0x1b50], R242 ;  /* 0x001b50f201007387 */ /* 0x0003e40000100a00 */
[----:B-1----:R-:W-:Y:S01]  /*44bc0*/  IMAD.MOV.U32 R242, RZ, RZ, R50 ;  /* 0x000000fffff27224 */ /* 0x002fe200078e0032 */
[----:B------:R-:W-:-:S02]  /*44bd0*/  MOV R243, R51 ;  /* 0x0000003300f37202 */ /* 0x000fc40000000f00 */
[----:B------:R-:W4:Y:S04]  /*44be0*/  LDL.LU.64 R50, [R1+0x1c40] ;  /* 0x001c400001327983 */ /* 0x000f280000300a00 */
[----:B------:R1:W-:Y:S04]  /*44bf0*/  STL.64 [R1+0x1688], R18 ;  /* 0x0016881201007387 */ /* 0x0003e80000100a00 */
[----:B-1----:R-:W2:Y:S04]  /*44c00*/  LDL.LU.64 R18, [R1+0x1c38] ;  /* 0x001c380001127983 */ /* 0x002ea80000300a00 */
[----:B------:R-:W-:Y:S04]  /*44c10*/  STL.64 [R1+0x1670], R6 ;  /* 0x0016700601007387 */ /* 0x000fe80000100a00 */
[----:B------:R1:W-:Y:S04]  /*44c20*/  STL.64 [R1+0x1b60], R6 ;  /* 0x001b600601007387 */ /* 0x0003e80000100a00 */
[----:B-1----:R-:W3:Y:S01]  /*44c30*/  LDL.LU.64 R6, [R1] ;  /* 0x0000000001067983 */ /* 0x002ee20000300a00 */
[----:B------:R-:W-:-:S04]  /*44c40*/  IMAD.WIDE R34, R3, 0x4, R34 ;  /* 0x0000000403227825 */ /* 0x000fc800078e0222 */
[----:B------:R-:W-:-:S04]  /*44c50*/  IMAD.WIDE R14, R3, 0x4, R14 ;  /* 0x00000004030e7825 */ /* 0x000fc800078e020e */
[----:B---3--:R-:W-:-:S05]  /*44c60*/  IMAD.WIDE R6, R3, 0x4, R6 ;  /* 0x0000000403067825 */ /* 0x008fca00078e0206 */
[----:B------:R1:W-:Y:S02]  /*44c70*/  STL.64 [R1+0x1690], R6 ;  /* 0x0016900601007387 */ /* 0x0003e40000100a00 */
[----:B-1----:R-:W-:-:S04]  /*44c80*/  IMAD.WIDE R6, R3, 0x4, R10 ;  /* 0x0000000403067825 */ /* 0x002fc800078e020a */
[----:B------:R-:W-:Y:S02]  /*44c90*/  IMAD.MOV.U32 R10, RZ, RZ, R242 ;  /* 0x000000ffff0a7224 */ /* 0x000fe400078e00f2 */
[----:B------:R-:W-:Y:S02]  /*44ca0*/  IMAD.MOV.U32 R11, RZ, RZ, R243 ;  /* 0x000000ffff0b7224 */ /* 0x000fe400078e00f3 */
[----:B------:R-:W-:-:S04]  /*44cb0*/  IMAD.WIDE R242, R3, 0x4, R12 ;  /* 0x0000000403f27825 */ /* 0x000fc800078e020c */
[----:B------:R-:W-:Y:S02]  /*44cc0*/  IMAD.MOV.U32 R12, RZ, RZ, R34 ;  /* 0x000000ffff0c7224 */ /* 0x000fe400078e0022 */
[----:B------:R-:W-:Y:S02]  /*44cd0*/  IMAD.MOV.U32 R13, RZ, RZ, R35 ;  /* 0x000000ffff0d7224 */ /* 0x000fe400078e0023 */
[----:B------:R-:W3:Y:S04]  /*44ce0*/  LDL.LU.64 R34, [R1+0x1c30] ;  /* 0x001c300001227983 */ /* 0x000ee80000300a00 */
[----:B------:R-:W-:Y:S04]  /*44cf0*/  STL.64 [R1+0x1698], R6 ;  /* 0x0016980601007387 */ /* 0x000fe80000100a00 */
[----:B------:R2:W-:Y:S04]  /*44d00*/  STL.64 [R1+0x1b68], R6 ;  /* 0x001b680601007387 */ /* 0x0005e80000100a00 */
[----:B------:R-:W-:Y:S04]  /*44d10*/  STL.64 [R1+0x16a0], R242 ;  /* 0x0016a0f201007387 */ /* 0x000fe80000100a00 */
[----:B------:R-:W-:Y:S01]  /*44d20*/  STL.64 [R1+0x1b78], R242 ;  /* 0x001b78f201007387 */ /* 0x000fe20000100a00 */
[----:B--2---:R-:W-:-:S05]  /*44d30*/  IMAD.WIDE R6, R3, 0x4, R18 ;  /* 0x0000000403067825 */ /* 0x004fca00078e0212 */
[----:B------:R1:W-:Y:S01]  /*44d40*/  STL.64 [R1+0x16b8], R6 ;  /* 0x0016b80601007387 */ /* 0x0003e20000100a00 */
[----:B------:R-:W-:-:S03]  /*44d50*/  IMAD.WIDE R16, R3, 0x4, R16 ;  /* 0x0000000403107825 */ /* 0x000fc600078e0210 */
[----:B------:R-:W-:Y:S01]  /*44d60*/  STL.64 [R1+0x16a8], R14 ;  /* 0x0016a80e01007387 */ /* 0x000fe20000100a00 */
[----:B------:R-:W-:-:S03]  /*44d70*/  IMAD.WIDE R250, R3, 0x4, R250 ;  /* 0x0000000403fa7825 */ /* 0x000fc600078e02fa */
[----:B------:R-:W-:Y:S01]  /*44d80*/  STL.64 [R1+0x1b80], R14 ;  /* 0x001b800e01007387 */ /* 0x000fe20000100a00 */
[----:B-1----:R-:W-:-:S04]  /*44d90*/  IMAD.WIDE R6, R3, 0x4, R20 ;  /* 0x0000000403067825 */ /* 0x002fc800078e0214 */
[C---:B------:R-:W-:Y:S01]  /*44da0*/  IMAD.WIDE R242, R3.reuse, 0x4, R22 ;  /* 0x0000000403f27825 */ /* 0x040fe200078e0216 */
[----:B------:R1:W-:Y:S03]  /*44db0*/  STL.64 [R1+0x16c0], R6 ;  /* 0x0016c00601007387 */ /* 0x0003e60000100a00 */
[----:B------:R-:W-:Y:S01]  /*44dc0*/  IMAD.MOV.U32 R18, RZ, RZ, R250 ;  /* 0x000000ffff127224 */ /* 0x000fe200078e00fa */
[----:B------:R-:W-:Y:S01]  /*44dd0*/  STL.64 [R1+0x16b0], R16 ;  /* 0x0016b01001007387 */ /* 0x000fe20000100a00 */
[----:B------:R-:W-:Y:S02]  /*44de0*/  IMAD.MOV.U32 R19, RZ, RZ, R251 ;  /* 0x000000ffff137224 */ /* 0x000fe400078e00fb */
[C---:B------:R-:W-:Y:S01]  /*44df0*/  IMAD.WIDE R246, R3.reuse, 0x4, R246 ;  /* 0x0000000403f67825 */ /* 0x040fe200078e02f6 */
[----:B------:R-:W-:Y:S03]  /*44e00*/  STL.64 [R1+0x1b88], R16 ;  /* 0x001b881001007387 */ /* 0x000fe60000100a00 */
[C---:B-1----:R-:W-:Y:S01]  /*44e10*/  IMAD.WIDE R6, R3.reuse, 0x4, R24 ;  /* 0x0000000403067825 */ /* 0x042fe200078e0218 */
[----:B------:R-:W-:Y:S03]  /*44e20*/  STL.64 [R1+0x16c8], R242 ;  /* 0x0016c8f201007387 */ /* 0x000fe60000100a00 */
[C---:B------:R-:W-:Y:S01]  /*44e30*/  IMAD.WIDE R250, R3.reuse, 0x4, R26 ;  /* 0x0000000403fa7825 */ /* 0x040fe200078e021a */
[----:B------:R-:W-:Y:S03]  /*44e40*/  STL.64 [R1+0x1b90], R242 ;  /* 0x001b90f201007387 */ /* 0x000fe60000100a00 */
[----:B------:R-:W-:Y:S01]  /*44e50*/  IMAD.MOV.U32 R24, RZ, RZ, R10 ;  /* 0x000000ffff187224 */ /* 0x000fe200078e000a */
[----:B------:R-:W-:Y:S01]  /*44e60*/  STL.64 [R1+0x16d0], R6 ;  /* 0x0016d00601007387 */ /* 0x000fe20000100a00 */
[----:B------:R-:W-:Y:S01]  /*44e70*/  IMAD.MOV.U32 R25, RZ, RZ, R11 ;  /* 0x000000ffff197224 */ /* 0x000fe200078e000b */
[----:B------:R-:W-:Y:S01]  /*44e80*/  MOV R11, R5 ;  /* 0x00000005000b7202 */ /* 0x000fe20000000f00 */
[----:B------:R-:W-:Y:S01]  /*44e90*/  IMAD.MOV.U32 R10, RZ, RZ, R4 ;  /* 0x000000ffff0a7224 */ /* 0x000fe200078e0004 */
[----:B------:R1:W-:Y:S01]  /*44ea0*/  STL.64 [R1+0x1b98], R6 ;  /* 0x001b980601007387 */ /* 0x0003e20000100a00 */
[----:B------:R-:W-:Y:S01]  /*44eb0*/  IMAD.WIDE R4, R3, 0x4, R28 ;  /* 0x0000000403047825 */ /* 0x000fe200078e021c */
[----:B------:R-:W-:-:S03]  /*44ec0*/  MOV R20, R246 ;  /* 0x000000f600147202 */ /* 0x000fc60000000f00 */
[----:B------:R-:W-:Y:S02]  /*44ed0*/  IMAD.MOV.U32 R21, RZ, RZ, R247 ;  /* 0x000000ffff157224 */ /* 0x000fe400078e00f7 */
[C---:B------:R-:W-:Y:S01]  /*44ee0*/  IMAD.WIDE R30, R3.reuse, 0x4, R30 ;  /* 0x00000004031e7825 */ /* 0x040fe200078e021e */
[----:B-1----:R-:W2:Y:S04]  /*44ef0*/  LDL.64 R6, [R1+0xd10] ;  /* 0x000d100001067983 */ /* 0x002ea80000100a00 */
[----:B------:R-:W-:Y:S04]  /*44f00*/  STL.64 [R1+0x16d8], R250 ;  /* 0x0016d8fa01007387 */ /* 0x000fe80000100a00 */
[----:B------:R1:W-:Y:S01]  /*44f10*/  STL.64 [R1+0x1ba0], R250 ;  /* 0x001ba0fa01007387 */ /* 0x0003e20000100a00 */
[----:B------:R-:W-:Y:S01]  /*44f20*/  IMAD.WIDE R32, R3, 0x4, R32 ;  /* 0x0000000403207825 */ /* 0x000fe200078e0220 */
[----:B------:R-:W-:-:S03]  /*44f30*/  MOV R16, R12 ;  /* 0x0000000c00107202 */ /* 0x000fc60000000f00 */
[C---:B------:R-:W-:Y:S01]  /*44f40*/  IMAD.WIDE R248, R3.reuse, 0x4, R248 ;  /* 0x0000000403f87825 */ /* 0x040fe200078e02f8 */
[----:B-1----:R-:W2:Y:S04]  /*44f50*/  LDL.64 R250, [R1+0xd50] ;  /* 0x000d500001fa7983 */ /* 0x002ea80000100a00 */
[----:B------:R-:W-:Y:S04]  /*44f60*/  STL.64 [R1+0x16e0], R4 ;  /* 0x0016e00401007387 */ /* 0x000fe80000100a00 */
[----:B------:R1:W-:Y:S01]  /*44f70*/  STL.64 [R1+0x1ba8], R4 ;  /* 0x001ba80401007387 */ /* 0x0003e20000100a00 */
[----:B------:R-:W-:-:S04]  /*44f80*/  IMAD.WIDE R14, R3, 0x4, R36 ;  /* 0x00000004030e7825 */ /* 0x000fc800078e0224 */
[----:B------:R-:W-:Y:S01]  /*44f90*/  IMAD.MOV.U32 R17, RZ, RZ, R13 ;  /* 0x000000ffff117224 */ /* 0x000fe200078e000d */
[----:B-1----:R-:W2:Y:S01]  /*44fa0*/  LDL.64 R4, [R1+0xd90] ;  /* 0x000d900001047983 */ /* 0x002ea20000100a00 */
[----:B------:R-:W-:Y:S02]  /*44fb0*/  IMAD.MOV.U32 R12, RZ, RZ, R248 ;  /* 0x000000ffff0c7224 */ /* 0x000fe400078e00f8 */
[----:B------:R-:W-:Y:S02]  /*44fc0*/  IMAD.MOV.U32 R13, RZ, RZ, R249 ;  /* 0x000000ffff0d7224 */ /* 0x000fe400078e00f9 */
        /* <DEDUP_REMOVED lines=31> */
[----:B---3--:R-:W-:-:S05]  /*451c0*/  IMAD.WIDE R246, R3, 0x4, R34 ;  /* 0x0000000403f67825 */ /* 0x008fca00078e0222 */
[----:B------:R-:W-:Y:S04]  /*451d0*/  STL.64 [R1+0x16f8], R246 ;  /* 0x0016f8f601007387 */ /* 0x000fe80000100a00 */
[----:B------:R1:W-:Y:S01]  /*451e0*/  STL.64 [R1+0x1bd0], R246 ;  /* 0x001bd0f601007387 */ /* 0x0003e20000100a00 */
[----:B------:R-:W-:-:S03]  /*451f0*/  IMAD.WIDE R34, R3, 0x4, R40 ;  /* 0x0000000403227825 */ /* 0x000fc600078e0228 */
[----:B-1----:R-:W3:Y:S04]  /*45200*/  LDL.64 R246, [R1+0xdd0] ;  /* 0x000dd00001f67983 */ /* 0x002ee80000100a00 */
[----:B------:R-:W-:Y:S04]  /*45210*/  STL.64 [R1+0x16e8], R30 ;  /* 0x0016e81e01007387 */ /* 0x000fe80000100a00 */
[----:B------:R1:W-:Y:S04]  /*45220*/  STL.64 [R1+0x1bb0], R30 ;  /* 0x001bb01e01007387 */ /* 0x0003e80000100a00 */
[----:B-1----:R-:W4:Y:S04]  /*45230*/  LDL.64 R30, [R1+0xe10] ;  /* 0x000e1000011e7983 */ /* 0x002f280000100a00 */
[----:B------:R-:W-:Y:S04]  /*45240*/  STL.64 [R1+0x16f0], R32 ;  /* 0x0016f02001007387 */ /* 0x000fe80000100a00 */
[----:B------:R1:W-:Y:S04]  /*45250*/  STL.64 [R1+0x1bb8], R32 ;  /* 0x001bb82001007387 */ /* 0x0003e80000100a00 */
[----:B-1----:R-:W2:Y:S04]  /*45260*/  LDL.64 R32, [R1+0xe50] ;  /* 0x000e500001207983 */ /* 0x002ea80000100a00 */
[----:B------:R-:W-:Y:S04]  /*45270*/  STL.64 [R1+0x1700], R14 ;  /* 0x0017000e01007387 */ /* 0x000fe80000100a00 */
[----:B------:R1:W-:Y:S04]  /*45280*/  STL.64 [R1+0x1bc0], R14 ;  /* 0x001bc00e01007387 */ /* 0x0003e80000100a00 */
[----:B-1----:R-:W3:Y:S04]  /*45290*/  LDL.64 R14, [R1+0xfd0] ;  /* 0x000fd000010e7983 */ /* 0x002ee80000100a00 */
[----:B------:R-:W-:Y:S04]  /*452a0*/  STL.64 [R1+0x1708], R248 ;  /* 0x001708f801007387 */ /* 0x000fe80000100a00 */
[----:B------:R1:W-:Y:S04]  /*452b0*/  STL.64 [R1+0x1bd8], R248 ;  /* 0x001bd8f801007387 */ /* 0x0003e80000100a00 */
[----:B-1----:R-:W4:Y:S04]  /*452c0*/  LDL.64 R248, [R1+0xfd8] ;  /* 0x000fd80001f87983 */ /* 0x002f280000100a00 */
        /* <DEDUP_REMOVED lines=19> */
[----:B------:R1:W-:Y:S04]  /*45400*/  STL.64 [R1+0x1c28], R58 ;  /* 0x001c283a01007387 */ /* 0x0003e80000100a00 */
[----:B------:R-:W-:Y:S04]  /*45410*/  STL.64 [R1+0x1760], R60 ;  /* 0x0017603c01007387 */ /* 0x000fe80000100a00 */
[----:B------:R-:W-:Y:S04]  /*45420*/  STL.64 [R1+0x1768], R62 ;  /* 0x0017683e01007387 */ /* 0x000fe80000100a00 */
[----:B------:R2:W-:Y:S04]  /*45430*/  STL.64 [R1+0x1778], R26 ;  /* 0x0017781a01007387 */ /* 0x0005e80000100a00 */
        /* <DEDUP_REMOVED lines=9> */
[----:B------:R-:W-:Y:S01]  /*454d0*/  STL.64 [R1+0x17c0], R84 ;  /* 0x0017c05401007387 */ /* 0x000fe20000100a00 */
[----:B------:R-:W-:-:S03]  /*454e0*/  IMAD.WIDE R102, R3, 0x4, R102 ;  /* 0x0000000403667825 */ /* 0x000fc600078e0266 */
        /* <DEDUP_REMOVED lines=94> */
[----:B------:R-:W-:Y:S04]  /*45ad0*/  STL.64 [R1+0x1940], R180 ;  /* 0x001940b401007387 */ /* 0x000fe80000100a00 */
[----:B------:R-:W-:Y:S01]  /*45ae0*/  STL.64 [R1+0x1948], R182 ;  /* 0x001948b601007387 */ /* 0x000fe20000100a00 */
[----:B------:R-:W-:-:S03]  /*45af0*/  IMAD.WIDE R66, R3, 0x4, R198 ;  /* 0x0000000403427825 */ /* 0x000fc600078e02c6 */
        /* <DEDUP_REMOVED lines=13> */
[----:B------:R-:W2:Y:S01]  /*45bd0*/  LDL.64 R198, [R1+0xed0] ;  /* 0x000ed00001c67983 */ /* 0x000ea20000100a00 */
[----:B------:R-:W-:-:S03]  /*45be0*/  IMAD.WIDE R212, R3, 0x4, R212 ;  /* 0x0000000403d47825 */ /* 0x000fc600078e02d4 */
[----:B------:R-:W-:Y:S01]  /*45bf0*/  STL.64 [R1+0x1988], R66 ;  /* 0x0019884201007387 */ /* 0x000fe20000100a00 */
[----:B------:R-:W-:-:S03]  /*45c00*/  IMAD.WIDE R214, R3, 0x4, R214 ;  /* 0x0000000403d67825 */ /* 0x000fc600078e02d6 */
[----:B------:R-:W3:Y:S01]  /*45c10*/  LDL.64 R200, [R1+0xed8] ;  /* 0x000ed80001c87983 */ /* 0x000ee20000100a00 */
        /* <DEDUP_REMOVED lines=17> */
[----:B------:R-:W-:Y:S04]  /*45d30*/  STL.64 [R1+0x19d8], R218 ;  /* 0x0019d8da01007387 */ /* 0x000fe80000100a00 */
[----:B------:R-:W-:Y:S04]  /*45d40*/  STL.64 [R1+0x19e0], R220 ;  /* 0x0019e0dc01007387 */ /* 0x000fe80000100a00 */
[----:B------:R-:W-:Y:S04]  /*45d50*/  STL.64 [R1+0x19e8], R222 ;  /* 0x0019e8de01007387 */ /* 0x000fe80000100a00 */
[----:B------:R4:W-:Y:S01]  /*45d60*/  STL.64 [R1+0x19f8], R226 ;  /* 0x0019f8e201007387 */ /* 0x0009e20000100a00 */
[----:B------:R-:W-:-:S03]  /*45d70*/  IMAD.WIDE R38, R3, 0x4, R232 ;  /* 0x0000000403267825 */ /* 0x000fc600078e02e8 */
[----:B------:R-:W-:Y:S04]  /*45d80*/  STL.64 [R1+0x19f0], R224 ;  /* 0x0019f0e001007387 */ /* 0x000fe80000100a00 */
[----:B------:R-:W-:Y:S04]  /*45d90*/  STL.64 [R1+0x1a00], R228 ;  /* 0x001a00e401007387 */ /* 0x000fe80000100a00 */
[----:B------:R-:W4:Y:S04]  /*45da0*/  LDL.64 R230, [R1+0xf48] ;  /* 0x000f480001e67983 */ /* 0x000f280000100a00 */
[----:B------:R4:W-:Y:S04]  /*45db0*/  STL.64 [R1+0x1a08], R54 ;  /* 0x001a083601007387 */ /* 0x0009e80000100a00 */
[----:B------:R-:W4:Y:S01]  /*45dc0*/  LDL.64 R232, [R1+0xf58] ;  /* 0x000f580001e87983 */ /* 0x000f220000100a00 */
[----:B------:R-:W-:-:S04]  /*45dd0*/  IMAD.WIDE R234, R3, 0x4, R234 ;  /* 0x0000000403ea7825 */ /* 0x000fc800078e02ea */
[C---:B------:R-:W-:Y:S01]  /*45de0*/  IMAD.WIDE R236, R3.reuse, 0x4, R236 ;  /* 0x0000000403ec7825 */ /* 0x040fe200078e02ec */
[----:B------:R4:W-:Y:S03]  /*45df0*/  STL.64 [R1+0x1a10], R38 ;  /* 0x001a102601007387 */ /* 0x0009e60000100a00 */
[----:B------:R-:W-:Y:S02]  /*45e00*/  IMAD.MOV.U32 R22, RZ, RZ, R8 ;  /* 0x000000ffff167224 */ /* 0x000fe400078e0008 */
[----:B------:R-:W-:Y:S02]  /*45e10*/  IMAD.MOV.U32 R23, RZ, RZ, R9 ;  /* 0x000000ffff177224 */ /* 0x000fe400078e0009 */
[C---:B------:R-:W-:Y:S01]  /*45e20*/  IMAD.WIDE R28, R3.reuse, 0x4, R238 ;  /* 0x00000004031c7825 */ /* 0x040fe200078e02ee */
[----:B------:R-:W-:Y:S03]  /*45e30*/  STL.64 [R1+0x1a18], R234 ;  /* 0x001a18ea01007387 */ /* 0x000fe60000100a00 */
[----:B------:R-:W-:Y:S01]  /*45e40*/  IMAD.WIDE R8, R3, 0x4, R240 ;  /* 0x0000000403087825 */ /* 0x000fe200078e02f0 */
[----:B------:R-:W-:Y:S04]  /*45e50*/  STL.64 [R1+0x1a20], R236 ;  /* 0x001a20ec01007387 */ /* 0x000fe80000100a00 */
[----:B------:R4:W-:Y:S04]  /*45e60*/  STL.64 [R1+0x1a28], R28 ;  /* 0x001a281c01007387 */ /* 0x0009e80000100a00 */
[----:B------:R1:W-:Y:S04]  /*45e70*/  STL.64 [R1+0x1a30], R8 ;  /* 0x001a300801007387 */ /* 0x0003e80000100a00 */
[----:B------:R-:W4:Y:S04]  /*45e80*/  LDL.64 R240, [R1+0xcd0] ;  /* 0x000cd00001f07983 */ /* 0x000f280000100a00 */
[----:B------:R-:W4:Y:S04]  /*45e90*/  LDL.64 R238, [R1+0xc90] ;  /* 0x000c900001ee7983 */ /* 0x000f280000100a00 */
[----:B------:R-:W4:Y:S04]  /*45ea0*/  LDL.64 R68, [R1+0xc50] ;  /* 0x000c500001447983 */ /* 0x000f280000100a00 */
[----:B-1----:R-:W4:Y:S04]  /*45eb0*/  LDL.64 R58, [R1+0xc10] ;  /* 0x000c1000013a7983 */ /* 0x002f280000100a00 */
        /* <DEDUP_REMOVED lines=9> */
[----:B--2---:R-:W-:Y:S04]  /*45f50*/  LDGSTS.E [R244+-0x36000], desc[UR48][R198.64], P0 ;  /* 0xca000000c6f47fae */ /* 0x004fe80008121870 */
[----:B---3--:R-:W-:Y:S04]  /*45f60*/  LDGSTS.E [R244+-0x35ff8], desc[UR48][R200.64], P3 ;  /* 0xca008000c8f47fae */ /* 0x008fe80009921870 */
[----:B----4-:R-:W-:Y:S04]  /*45f70*/  LDGSTS.E [R244+-0x34000], desc[UR48][R230.64], P5 ;  /* 0xcc000000e6f47fae */ /* 0x010fe8000a921870 */
[----:B------:R-:W-:Y:S04]  /*45f80*/  LDGSTS.E [R244+-0x33ff8], desc[UR48][R232.64], P1 ;  /* 0xcc008000e8f47fae */ /* 0x000fe80008921870 */
[----:B------:R-:W-:Y:S04]  /*45f90*/  LDGSTS.E [R244+-0x32000], desc[UR48][R248.64], P2 ;  /* 0xce000000f8f47fae */ /* 0x000fe80009121870 */
[----:B------:R-:W-:Y:S04]  /*45fa0*/  LDGSTS.E [R244+-0x31ff8], desc[UR48][R14.64], P4 ;  /* 0xce0080000ef47fae */ /* 0x000fe8000a121870 */
[----:B------:R-:W0:Y:S04]  /*45fb0*/  LDGDEPBAR ;  /* 0x00000000000079af */ /* 0x000e280000000000 */
[----:B------:R-:W-:Y:S04]  /*45fc0*/  LDGSTS.E [R245+0x40000], desc[UR48][R32.64], P6 ;  /* 0x4000000020f57fae */ /* 0x000fe8000b121870 */
[----:B------:R-:W2:Y:S04]  /*45fd0*/  LDL.64 R14, [R1+0x9d0] ;  /* 0x0009d000010e7983 */ /* 0x000ea80000100a00 */
[----:B------:R-:W-:Y:S04]  /*45fe0*/  LDGSTS.E [R245+0x40400], desc[UR48][R30.64], P6 ;  /* 0x404000001ef57fae */ /* 0x000fe8000b121870 */
[----:B------:R-:W3:Y:S04]  /*45ff0*/  LDL.64 R32, [R1+0x990] ;  /* 0x0009900001207983 */ /* 0x000ee80000100a00 */
[----:B------:R-:W-:Y:S04]  /*46000*/  LDGSTS.E [R245+0x40800], desc[UR48][R246.64], P6 ;  /* 0x40800000f6f57fae */ /* 0x000fe8000b121870 */
[----:B------:R-:W4:Y:S04]  /*46010*/  LDL.64 R30, [R1+0x950] ;  /* 0x00095000011e7983 */ /* 0x000f280000100a00 */
[----:B------:R-:W4:Y:S04]  /*46020*/  LDL.64 R248, [R1+0x8d0] ;  /* 0x0008d00001f87983 */ /* 0x000f280000100a00 */
[----:B------:R-:W4:Y:S04]  /*46030*/  LDL.64 R246, [R1+0x890] ;  /* 0x0008900001f67983 */ /* 0x000f280000100a00 */
        /* <DEDUP_REMOVED lines=32> */
[----:B------:R-:W2:Y:S04]  /*46240*/  LDL.64 R14, [R1+0x10e8] ;  /* 0x0010e800010e7983 */ /* 0x000ea80000100a00 */
[----:B----4-:R-:W-:Y:S04]  /*46250*/  LDGSTS.E [R245+0x45000], desc[UR48][R30.64], P6 ;  /* 0x450000001ef57fae */ /* 0x010fe8000b121870 */
[----:B------:R-:W3:Y:S04]  /*46260*/  LDL.64 R32, [R1+0x1128] ;  /* 0x0011280001207983 */ /* 0x000ee80000100a00 */
[----:B------:R-:W-:Y:S04]  /*46270*/  LDGSTS.E [R245+0x45400], desc[UR48][R34.64], P6 ;  /* 0x4540000022f57fae */ /* 0x000fe8000b121870 */
[----:B------:R-:W4:Y:S04]  /*46280*/  LDL.64 R30, [R1+0x1168] ;  /* 0x00116800011e7983 */ /* 0x000f280000100a00 */
[----:B------:R-:W-:Y:S04]  /*46290*/  LDGSTS.E [R245+0x45800], desc[UR48][R248.64], P6 ;  /* 0x45800000f8f57fae */ /* 0x000fe8000b121870 */
[----:B------:R-:W4:Y:S04]  /*462a0*/  LDL.64 R34, [R1+0x13f8] ;  /* 0x0013f80001227983 */ /* 0x000f280000100a00 */
[----:B------:R-:W-:Y:S04]  /*462b0*/  LDGSTS.E [R245+0x45c00], desc[UR48][R246.64], P6 ;  /* 0x45c00000f6f57fae */ /* 0x000fe8000b121870 */
[----:B------:R-:W4:Y:S04]  /*462c0*/  LDL.64 R248, [R1+0x1438] ;  /* 0x0014380001f87983 */ /* 0x000f280000100a00 */
[----:B------:R-:W4:Y:S04]  /*462d0*/  LDL.64 R246, [R1+0x1478] ;  /* 0x0014780001f67983 */ /* 0x000f280000100a00 */
[----:B------:R-:W-:Y:S04]  /*462e0*/  LDGSTS.E [R245+0x46000], desc[UR48][R4.64], P6 ;  /* 0x4600000004f57fae */ /* 0x000fe8000b121870 */
[----:B------:R-:W-:Y:S04]  /*462f0*/  LDGSTS.E [R245+0x46400], desc[UR48][R250.64], P6 ;  /* 0x46400000faf57fae */ /* 0x000fe8000b121870 */
[----:B------:R-:W4:Y:S04]  /*46300*/  LDL.64 R4, [R1+0x14b8] ;  /* 0x0014b80001047983 */ /* 0x000f280000100a00 */
[----:B------:R-:W-:Y:S04]  /*46310*/  LDGSTS.E [R245+0x46800], desc[UR48][R6.64], P6 ;  /* 0x4680000006f57fae */ /* 0x000fe8000b121870 */
        /* <DEDUP_REMOVED lines=10> */
[----:B------:R-:W4:Y:S04]  /*463c0*/  LDL.LU.64 R58, [R1+0x1c28] ;  /* 0x001c2800013a7983 */ /* 0x000f280000300a00 */
        /* <DEDUP_REMOVED lines=27> */
[----:B------:R-:W4:Y:S04]  /*46580*/  LDL.64 R4, [R1+0xe48] ;  /* 0x000e480001047983 */ /* 0x000f280000100a00 */
[----:B------:R-:W4:Y:S04]  /*46590*/  LDL.64 R250, [R1+0xe08] ;  /* 0x000e080001fa7983 */ /* 0x000f280000100a00 */
[----:B------:R-:W4:Y:S04]  /*465a0*/  LDL.64 R6, [R1+0xdc8] ;  /* 0x000dc80001067983 */ /* 0x000f280000100a00 */
[----:B--2---:R-:W-:Y:S04]  /*465b0*/  LDGSTS.E [R245+0x64000], desc[UR48][R14.64], P6 ;  /* 0x640000000ef57fae */ /* 0x004fe8000b121870 */
[----:B---3--:R-:W-:Y:S04]  /*465c0*/  LDGSTS.E [R245+0x64400], desc[UR48][R32.64], P6 ;  /* 0x6440000020f57fae */ /* 0x008fe8000b121870 */
[----:B----4-:R-:W-:Y:S04]  /*465d0*/  LDGSTS.E [R245+0x64800], desc[UR48][R30.64], P6 ;  /* 0x648000001ef57fae */ /* 0x010fe8000b121870 */
[----:B------:R-:W-:Y:S04]  /*465e0*/  LDGSTS.E [R245+0x64c00], desc[UR48][R246.64], P6 ;  /* 0x64c00000f6f57fae */ /* 0x000fe8000b121870 */
[----:B------:R-:W-:Y:S04]  /*465f0*/  LDGSTS.E [R245+0x65000], desc[UR48][R242.64], P6 ;  /* 0x65000000f2f57fae */ /* 0x000fe8000b121870 */
[----:B------:R-:W-:Y:S04]  /*46600*/  LDGSTS.E [R245+0x65400], desc[UR48][R26.64], P6 ;  /* 0x654000001af57fae */ /* 0x000fe8000b121870 */
[----:B------:R-:W2:Y:S04]  /*46610*/  LDL.LU.64 R246, [R1+0x1bc8] ;  /* 0x001bc80001f67983 */ /* 0x000ea80000300a00 */
[----:B------:R-:W3:Y:S04]  /*46620*/  LDL.64 R242, [R1+0xd88] ;  /* 0x000d880001f27983 */ /* 0x000ee80000100a00 */
        /* <DEDUP_REMOVED lines=31> */
[----:B---3--:R-:W-:Y:S04]  /*46820*/  LDGSTS.E [R246+0x40c80], desc[UR48][R242.64], P6 ;  /* 0x40c80000f2f67fae */ /* 0x008fe8000b121870 */
[----:B------:R-:W2:Y:S04]  /*46830*/  LDL.64 R4, [R1+0x8c8] ;  /* 0x0008c80001047983 */ /* 0x000ea80000100a00 */
[----:B----4-:R1:W-:Y:S04]  /*46840*/  LDGSTS.E [R246+0x41080], desc[UR48][R26.64], P6 ;  /* 0x410800001af67fae */ /* 0x0103e8000b121870 */
[----:B------:R-:W3:Y:S04]  /*46850*/  LDL.64 R250, [R1+0x888] ;  /* 0x0008880001fa7983 */ /* 0x000ee80000100a00 */
[----:B------:R-:W4:Y:S01]  /*46860*/  LDL.64 R6, [R1+0x848] ;  /* 0x0008480001067983 */ /* 0x000f220000100a00 */
[----:B-1----:R-:W-:Y:S01]  /*46870*/  IMAD.MOV.U32 R26, RZ, RZ, R24 ;  /* 0x000000ffff1a7224 */ /* 0x002fe200078e0018 */
[----:B------:R-:W-:-:S02]  /*46880*/  MOV R27, R25 ;  /* 0x00000019001b7202 */ /* 0x000fc40000000f00 */
[----:B------:R-:W4:Y:S01]  /*46890*/  LDL.64 R242, [R1+0x1070] ;  /* 0x0010700001f27983 */ /* 0x000f220000100a00 */
[----:B------:R-:W-:Y:S02]  /*468a0*/  IMAD.MOV.U32 R24, RZ, RZ, R16 ;  /* 0x000000ffff187224 */ /* 0x000fe400078e0010 */
[----:B------:R-:W-:Y:S02]  /*468b0*/  IMAD.MOV.U32 R25, RZ, RZ, R17 ;  /* 0x000000ffff197224 */ /* 0x000fe400078e0011 */
        /* <DEDUP_REMOVED lines=50> */
[----:B------:R-:W-:Y:S04]  /*46be0*/  LDGSTS.E [R246+0x47880], desc[UR48][R32.64], P6 ;  /* 0x4788000020f67fae */ /* 0x000fe8000b121870 */
[----:B------:R-:W4:Y:S04]  /*46bf0*/  LDL.LU.64 R14, [R1+0x1bc0] ;  /* 0x001bc000010e7983 */ /* 0x000f280000300a00 */
[----:B------:R-:W-:Y:S04]  /*46c00*/  LDGSTS.E [R246+0x47c80], desc[UR48][R30.64], P6 ;  /* 0x47c800001ef67fae */ /* 0x000fe8000b121870 */
[----:B------:R-:W4:Y:S04]  /*46c10*/  LDL.LU.64 R32, [R1+0x1bb8] ;  /* 0x001bb80001207983 */ /* 0x000f280000300a00 */
[----:B------:R-:W4:Y:S04]  /*46c20*/  LDL.LU.64 R30, [R1+0x1bb0] ;  /* 0x001bb000011e7983 */ /* 0x000f280000300a00 */
[----:B--2---:R-:W-:Y:S04]  /*46c30*/  LDGSTS.E [R246+0x60080], desc[UR48][R4.64], P6 ;  /* 0x6008000004f67fae */ /* 0x004fe8000b121870 */
[----:B---3--:R-:W-:Y:S04]  /*46c40*/  LDGSTS.E [R246+0x60480], desc[UR48][R250.64], P6 ;  /* 0x60480000faf67fae */ /* 0x008fe8000b121870 */
[----:B------:R-:W2:Y:S04]  /*46c50*/  LDL.LU.64 R4, [R1+0x1ba8] ;  /* 0x001ba80001047983 */ /* 0x000ea80000300a00 */
[----:B----4-:R-:W-:Y:S04]  /*46c60*/  LDGSTS.E [R246+0x60880], desc[UR48][R6.64], P6 ;  /* 0x6088000006f67fae */ /* 0x010fe8000b121870 */
[----:B------:R-:W3:Y:S04]  /*46c70*/  LDL.LU.64 R250, [R1+0x1ba0] ;  /* 0x001ba00001fa7983 */ /* 0x000ee80000300a00 */
[----:B------:R-:W-:Y:S04]  /*46c80*/  LDGSTS.E [R246+0x60c80], desc[UR48][R242.64], P6 ;  /* 0x60c80000f2f67fae */ /* 0x000fe8000b121870 */
[----:B------:R-:W4:Y:S04]  /*46c90*/  LDL.LU.64 R6, [R1+0x1b98] ;  /* 0x001b980001067983 */ /* 0x000f280000300a00 */
[----:B------:R-:W-:Y:S04]  /*46ca0*/  LDGSTS.E [R246+0x61080], desc[UR48][R16.64], P6 ;  /* 0x6108000010f67fae */ /* 0x000fe8000b121870 */
[----:B------:R-:W-:Y:S04]  /*46cb0*/  LDGSTS.E [R246+0x61480], desc[UR48][R244.64], P6 ;  /* 0x61480000f4f67fae */ /* 0x000fe8000b121870 */
[----:B------:R-:W-:Y:S04]  /*46cc0*/  LDGSTS.E [R246+0x61880], desc[UR48][R240.64], P6 ;  /* 0x61880000f0f67fae */ /* 0x000fe8000b121870 */
[----:B------:R-:W-:Y:S04]  /*46cd0*/  LDGSTS.E [R246+0x61c80], desc[UR48][R238.64], P6 ;  /* 0x61c80000eef67fae */ /* 0x000fe8000b121870 */
[----:B------:R-:W-:Y:S04]  /*46ce0*/  LDGSTS.E [R246+0x62080], desc[UR48][R226.64], P6 ;  /* 0x62080000e2f67fae */ /* 0x000fe8000b121870 */
[----:B------:R-:W2:Y:S04]  /*46cf0*/  LDL.LU.64 R242, [R1+0x1b90] ;  /* 0x001b900001f27983 */ /* 0x000ea80000300a00 */
[----:B------:R-:W-:Y:S04]  /*46d00*/  LDGSTS.E [R246+0x62480], desc[UR48][R210.64], P6 ;  /* 0x62480000d2f67fae */ /* 0x000fe8000b121870 */
[----:B------:R-:W3:Y:S04]  /*46d10*/  LDL.LU.64 R16, [R1+0x1b88] ;  /* 0x001b880001107983 */ /* 0x000ee80000300a00 */
[----:B------:R-:W-:Y:S04]  /*46d20*/  LDGSTS.E [R246+0x62880], desc[UR48][R82.64], P6 ;  /* 0x6288000052f67fae */ /* 0x000fe8000b121870 */
[----:B------:R-:W-:Y:S04]  /*46d30*/  LDGSTS.E [R246+0x62c80], desc[UR48][R68.64], P6 ;  /* 0x62c8000044f67fae */ /* 0x000fe8000b121870 */
[----:B------:R-:W-:Y:S04]  /*46d40*/  LDGSTS.E [R246+0x63080], desc[UR48][R194.64], P6 ;  /* 0x63080000c2f67fae */ /* 0x000fe8000b121870 */
[----:B------:R-:W4:Y:S04]  /*46d50*/  LDL.64 R82, [R1+0xe40] ;  /* 0x000e400001527983 */ /* 0x000f280000100a00 */
        /* <DEDUP_REMOVED lines=15> */
[----:B------:R-:W3:Y:S04]  /*46e50*/  LDL.LU.64 R14, [R1+0x1b80] ;  /* 0x001b8000010e7983 */ /* 0x000ee80000300a00 */
[----:B------:R-:W-:Y:S04]  /*46e60*/  LDGSTS.E [R246+0x66c80], desc[UR48][R164.64], P6 ;  /* 0x66c80000a4f67fae */ /* 0x000fe8000b121870 */
[----:B------:R-:W3:Y:S04]  /*46e70*/  LDL.64 R52, [R1+0xdc0] ;  /* 0x000dc00001347983 */ /* 0x000ee80000100a00 */
[----:B------:R-:W-:Y:S04]  /*46e80*/  LDGSTS.E [R246+0x67080], desc[UR48][R180.64], P6 ;  /* 0x67080000b4f67fae */ /* 0x000fe8000b121870 */
[----:B------:R-:W3:Y:S04]  /*46e90*/  LDL.64 R50, [R1+0xd80] ;  /* 0x000d800001327983 */ /* 0x000ee80000100a00 */
[----:B------:R-:W-:Y:S04]  /*46ea0*/  LDGSTS.E [R246+0x67480], desc[UR48][R196.64], P6 ;  /* 0x67480000c4f67fae */ /* 0x000fe8000b121870 */
[----:B------:R-:W-:Y:S04]  /*46eb0*/  LDGSTS.E [R246+0x67880], desc[UR48][R212.64], P6 ;  /* 0x67880000d4f67fae */ /* 0x000fe8000b121870 */
        /* <DEDUP_REMOVED lines=21> */
[----:B------:R-:W2:Y:S04]  /*47010*/  LDL.64 R82, [R1+0xa00] ;  /* 0x000a000001527983 */ /* 0x000ea80000100a00 */
[----:B------:R-:W4:Y:S04]  /*47020*/  LDL.64 R68, [R1+0x9c0] ;  /* 0x0009c00001447983 */ /* 0x000f280000100a00 */
[----:B---3--:R-:W-:Y:S04]  /*47030*/  LDGSTS.E [R247+0x40900], desc[UR48][R52.64], P6 ;  /* 0x4090000034f77fae */ /* 0x008fe8000b121870 */
[----:B------:R-:W-:Y:S04]  /*47040*/  LDGSTS.E [R247+0x40d00], desc[UR48][R50.64], P6 ;  /* 0x40d0000032f77fae */ /* 0x000fe8000b121870 */
[----:B------:R-:W3:Y:S04]  /*47050*/  LDL.64 R52, [R1+0x840] ;  /* 0x0008400001347983 */ /* 0x000ee80000100a00 */
        /* <DEDUP_REMOVED lines=27> */
[----:B--2---:R-:W-:Y:S04]  /*47210*/  LDGSTS.E [R247+0x44500], desc[UR48][R82.64], P6 ;  /* 0x4450000052f77fae */ /* 0x004fe8000b121870 */
[----:B----4-:R-:W-:Y:S04]  /*47220*/  LDGSTS.E [R247+0x44900], desc[UR48][R68.64], P6 ;  /* 0x4490000044f77fae */ /* 0x010fe8000b121870 */
[----:B------:R-:W-:Y:S04]  /*47230*/  LDGSTS.E [R247+0x44d00], desc[UR48][R116.64], P6 ;  /* 0x44d0000074f77fae */ /* 0x000fe8000b121870 */
[----:B------:R-:W2:Y:S04]  /*47240*/  LDL.64 R82, [R1+0x10b8] ;  /* 0x0010b80001527983 */ /* 0x000ea80000100a00 */
[----:B------:R-:W4:Y:S04]  /*47250*/  LDL.64 R68, [R1+0x10f8] ;  /* 0x0010f80001447983 */ /* 0x000f280000100a00 */
        /* <DEDUP_REMOVED lines=9> */
[----:B---3--:R-:W-:Y:S04]  /*472f0*/  LDGSTS.E [R247+0x46100], desc[UR48][R52.64], P6 ;  /* 0x4610000034f77fae */ /* 0x008fe8000b121870 */
[----:B------:R-:W-:Y:S04]  /*47300*/  LDGSTS.E [R247+0x46500], desc[UR48][R50.64], P6 ;  /* 0x4650000032f77fae */ /* 0x000fe8000b121870 */
        /* <DEDUP_REMOVED lines=28> */
[----:B--2---:R-:W-:Y:S04]  /*474d0*/  LDGSTS.E [R247+0x64100], desc[UR48][R82.64], P6 ;  /* 0x6410000052f77fae */ /* 0x004fe8000b121870 */
[----:B----4-:R-:W-:Y:S04]  /*474e0*/  LDGSTS.E [R247+0x64500], desc[UR48][R68.64], P6 ;  /* 0x6450000044f77fae */ /* 0x010fe8000b121870 */
[----:B------:R-:W-:Y:S04]  /*474f0*/  LDGSTS.E [R247+0x64900], desc[UR48][R242.64], P6 ;  /* 0x64900000f2f77fae */ /* 0x000fe8000b121870 */
[----:B------:R-:W-:Y:S04]  /*47500*/  LDGSTS.E [R247+0x64d00], desc[UR48][R248.64], P6 ;  /* 0x64d00000f8f77fae */ /* 0x000fe8000b121870 */
[----:B------:R-:W-:Y:S04]  /*47510*/  LDGSTS.E [R247+0x65100], desc[UR48][R36.64], P6 ;  /* 0x6510000024f77fae */ /* 0x000fe8000b121870 */
[----:B------:R-:W2:Y:S04]  /*47520*/  LDL.LU.64 R242, [R1+0x1b78] ;  /* 0x001b780001f27983 */ /* 0x000ea80000300a00 */
[----:B------:R-:W3:Y:S04]  /*47530*/  LDL.LU.64 R248, [R1+0x1b70] ;  /* 0x001b700001f87983 */ /* 0x000ee80000300a00 */
[----:B------:R-:W4:Y:S04]  /*47540*/  LDL.64 R36, [R1+0xdb8] ;  /* 0x000db80001247983 */ /* 0x000f280000100a00 */
[----:B------:R-:W-:Y:S04]  /*47550*/  LDGSTS.E [R247+0x65500], desc[UR48][R70.64], P6 ;  /* 0x6550000046f77fae */ /* 0x000fe8000b121870 */
[----:B------:R-:W-:Y:S04]  /*47560*/  LDGSTS.E [R247+0x65900], desc[UR48][R86.64], P6 ;  /* 0x6590000056f77fae */ /* 0x000fe8000b121870 */
[----:B------:R-:W-:Y:S04]  /*47570*/  LDGSTS.E [R247+0x65d00], desc[UR48][R102.64], P6 ;  /* 0x65d0000066f77fae */ /* 0x000fe8000b121870 */
[----:B------:R-:W-:Y:S04]  /*47580*/  LDGSTS.E [R247+0x66100], desc[UR48][R118.64], P6 ;  /* 0x6610000076f77fae */ /* 0x000fe8000b121870 */
[----:B------:R-:W-:Y:S04]  /*47590*/  LDGSTS.E [R247+0x66500], desc[UR48][R134.64], P6 ;  /* 0x6650000086f77fae */ /* 0x000fe8000b121870 */
[----:B------:R-:W-:Y:S04]  /*475a0*/  LDGSTS.E [R247+0x66900], desc[UR48][R150.64], P6 ;  /* 0x6690000096f77fae */ /* 0x000fe8000b121870 */
[----:B------:R-:W2:Y:S04]  /*475b0*/  LDL.64 R162, [R1+0xd78] ;  /* 0x000d780001a27983 */ /* 0x000ea80000100a00 */
[----:B------:R-:W2:Y:S04]  /*475c0*/  LDL.64 R148, [R1+0xcf8] ;  /* 0x000cf80001947983 */ /* 0x000ea80000100a00 */
[----:B------:R-:W2:Y:S04]  /*475d0*/  LDL.64 R150, [R1+0xd38] ;  /* 0x000d380001967983 */ /* 0x000ea80000100a00 */
[----:B------:R-:W2:Y:S04]  /*475e0*/  LDL.64 R146, [R1+0xcb8] ;  /* 0x000cb80001927983 */ /* 0x000ea80000100a00 */
[----:B------:R-:W2:Y:S04]  /*475f0*/  LDL.64 R134, [R1+0xc78] ;  /* 0x000c780001867983 */ /* 0x000ea80000100a00 */
[----:B------:R-:W2:Y:S04]  /*47600*/  LDL.64 R132, [R1+0xc38] ;  /* 0x000c380001847983 */ /* 0x000ea80000100a00 */
        /* <DEDUP_REMOVED lines=21> */
[----:B----4-:R-:W-:Y:S04]  /*47760*/  LDGSTS.E [R248+0x40980], desc[UR48][R36.64], P6 ;  /* 0x4098000024f87fae */ /* 0x010fe8000b121870 */
[----:B------:R-:W3:Y:S04]  /*47770*/  LDL.64 R52, [R1+0x1040] ;  /* 0x0010400001347983 */ /* 0x000ee80000100a00 */
[----:B------:R-:W4:Y:S04]  /*47780*/  LDL.64 R50, [R1+0x9f8] ;  /* 0x0009f80001327983 */ /* 0x000f280000100a00 */
[----:B------:R-:W3:Y:S04]  /*47790*/  LDL.64 R36, [R1+0x1080] ;  /* 0x0010800001247983 */ /* 0x000ee80000100a00 */
        /* <DEDUP_REMOVED lines=29> */
[----:B------:R-:W-:Y:S04]  /*47970*/  LDGSTS.E [R248+0x44980], desc[UR48][R84.64], P6 ;  /* 0x4498000054f87fae */ /* 0x000fe8000b121870 */
[----:B------:R-:W-:Y:S04]  /*47980*/  LDGSTS.E [R248+0x44d80], desc[UR48][R82.64], P6 ;  /* 0x44d8000052f87fae */ /* 0x000fe8000b121870 */
[----:B------:R-:W4:Y:S04]  /*47990*/  LDL.64 R50, [R1+0x10c0] ;  /* 0x0010c00001327983 */ /* 0x000f280000100a00 */
[----:B------:R-:W-:Y:S04]  /*479a0*/  LDGSTS.E [R248+0x45180], desc[UR48][R70.64], P6 ;  /* 0x4518000046f87fae */ /* 0x000fe8000b121870 */
[----:B------:R-:W-:Y:S04]  /*479b0*/  LDGSTS.E [R248+0x45580], desc[UR48][R68.64], P6 ;  /* 0x4558000044f87fae */ /* 0x000fe8000b121870 */
[----:B------:R-:W-:Y:S04]  /*479c0*/  LDGSTS.E [R248+0x45980], desc[UR48][R66.64], P6 ;  /* 0x4598000042f87fae */ /* 0x000fe8000b121870 */
        /* <DEDUP_REMOVED lines=36> */
[----:B--2---:R-:W-:Y:S04]  /*47c10*/  LDGSTS.E [R248+0x64580], desc[UR48][R50.64], P6 ;  /* 0x6458000032f87fae */ /* 0x004fe8000b121870 */
[----:B------:R-:W-:Y:S04]  /*47c20*/  LDGSTS.E [R248+0x64980], desc[UR48][R6.64], P6 ;  /* 0x6498000006f87fae */ /* 0x000fe8000b121870 */
[----:B------:R-:W-:Y:S04]  /*47c30*/  LDGSTS.E [R248+0x64d80], desc[UR48][R34.64], P6 ;  /* 0x64d8000022f87fae */ /* 0x000fe8000b121870 */
[----:B------:R-:W-:Y:S04]  /*47c40*/  LDGSTS.E [R248+0x65180], desc[UR48][R56.64], P6 ;  /* 0x6518000038f87fae */ /* 0x000fe8000b121870 */
[----:B------:R-:W2:Y:S04]  /*47c50*/  LDL.LU.64 R6, [R1+0x1b68] ;  /* 0x001b680001067983 */ /* 0x000ea80000300a00 */
[----:B------:R-:W4:Y:S04]  /*47c60*/  LDL.64 R34, [R1+0xdf0] ;  /* 0x000df00001227983 */ /* 0x000f280000100a00 */
        /* <DEDUP_REMOVED lines=24> */
[----:B---3--:R-:W-:Y:S04]  /*47df0*/  LDGSTS.E [R249+0x40200], desc[UR48][R36.64], P6 ;  /* 0x4020000024f97fae */ /* 0x008fe8000b121870 */
        /* <DEDUP_REMOVED lines=12> */
[----:B------:R-:W-:Y:S04]  /*47ec0*/  LDGSTS.E [R249+0x40e00], desc[UR48][R116.64], P6 ;  /* 0x40e0000074f97fae */ /* 0x000fe8000b121870 */
[----:B------:R-:W4:Y:S04]  /*47ed0*/  LDL.64 R118, [R1+0x10c8] ;  /* 0x0010c80001767983 */ /* 0x000f280000100a00 */
[----:B------:R-:W-:Y:S04]  /*47ee0*/  LDGSTS.E [R249+0x41200], desc[UR48][R114.64], P6 ;  /* 0x4120000072f97fae */ /* 0x000fe8000b121870 */
[----:B------:R-:W4:Y:S04]  /*47ef0*/  LDL.64 R116, [R1+0x1108] ;  /* 0x0011080001747983 */ /* 0x000f280000100a00 */
        /* <DEDUP_REMOVED lines=21> */
[----:B------:R-:W-:Y:S04]  /*48050*/  LDGSTS.E [R249+0x44600], desc[UR48][R66.64], P6 ;  /* 0x4460000042f97fae */ /* 0x000fe8000b121870 */
[----:B------:R-:W-:Y:S04]  /*48060*/  LDGSTS.E [R249+0x44a00], desc[UR48][R56.64], P6 ;  /* 0x44a0000038f97fae */ /* 0x000fe8000b121870 */
[----:B------:R-:W4:Y:S04]  /*48070*/  LDL.64 R36, [R1+0x1088] ;  /* 0x0010880001247983 */ /* 0x000f280000100a00 */
[----:B------:R-:W-:Y:S04]  /*48080*/  LDGSTS.E [R249+0x44e00], desc[UR48][R54.64], P6 ;  /* 0x44e0000036f97fae */ /* 0x000fe8000b121870 */
[----:B------:R-:W-:Y:S04]  /*48090*/  LDGSTS.E [R249+0x45200], desc[UR48][R52.64], P6 ;  /* 0x4520000034f97fae */ /* 0x000fe8000b121870 */
[----:B------:R-:W-:Y:S04]  /*480a0*/  LDGSTS.E [R249+0x45600], desc[UR48][R50.64], P6 ;  /* 0x4560000032f97fae */ /* 0x000fe8000b121870 */
[----:B------:R-:W-:Y:S04]  /*480b0*/  LDGSTS.E [R249+0x45a00], desc[UR48][R40.64], P6 ;  /* 0x45a0000028f97fae */ /* 0x000fe8000b121870 */
        /* <DEDUP_REMOVED lines=38> */
[----:B----4-:R-:W-:Y:S04]  /*48320*/  LDGSTS.E [R249+0x64200], desc[UR48][R36.64], P6 ;  /* 0x6420000024f97fae */ /* 0x010fe8000b121870 */
[----:B------:R-:W-:Y:S04]  /*48330*/  LDGSTS.E [R249+0x64600], desc[UR48][R6.64], P6 ;  /* 0x6460000006f97fae */ /* 0x000fe8000b121870 */
[----:B------:R-:W-:Y:S04]  /*48340*/  LDGSTS.E [R249+0x64a00], desc[UR48][R250.64], P6 ;  /* 0x64a00000faf97fae */ /* 0x000fe8000b121870 */
[----:B------:R-:W-:Y:S04]  /*48350*/  LDGSTS.E [R249+0x64e00], desc[UR48][R42.64], P6 ;  /* 0x64e000002af97fae */ /* 0x000fe8000b121870 */
[----:B------:R-:W3:Y:S04]  /*48360*/  LDL.LU.64 R6, [R1+0x1b60] ;  /* 0x001b600001067983 */ /* 0x000ee80000300a00 */
[----:B------:R-:W2:Y:S04]  /*48370*/  LDL.LU.64 R250, [R1+0x1b58] ;  /* 0x001b580001fa7983 */ /* 0x000ea80000300a00 */
[----:B------:R-:W4:Y:S04]  /*48380*/  LDL.64 R104, [R1+0xde8] ;  /* 0x000de80001687983 */ /* 0x000f280000100a00 */
[----:B------:R-:W-:Y:S04]  /*48390*/  LDGSTS.E [R249+0x65200], desc[UR48][R58.64], P6 ;  /* 0x652000003af97fae */ /* 0x000fe8000b121870 */
[----:B------:R-:W3:Y:S04]  /*483a0*/  LDL.64 R102, [R1+0xda8] ;  /* 0x000da80001667983 */ /* 0x000ee80000100a00 */
        /* <DEDUP_REMOVED lines=31> */
[----:B------:R-:W3:Y:S04]  /*485a0*/  LDL.64 R36, [R1+0x868] ;  /* 0x0008680001247983 */ /* 0x000ee80000100a00 */
[----:B--2---:R-:W-:Y:S04]  /*485b0*/  LDGSTS.E [R250+0x40280], desc[UR48][R34.64], P6 ;  /* 0x4028000022fa7fae */ /* 0x004fe8000b121870 */
[----:B----4-:R-:W-:Y:S04]  /*485c0*/  LDGSTS.E [R250+0x40680], desc[UR48][R104.64], P6 ;  /* 0x4068000068fa7fae */ /* 0x010fe8000b121870 */
[----:B------:R-:W2:Y:S04]  /*485d0*/  LDL.64 R34, [R1+0x1050] ;  /* 0x0010500001227983 */ /* 0x000ea80000100a00 */
[----:B---3--:R-:W-:Y:S04]  /*485e0*/  LDGSTS.E [R250+0x40a80], desc[UR48][R102.64], P6 ;  /* 0x40a8000066fa7fae */ /* 0x008fe8000b121870 */
[----:B------:R-:W3:Y:S04]  /*485f0*/  LDL.64 R104, [R1+0x1090] ;  /* 0x0010900001687983 */ /* 0x000ee80000100a00 */
        /* <DEDUP_REMOVED lines=77> */
[----:B------:R-:W4:Y:S04]  /*48ad0*/  LDL.64 R90, [R1+0xde0] ;  /* 0x000de000015a7983 */ /* 0x000f280000100a00 */
[----:B------:R-:W2:Y:S04]  /*48ae0*/  LDL.64 R88, [R1+0xda0] ;  /* 0x000da00001587983 */ /* 0x000ea80000100a00 */
[----:B------:R-:W3:Y:S04]  /*48af0*/  LDL.64 R92, [R1+0xe20] ;  /* 0x000e2000015c7983 */ /* 0x000ee80000100a00 */
        /* <DEDUP_REMOVED lines=31> */
[----:B----4-:R-:W-:Y:S04]  /*48cf0*/  LDGSTS.E [R251+0x40700], desc[UR48][R90.64], P6 ;  /* 0x407000005afb7fae */ /* 0x010fe8000b121870 */
[----:B--2---:R-:W-:Y:S04]  /*48d00*/  LDGSTS.E [R251+0x40b00], desc[UR48][R88.64], P6 ;  /* 0x40b0000058fb7fae */ /* 0x004fe8000b121870 */
[----:B------:R-:W-:Y:S04]  /*48d10*/  LDGSTS.E [R251+0x40f00], desc[UR48][R86.64], P6 ;  /* 0x40f0000056fb7fae */ /* 0x000fe8000b121870 */
[----:B------:R-:W-:Y:S04]  /*48d20*/  LDGSTS.E [R251+0x41300], desc[UR48][R84.64], P6 ;  /* 0x4130000054fb7fae */ /* 0x000fe8000b121870 */
[----:B------:R-:W-:Y:S04]  /*48d30*/  LDGSTS.E [R251+0x41700], desc[UR48][R82.64], P6 ;  /* 0x4170000052fb7fae */ /* 0x000fe8000b121870 */
[----:B------:R-:W2:Y:S04]  /*48d40*/  LDL.64 R92, [R1+0x1058] ;  /* 0x00105800015c7983 */ /* 0x000ea80000100a00 */
[----:B------:R-:W-:Y:S04]  /*48d50*/  LDGSTS.E [R251+0x41b00], desc[UR48][R76.64], P6 ;  /* 0x41b000004cfb7fae */ /* 0x000fe8000b121870 */
        /* <DEDUP_REMOVED lines=13> */
[----:B------:R1:W-:Y:S04]  /*48e30*/  LDGSTS.E [R251+0x43700], desc[UR48][R58.64], P6 ;  /* 0x437000003afb7fae */ /* 0x0003e8000b121870 */
        /* <DEDUP_REMOVED lines=10> */
[----:B------:R-:W4:Y:S01]  /*48ee0*/  LDL.64 R56, [R1+0x13a8] ;  /* 0x0013a80001387983 */ /* 0x000f220000100a00 */
[----:B-1----:R-:W-:-:S03]  /*48ef0*/  IMAD.MOV.U32 R58, RZ, RZ, R26 ;  /* 0x000000ffff3a7224 */ /* 0x002fc600078e001a */
[----:B------:R1:W-:Y:S01]  /*48f00*/  LDGSTS.E [R251+0x44f00], desc[UR48][R42.64], P6 ;  /* 0x44f000002afb7fae */ /* 0x0003e2000b121870 */
[----:B------:R-:W-:-:S03]  /*48f10*/  IMAD.MOV.U32 R59, RZ, RZ, R27 ;  /* 0x000000ffff3b7224 */ /* 0x000fc600078e001b */
[----:B------:R-:W4:Y:S04]  /*48f20*/  LDL.64 R52, [R1+0x13e8] ;  /* 0x0013e80001347983 */ /* 0x000f280000100a00 */
[----:B------:R1:W-:Y:S04]  /*48f30*/  LDGSTS.E [R251+0x45300], desc[UR48][R40.64], P6 ;  /* 0x4530000028fb7fae */ /* 0x0003e8000b121870 */
[----:B------:R-:W4:Y:S01]  /*48f40*/  LDL.64 R50, [R1+0x1428] ;  /* 0x0014280001327983 */ /* 0x000f220000100a00 */
[----:B-1----:R-:W-:-:S03]  /*48f50*/  IMAD.MOV.U32 R42, RZ, RZ, R22 ;  /* 0x000000ffff2a7224 */ /* 0x002fc600078e0016 */
[----:B------:R-:W-:Y:S01]  /*48f60*/  LDGSTS.E [R251+0x45700], desc[UR48][R38.64], P6 ;  /* 0x4570000026fb7fae */ /* 0x000fe2000b121870 */
[----:B------:R-:W-:-:S03]  /*48f70*/  IMAD.MOV.U32 R43, RZ, RZ, R23 ;  /* 0x000000ffff2b7224 */ /* 0x000fc600078e0017 */
[----:B------:R-:W4:Y:S01]  /*48f80*/  LDL.64 R44, [R1+0x1468] ;  /* 0x00146800012c7983 */ /* 0x000f220000100a00 */
[----:B------:R-:W-:Y:S01]  /*48f90*/  IMAD.MOV.U32 R40, RZ, RZ, R20 ;  /* 0x000000ffff287224 */ /* 0x000fe200078e0014 */
[----:B------:R-:W-:Y:S02]  /*48fa0*/  MOV R41, R21 ;  /* 0x0000001500297202 */ /* 0x000fe40000000f00 */
[----:B------:R-:W4:Y:S04]  /*48fb0*/  LDL.64 R26, [R1+0x14e8] ;  /* 0x0014e800011a7983 */ /* 0x000f280000100a00 */
[----:B------:R-:W4:Y:S01]  /*48fc0*/  LDL.64 R38, [R1+0x14a8] ;  /* 0x0014a80001267983 */ /* 0x000f220000100a00 */
[----:B------:R-:W-:Y:S01]  /*48fd0*/  MOV R54, R24 ;  /* 0x0000001800367202 */ /* 0x000fe20000000f00 */
[----:B------:R-:W-:-:S02]  /*48fe0*/  IMAD.MOV.U32 R55, RZ, RZ, R25 ;  /* 0x000000ffff377224 */ /* 0x000fc400078e0019 */
[----:B------:R1:W-:Y:S01]  /*48ff0*/  LDGSTS.E [R251+0x45b00], desc[UR48][R36.64], P6 ;  /* 0x45b0000024fb7fae */ /* 0x0003e2000b121870 */
[----:B------:R-:W-:-:S03]  /*49000*/  MOV R24, R10 ;  /* 0x0000000a00187202 */ /* 0x000fc60000000f00 */
[----:B------:R-:W4:Y:S01]  /*49010*/  LDL.64 R22, [R1+0x1528] ;  /* 0x0015280001167983 */ /* 0x000f220000100a00 */
[----:B------:R-:W-:-:S03]  /*49020*/  IMAD.MOV.U32 R25, RZ, RZ, R11 ;  /* 0x000000ffff197224 */ /* 0x000fc600078e000b */
[----:B------:R1:W-:Y:S02]  /*49030*/  LDGSTS.E [R251+0x45f00], desc[UR48][R34.64], P6 ;  /* 0x45f0000022fb7fae */ /* 0x0003e4000b121870 */
[----:B-1----:R-:W-:Y:S02]  /*49040*/  IMAD.MOV.U32 R36, RZ, RZ, R18 ;  /* 0x000000ffff247224 */ /* 0x002fe400078e0012 */
[----:B------:R-:W4:Y:S01]  /*49050*/  LDL.64 R20, [R1+0x1568] ;  /* 0x0015680001147983 */ /* 0x000f220000100a00 */
[----:B------:R-:W-:-:S03]  /*49060*/  IMAD.MOV.U32 R37, RZ, RZ, R19 ;  /* 0x000000ffff257224 */ /* 0x000fc600078e0013 */
[----:B------:R-:W4:Y:S01]  /*49070*/  LDL.64 R18, [R1+0x15a8] ;  /* 0x0015a80001127983 */ /* 0x000f220000100a00 */
[----:B------:R-:W-:-:S03]  /*49080*/  IMAD.MOV.U32 R34, RZ, RZ, R12 ;  /* 0x000000ffff227224 */ /* 0x000fc600078e000c */
[----:B------:R-:W4:Y:S01]  /*49090*/  LDL.64 R10, [R1+0x1628] ;  /* 0x00162800010a7983 */ /* 0x000f220000100a00 */
[----:B------:R-:W-:-:S03]  /*490a0*/  IMAD.MOV.U32 R35, RZ, RZ, R13 ;  /* 0x000000ffff237224 */ /* 0x000fc600078e000d */
[----:B------:R-:W4:Y:S01]  /*490b0*/  LDL.64 R12, [R1+0x15e8] ;  /* 0x0015e800010c7983 */ /* 0x000f220000100a00 */
[----:B------:R-:W-:Y:S01]  /*490c0*/  IMAD.MOV.U32 R228, RZ, RZ, R24 ;  /* 0x000000ffffe47224 */ /* 0x000fe200078e0018 */
[----:B------:R-:W-:Y:S02]  /*490d0*/  MOV R229, R25 ;  /* 0x0000001900e57202 */ /* 0x000fe40000000f00 */
[----:B--2---:R-:W-:Y:S04]  /*490e0*/  LDGSTS.E [R251+0x46300], desc[UR48][R92.64], P6 ;  /* 0x463000005cfb7fae */ /* 0x004fe8000b121870 */
[----:B---3--:R-:W-:Y:S04]  /*490f0*/  LDGSTS.E [R251+0x46700], desc[UR48][R90.64], P6 ;  /* 0x467000005afb7fae */ /* 0x008fe8000b121870 */
        /* <DEDUP_REMOVED lines=35> */
[----:B------:R-:W-:Y:S04]  /*49330*/  LDGSTS.E [R251+0x65300], desc[UR48][R62.64], P6 ;  /* 0x653000003efb7fae */ /* 0x000fe8000b121870 */
[----:B------:R1:W-:Y:S04]  /*49340*/  STL [R1], RZ ;  /* 0x000000ff01007387 */ /* 0x0003e80000100800 */
[----:B------:R-:W-:Y:S04]  /*49350*/  LDGSTS.E [R251+0x65700], desc[UR48][R78.64], P6 ;  /* 0x657000004efb7fae */ /* 0x000fe8000b121870 */
[----:B------:R1:W-:Y:S04]  /*49360*/  STL [R1+0x4], RZ ;  /* 0x000004ff01007387 */ /* 0x0003e80000100800 */
[----:B------:R-:W4:Y:S04]  /*49370*/  LDL.64 R76, [R1+0x9d8] ;  /* 0x0009d800014c7983 */ /* 0x000f280000100a00 */
[----:B------:R-:W4:Y:S04]  /*49380*/  LDL.64 R78, [R1+0xa18] ;  /* 0x000a1800014e7983 */ /* 0x000f280000100a00 */
[----:B------:R-:W4:Y:S04]  /*49390*/  LDL.64 R74, [R1+0x998] ;  /* 0x00099800014a7983 */ /* 0x000f280000100a00 */
[----:B------:R-:W4:Y:S04]  /*493a0*/  LDL.64 R72, [R1+0x958] ;  /* 0x0009580001487983 */ /* 0x000f280000100a00 */
[----:B------:R-:W-:Y:S04]  /*493b0*/  LDGSTS.E [R251+0x65b00], desc[UR48][R94.64], P6 ;  /* 0x65b000005efb7fae */ /* 0x000fe8000b121870 */
[----:B------:R-:W4:Y:S01]  /*493c0*/  LDL.64 R70, [R1+0x918] ;  /* 0x0009180001467983 */ /* 0x000f220000100a00 */
[----:B------:R-:W-:-:S03]  /*493d0*/  IMAD.MOV.U32 R246, RZ, RZ, R58 ;  /* 0x000000fffff67224 */ /* 0x000fc600078e003a */
[----:B------:R-:W-:Y:S01]  /*493e0*/  LDGSTS.E [R251+0x65f00], desc[UR48][R110.64], P6 ;  /* 0x65f000006efb7fae */ /* 0x000fe2000b121870 */
[----:B------:R-:W-:-:S03]  /*493f0*/  IMAD.MOV.U32 R247, RZ, RZ, R59 ;  /* 0x000000fffff77224 */ /* 0x000fc600078e003b */
[----:B------:R-:W4:Y:S04]  /*49400*/  LDL.64 R68, [R1+0x8d8] ;  /* 0x0008d80001447983 */ /* 0x000f280000100a00 */
[----:B------:R-:W-:Y:S04]  /*49410*/  LDGSTS.E [R251+0x66300], desc[UR48][R126.64], P6 ;  /* 0x663000007efb7fae */ /* 0x000fe8000b121870 */
[----:B------:R-:W4:Y:S01]  /*49420*/  LDL.64 R66, [R1+0x898] ;  /* 0x0008980001427983 */ /* 0x000f220000100a00 */
[----:B------:R-:W-:-:S03]  /*49430*/  IMAD.MOV.U32 R244, RZ, RZ, R54 ;  /* 0x000000fffff47224 */ /* 0x000fc600078e0036 */
[----:B------:R-:W-:Y:S01]  /*49440*/  LDGSTS.E [R251+0x66700], desc[UR48][R142.64], P6 ;  /* 0x667000008efb7fae */ /* 0x000fe2000b121870 */
[----:B------:R-:W-:-:S03]  /*49450*/  MOV R245, R55 ;  /* 0x0000003700f57202 */ /* 0x000fc60000000f00 */
        /* <DEDUP_REMOVED lines=9> */
[----:B------:R-:W-:-:S03]  /*494f0*/  IMAD.MOV.U32 R241, RZ, RZ, R43 ;  /* 0x000000fffff17224 */ /* 0x000fc600078e002b */
[----:B------:R-:W4:Y:S01]  /*49500*/  LDL.64 R56, [R1+0x10e0] ;  /* 0x0010e00001387983 */ /* 0x000f220000100a00 */
[----:B------:R-:W-:-:S03]  /*49510*/  MOV R238, R36 ;  /* 0x0000002400ee7202 */ /* 0x000fc60000000f00 */
[----:B------:R-:W-:Y:S01]  /*49520*/  LDGSTS.E [R251+0x67700], desc[UR48][R206.64], P6 ;  /* 0x67700000cefb7fae */ /* 0x000fe2000b121870 */
[----:B------:R-:W-:-:S03]  /*49530*/  IMAD.MOV.U32 R239, RZ, RZ, R37 ;  /* 0x000000ffffef7224 */ /* 0x000fc600078e0025 */
[----:B------:R-:W4:Y:S01]  /*49540*/  LDL.64 R54, [R1+0x1120] ;  /* 0x0011200001367983 */ /* 0x000f220000100a00 */
[----:B------:R-:W-:-:S03]  /*49550*/  IMAD.MOV.U32 R248, RZ, RZ, R34 ;  /* 0x000000fffff87224 */ /* 0x000fc600078e0022 */
[----:B------:R-:W-:Y:S01]  /*49560*/  LDGSTS.E [R251+0x67b00], desc[UR48][R222.64], P6 ;  /* 0x67b00000defb7fae */ /* 0x000fe2000b121870 */
[----:B------:R-:W-:-:S03]  /*49570*/  IMAD.MOV.U32 R249, RZ, RZ, R35 ;  /* 0x000000fffff97224 */ /* 0x000fc600078e0023 */
        /* <DEDUP_REMOVED lines=18> */
[----:B------:R-:W-:Y:S04]  /*496a0*/  LDGSTS.E [R0+0x41b80], desc[UR48][R248.64], P6 ;  /* 0x41b80000f8007fae */ /* 0x000fe8000b121870 */
[----:B------:R-:W-:Y:S04]  /*496b0*/  LDGSTS.E [R0+0x41f80], desc[UR48][R228.64], P6 ;  /* 0x41f80000e4007fae */ /* 0x000fe8000b121870 */
[----:B---3--:R-:W-:Y:S04]  /*496c0*/  LDGSTS.E [R0+0x42380], desc[UR48][R26.64], P6 ;  /* 0x423800001a007fae */ /* 0x008fe8000b121870 */
[----:B----4-:R-:W-:Y:S04]  /*496d0*/  LDGSTS.E [R0+0x42780], desc[UR48][R24.64], P6 ;  /* 0x4278000018007fae */ /* 0x010fe8000b121870 */
[----:B------:R-:W-:Y:S04]  /*496e0*/  LDGSTS.E [R0+0x42b80], desc[UR48][R22.64], P6 ;  /* 0x42b8000016007fae */ /* 0x000fe8000b121870 */
[----:B------:R-:W2:Y:S04]  /*496f0*/  LDL.64 R26, [R1+0x1430] ;  /* 0x00143000011a7983 */ /* 0x000ea80000100a00 */
        /* <DEDUP_REMOVED lines=46> */
[----:B------:R-:W5:Y:S04]  /*499e0*/  LDL.LU.64 R4, [R1+0x1b38] ;  /* 0x001b380001047983 */ /* 0x000f680000300a00 */
[----:B------:R-:W5:Y:S04]  /*499f0*/  LDL.LU.64 R6, [R1+0x1b30] ;  /* 0x001b300001067983 */ /* 0x000f680000300a00 */
[----:B------:R1:W-:Y:S04]  /*49a00*/  STL [R1+0x8], RZ ;  /* 0x000008ff01007387 */ /* 0x0003e80000100800 */
        /* <DEDUP_REMOVED lines=101> */
[----:B------:R-:W-:Y:S04]  /*4a060*/  LDGSTS.E [R0+0x64b80], desc[UR48][R32.64], P6 ;  /* 0x64b8000020007fae */ /* 0x000fe8000b121870 */
        /* <DEDUP_REMOVED lines=25> */
[----:B------:R2:W-:Y:S04]  /*4a200*/  LDGSTS.E [R0+0x67f80], desc[UR48][R8.64], P6 ;  /* 0x67f8000008007fae */ /* 0x0005e8000b121870 */
[----:B------:R1:W-:Y:S04]  /*4a210*/  STL [R1+0x1d4], RZ ;  /* 0x0001d4ff01007387 */ /* 0x0003e80000100800 */
[----:B------:R1:W-:Y:S01]  /*4a220*/  STL [R1+0x1d8], RZ ;  /* 0x0001d8ff01007387 */ /* 0x0003e20000100800 */
[----:B--2---:R-:W2:Y:S03]  /*4a230*/  LDC R0, c[0x0][0x230] ;  /* 0x00008c00ff007b82 */ /* 0x004ea60000000800 */
        /* <DEDUP_REMOVED lines=9> */
[----:B------:R-:W0:Y:S01]  /*4a2d0*/  LDGDEPBAR ;  /* 0x00000000000079af */ /* 0x000e220000000000 */
[----:B--2---:R-:W-:Y:S01]  /*4a2e0*/  VIADD R0, R0, 0x7f ;  /* 0x0000007f00007836 */ /* 0x004fe20000000000 */
[----:B------:R-:W-:-:S02]  /*4a2f0*/  CS2R R24, SRZ ;  /* 0x0000000000187805 */ /* 0x000fc4000001ff00 */
[----:B------:R-:W-:Y:S02]  /*4a300*/  CS2R R26, SRZ ;  /* 0x00000000001a7805 */ /* 0x000fe4000001ff00 */
[----:B------:R-:W-:Y:S02]  /*4a310*/  CS2R R28, SRZ ;  /* 0x00000000001c7805 */ /* 0x000fe4000001ff00 */
[----:B------:R-:W-:Y:S02]  /*4a320*/  CS2R R30, SRZ ;  /* 0x00000000001e7805 */ /* 0x000fe4000001ff00 */
[----:B------:R-:W-:Y:S02]  /*4a330*/  CS2R R32, SRZ ;  /* 0x0000000000207805 */ /* 0x000fe4000001ff00 */
[----:B------:R-:W-:Y:S02]  /*4a340*/  CS2R R34, SRZ ;  /* 0x0000000000227805 */ /* 0x000fe4000001ff00 */
        /* <DEDUP_REMOVED lines=15> */
[----:B------:R-:W-:Y:S02]  /*4a440*/  ISETP.GE.AND P0, PT, R0, 0x80, PT ;  /* 0x000000800000780c */ /* 0x000fe40003f06270 */
        /* <DEDUP_REMOVED lines=42> */
[----:B------:R-:W-:Y:S01]  /*4a6f0*/  CS2R R150, SRZ ;  /* 0x0000000000967805 */ /* 0x000fe2000001ff00 */
[----:B-1----:R-:W-:Y:S06]  /*4a700*/  @!P0 BRA `(.L_x_0) ;  /* 0x0000020800648947 */ /* 0x002fec0003800000 */
[----:B------:R-:W2:Y:S04]  /*4a710*/  LDL.LU.64 R10, [R1+0xeb0] ;  /* 0x000eb000010a7983 */ /* 0x000ea80000300a00 */
[----:B------:R-:W3:Y:S04]  /*4a720*/  LDL.LU.64 R12, [R1+0xec0] ;  /* 0x000ec000010c7983 */ /* 0x000ee80000300a00 */
        /* <DEDUP_REMOVED lines=47> */
[----:B------:R-:W4:Y:S01]  /*4aa20*/  LDL.LU.64 R140, [R1+0x1000] ;  /* 0x00100000018c7983 */ /* 0x000f220000300a00 */
        /* <DEDUP_REMOVED lines=12> */
[----:B------:R-:W-:Y:S01]  /*4aaf0*/  UIADD3 UR5, UR5, -0x100, URZ ;  /* 0xffffff0005057890 */ /* 0x000fe2000fffe03f */
[----:B--2---:R-:W-:Y:S02]  /*4ab00*/  IMAD.MOV.U32 R9, RZ, RZ, R10 ;  /* 0x000000ffff097224 */ /* 0x004fe400078e000a */
[----:B------:R-:W-:Y:S02]  /*4ab10*/  IMAD.MOV.U32 R8, RZ, RZ, R11 ;  /* 0x000000ffff087224 */ /* 0x000fe400078e000b */
[----:B---3--:R-:W-:-:S02]  /*4ab20*/  IMAD.MOV.U32 R163, RZ, RZ, R164 ;  /* 0x000000ffffa37224 */ /* 0x008fc400078e00a4 */
[----:B------:R-:W-:Y:S01]  /*4ab30*/  IMAD.MOV.U32 R162, RZ, RZ, R165 ;  /* 0x000000ffffa27224 */ /* 0x000fe200078e00a5 */
[----:B----4-:R-:W-:Y:S01]  /*4ab40*/  MOV R165, R166 ;  /* 0x000000a600a57202 */ /* 0x010fe20000000f00 */
        /* <DEDUP_REMOVED lines=61> */
[----:B------:R-:W2:Y:S01]  /*4af20*/  LDL.LU.64 R150, [R1+0x1008] ;  /* 0x0010080001967983 */ /* 0x000ea20000300a00 */
[----:B------:R-:W-:Y:S01]  /*4af30*/  IMAD.MOV.U32 R227, RZ, RZ, R250 ;  /* 0x000000ffffe37224 */ /* 0x000fe200078e00fa */
[----:B------:R-:W-:Y:S02]  /*4af40*/  MOV R226, R251 ;  /* 0x000000fb00e27202 */ /* 0x000fe40000000f00 */
[----:B------:R-:W3:Y:S04]  /*4af50*/  LDL.LU.64 R250, [R1+0xff0] ;  /* 0x000ff00001fa7983 */ /* 0x000ee80000300a00 */
[----:B------:R-:W4:Y:S01]  /*4af60*/  LDL.LU.64 R126, [R1+0xff8] ;  /* 0x000ff800017e7983 */ /* 0x000f220000300a00 */
[----:B------:R-:W-:Y:S01]  /*4af70*/  IMAD.MOV.U32 R233, RZ, RZ, R234 ;  /* 0x000000ffffe97224 */ /* 0x000fe200078e00ea */
[----:B------:R-:W-:Y:S01]  /*4af80*/  MOV R234, R237 ;  /* 0x000000ed00ea7202 */ /* 0x000fe20000000f00 */
[----:B------:R-:W-:Y:S01]  /*4af90*/  IMAD.MOV.U32 R232, RZ, RZ, R235 ;  /* 0x000000ffffe87224 */ /* 0x000fe200078e00eb */
[----:B------:R-:W4:Y:S01]  /*4afa0*/  LDL.LU.64 R132, [R1+0xfa0] ;  /* 0x000fa00001847983 */ /* 0x000f220000300a00 */
[----:B------:R-:W-:-:S02]  /*4afb0*/  IMAD.MOV.U32 R235, RZ, RZ, R236 ;  /* 0x000000ffffeb7224 */ /* 0x000fc400078e00ec */
[----:B------:R-:W-:Y:S02]  /*4afc0*/  IMAD.MOV.U32 R237, RZ, RZ, R142 ;  /* 0x000000ffffed7224 */ /* 0x000fe400078e008e */
[----:B------:R-:W-:Y:S02]  /*4afd0*/  IMAD.MOV.U32 R236, RZ, RZ, R143 ;  /* 0x000000ffffec7224 */ /* 0x000fe400078e008f */
[----:B------:R-:W4:Y:S04]  /*4afe0*/  LDL.LU.64 R142, [R1+0xfa8] ;  /* 0x000fa800018e7983 */ /* 0x000f280000300a00 */
[----:B------:R-:W4:Y:S04]  /*4aff0*/  LDL.LU.64 R118, [R1+0xfb0] ;  /* 0x000fb00001767983 */ /* 0x000f280000300a00 */
[----:B------:R-:W4:Y:S04]  /*4b000*/  LDL.LU.64 R124, [R1+0xfc0] ;  /* 0x000fc000017c7983 */ /* 0x000f280000300a00 */
[----:B------:R-:W4:Y:S01]  /*4b010*/  LDL.LU.64 R120, [R1+0xfd8] ;  /* 0x000fd80001787983 */ /* 0x000f220000300a00 */
[----:B------:R-:W-:Y:S01]  /*4b020*/  MOV R239, R144 ;  /* 0x0000009000ef7202 */ /* 0x000fe20000000f00 */
[----:B------:R-:W-:-:S02]  /*4b030*/  IMAD.MOV.U32 R238, RZ, RZ, R145 ;  /* 0x000000ffffee7224 */ /* 0x000fc400078e0091 */
[----:B------:R-:W-:Y:S01]  /*4b040*/  IMAD.MOV.U32 R144, RZ, RZ, R240 ;  /* 0x000000ffff907224 */ /* 0x000fe200078e00f0 */
[----:B------:R-:W4:Y:S01]  /*4b050*/  LDL.LU.64 R122, [R1+0xfd0] ;  /* 0x000fd000017a7983 */ /* 0x000f220000300a00 */
        /* <DEDUP_REMOVED lines=11> */
[----:B------:R-:W4:Y:S04]  /*4b110*/  LDL.LU.64 R140, [R1+0xe50] ;  /* 0x000e5000018c7983 */ /* 0x000f280000300a00 */
[----:B------:R-:W4:Y:S01]  /*4b120*/  LDL.LU.64 R128, [R1+0xe48] ;  /* 0x000e480001807983 */ /* 0x000f220000300a00 */
[----:B--2---:R-:W-:-:S02]  /*4b130*/  IMAD.MOV.U32 R247, RZ, RZ, R150 ;  /* 0x000000fffff77224 */ /* 0x004fc400078e0096 */
[----:B------:R-:W-:Y:S02]  /*4b140*/  IMAD.MOV.U32 R246, RZ, RZ, R151 ;  /* 0x000000fffff67224 */ /* 0x000fe400078e0097 */
[----:B------:R-:W-:Y:S02]  /*4b150*/  IMAD.MOV.U32 R150, RZ, RZ, R248 ;  /* 0x000000ffff967224 */ /* 0x000fe400078e00f8 */
[----:B------:R-:W-:Y:S01]  /*4b160*/  IMAD.MOV.U32 R151, RZ, RZ, R249 ;  /* 0x000000ffff977224 */ /* 0x000fe200078e00f9 */
[----:B---3--:R-:W-:Y:S01]  /*4b170*/  MOV R249, R250 ;  /* 0x000000fa00f97202 */ /* 0x008fe20000000f00 */
[----:B------:R-:W-:Y:S02]  /*4b180*/  IMAD.MOV.U32 R248, RZ, RZ, R251 ;  /* 0x000000fffff87224 */ /* 0x000fe400078e00fb */
[----:B----4-:R-:W-:Y:S02]  /*4b190*/  IMAD.MOV.U32 R251, RZ, RZ, R126 ;  /* 0x000000fffffb7224 */ /* 0x010fe400078e007e */
[----:B------:R-:W-:-:S02]  /*4b1a0*/  IMAD.MOV.U32 R250, RZ, RZ, R127 ;  /* 0x000000fffffa7224 */ /* 0x000fc400078e007f */
[----:B------:R-:W2:Y:S01]  /*4b1b0*/  LDL.LU.64 R126, [R1+0xe40] ;  /* 0x000e4000017e7983 */ /* 0x000ea20000300a00 */
[----:B------:R-:W-:-:S03]  /*4b1c0*/  IMAD.MOV.U32 R252, RZ, RZ, R133 ;  /* 0x000000fffffc7224 */ /* 0x000fc600078e0085 */
[----:B------:R1:W-:Y:S01]  /*4b1d0*/  STL [R1+0x200], R132 ;  /* 0x0002008401007387 */ /* 0x0003e20000100800 */
[----:B------:R-:W-:-:S03]  /*4b1e0*/  MOV R3, R143 ;  /* 0x0000008f00037202 */ /* 0x000fc60000000f00 */
[----:B------:R3:W-:Y:S04]  /*4b1f0*/  STL [R1+0x208], R142 ;  /* 0x0002088e01007387 */ /* 0x0007e80000100800 */
[----:B-1----:R-:W4:Y:S04]  /*4b200*/  LDL.LU.64 R132, [R1+0xe38] ;  /* 0x000e380001847983 */ /* 0x002f280000300a00 */
[----:B------:R1:W-:Y:S01]  /*4b210*/  STL [R1+0x204], R3 ;  /* 0x0002040301007387 */ /* 0x0003e20000100800 */
[----:B---3--:R-:W-:Y:S02]  /*4b220*/  IMAD.MOV.U32 R142, RZ, RZ, R144 ;  /* 0x000000ffff8e7224 */ /* 0x008fe400078e0090 */
[----:B------:R-:W-:Y:S01]  /*4b230*/  IMAD.MOV.U32 R143, RZ, RZ, R145 ;  /* 0x000000ffff8f7224 */ /* 0x000fe200078e0091 */
[----:B------:R3:W-:Y:S04]  /*4b240*/  STL [R1+0x210], R118 ;  /* 0x0002107601007387 */ /* 0x0007e80000100800 */
[----:B------:R-:W4:Y:S01]  /*4b250*/  LDL.LU.64 R144, [R1+0xe30] ;  /* 0x000e300001907983 */ /* 0x000f220000300a00 */
[----:B-1----:R-:W-:-:S03]  /*4b260*/  IMAD.MOV.U32 R3, RZ, RZ, R119 ;  /* 0x000000ffff037224 */ /* 0x002fc600078e0077 */
[----:B------:R-:W-:Y:S04]  /*4b270*/  STL [R1+0x218], R124 ;  /* 0x0002187c01007387 */ /* 0x000fe80000100800 */
[----:B------:R1:W-:Y:S04]  /*4b280*/  STL [R1+0x20c], R3 ;  /* 0x00020c0301007387 */ /* 0x0003e80000100800 */
[----:B---3--:R-:W3:Y:S01]  /*4b290*/  LDL.LU.64 R118, [R1+0xe28] ;  /* 0x000e280001767983 */ /* 0x008ee20000300a00 */
[----:B-1----:R-:W-:Y:S01]  /*4b2a0*/  IMAD.MOV.U32 R3, RZ, RZ, R125 ;  /* 0x000000ffff037224 */ /* 0x002fe200078e007d */
[----:B------:R-:W-:Y:S01]  /*4b2b0*/  MOV R124, R134 ;  /* 0x00000086007c7202 */ /* 0x000fe20000000f00 */
[----:B------:R-:W-:-:S02]  /*4b2c0*/  IMAD.MOV.U32 R125, RZ, RZ, R135 ;  /* 0x000000ffff7d7224 */ /* 0x000fc400078e0087 */
[----:B------:R-:W-:Y:S01]  /*4b2d0*/  IMAD.MOV.U32 R134, RZ, RZ, R138 ;  /* 0x000000ffff867224 */ /* 0x000fe200078e008a */
[----:B------:R1:W-:Y:S01]  /*4b2e0*/  STL [R1+0x214], R3 ;  /* 0x0002140301007387 */ /* 0x0003e20000100800 */
[----:B------:R-:W-:-:S03]  /*4b2f0*/  IMAD.MOV.U32 R135, RZ, RZ, R139 ;  /* 0x000000ffff877224 */ /* 0x000fc600078e008b */
[----:B------:R-:W3:Y:S01]  /*4b300*/  LDL.LU.64 R138, [R1+0xe20] ;  /* 0x000e2000018a7983 */ /* 0x000ee20000300a00 */
[----:B-1----:R-:W-:-:S03]  /*4b310*/  IMAD.MOV.U32 R3, RZ, RZ, R121 ;  /* 0x000000ffff037224 */ /* 0x002fc600078e0079 */
[----:B------:R-:W-:Y:S04]  /*4b320*/  STL [R1+0x220], R120 ;  /* 0x0002207801007387 */ /* 0x000fe80000100800 */
[----:B------:R1:W-:Y:S04]  /*4b330*/  STL [R1+0x21c], R3 ;  /* 0x00021c0301007387 */ /* 0x0003e80000100800 */
[----:B------:R1:W-:Y:S02]  /*4b340*/  STL [R1+0x228], R122 ;  /* 0x0002287a01007387 */ /* 0x0003e40000100800 */
[----:B-1----:R-:W-:-:S02]  /*4b350*/  MOV R3, R123 ;  /* 0x0000007b00037202 */ /* 0x002fc40000000f00 */
[----:B------:R-:W3:Y:S04]  /*4b360*/  LDL.LU.64 R122, [R1+0xe10] ;  /* 0x000e1000017a7983 */ /* 0x000ee80000300a00 */
[----:B------:R1:W-:Y:S04]  /*4b370*/  STL [R1+0x224], R3 ;  /* 0x0002240301007387 */ /* 0x0003e80000100800 */
[----:B------:R1:W-:Y:S02]  /*4b380*/  STL [R1+0x230], R140 ;  /* 0x0002308c01007387 */ /* 0x0003e40000100800 */
[----:B-1----:R-:W-:-:S02]  /*4b390*/  IMAD.MOV.U32 R3, RZ, RZ, R141 ;  /* 0x000000ffff037224 */ /* 0x002fc400078e008d */
[----:B------:R-:W3:Y:S04]  /*4b3a0*/  LDL.LU.64 R140, [R1+0xe08] ;  /* 0x000e0800018c7983 */ /* 0x000ee80000300a00 */
[----:B------:R1:W-:Y:S04]  /*4b3b0*/  STL [R1+0x22c], R3 ;  /* 0x00022c0301007387 */ /* 0x0003e80000100800 */
[----:B------:R1:W-:Y:S02]  /*4b3c0*/  STL [R1+0x238], R128 ;  /* 0x0002388001007387 */ /* 0x0003e40000100800 */
[----:B-1----:R-:W-:-:S02]  /*4b3d0*/  IMAD.MOV.U32 R3, RZ, RZ, R129 ;  /* 0x000000ffff037224 */ /* 0x002fc400078e0081 */
[----:B------:R-:W3:Y:S04]  /*4b3e0*/  LDL.LU.64 R128, [R1+0xe00] ;  /* 0x000e000001807983 */ /* 0x000ee80000300a00 */
[----:B------:R1:W-:Y:S04]  /*4b3f0*/  STL [R1+0x234], R3 ;  /* 0x0002340301007387 */ /* 0x0003e80000100800 */
[----:B--2---:R2:W-:Y:S01]  /*4b400*/  STL [R1+0x240], R126 ;  /* 0x0002407e01007387 */ /* 0x0045e20000100800 */
[----:B-1----:R-:W-:-:S03]  /*4b410*/  IMAD.MOV.U32 R3, RZ, RZ, R127 ;  /* 0x000000ffff037224 */ /* 0x002fc600078e007f */
[----:B--2---:R-:W2:Y:S04]  /*4b420*/  LDL.LU.64 R126, [R1+0xdf8] ;  /* 0x000df800017e7983 */ /* 0x004ea80000300a00 */
[----:B------:R1:W-:Y:S04]  /*4b430*/  STL [R1+0x23c], R3 ;  /* 0x00023c0301007387 */ /* 0x0003e80000100800 */
[----:B----4-:R4:W-:Y:S01]  /*4b440*/  STL [R1+0x248], R132 ;  /* 0x0002488401007387 */ /* 0x0109e20000100800 */
[----:B-1----:R-:W-:Y:S01]  /*4b450*/  IMAD.MOV.U32 R3, RZ, RZ, R133 ;  /* 0x000000ffff037224 */ /* 0x002fe200078e0085 */
[----:B----4-:R-:W-:Y:S01]  /*4b460*/  MOV R132, R142 ;  /* 0x0000008e00847202 */ /* 0x010fe20000000f00 */
[----:B------:R-:W-:-:S02]  /*4b470*/  IMAD.MOV.U32 R133, RZ, RZ, R143 ;  /* 0x000000ffff857224 */ /* 0x000fc400078e008f */
[----:B------:R-:W4:Y:S04]  /*4b480*/  LDL.LU.64 R142, [R1+0xdf0] ;  /* 0x000df000018e7983 */ /* 0x000f280000300a00 */
[----:B------:R1:W-:Y:S04]  /*4b490*/  STL [R1+0x244], R3 ;  /* 0x0002440301007387 */ /* 0x0003e80000100800 */
[----:B------:R3:W-:Y:S04]  /*4b4a0*/  STL [R1+0x250], R144 ;  /* 0x0002509001007387 */ /* 0x0007e80000100800 */
[----:B------:R-:W4:Y:S01]  /*4b4b0*/  LDL.LU.64 R120, [R1+0xde8] ;  /* 0x000de80001787983 */ /* 0x000f220000300a00 */
[----:B-1----:R-:W-:-:S05]  /*4b4c0*/  IMAD.MOV.U32 R3, RZ, RZ, R145 ;  /* 0x000000ffff037224 */ /* 0x002fca00078e0091 */
[----:B------:R1:W-:Y:S04]  /*4b4d0*/  STL [R1+0x24c], R3 ;  /* 0x00024c0301007387 */ /* 0x0003e80000100800 */
[----:B---3--:R-:W-:Y:S04]  /*4b4e0*/  STL [R1+0x258], R118 ;  /* 0x0002587601007387 */ /* 0x008fe80000100800 */
[----:B------:R-:W3:Y:S01]  /*4b4f0*/  LDL.LU.64 R144, [R1+0xde0] ;  /* 0x000de00001907983 */ /* 0x000ee20000300a00 */
[----:B-1----:R-:W-:-:S05]  /*4b500*/  IMAD.MOV.U32 R3, RZ, RZ, R119 ;  /* 0x000000ffff037224 */ /* 0x002fca00078e0077 */
[----:B------:R1:W-:Y:S04]  /*4b510*/  STL [R1+0x254], R3 ;  /* 0x0002540301007387 */ /* 0x0003e80000100800 */
[----:B------:R1:W-:Y:S02]  /*4b520*/  STL [R1+0x260], R138 ;  /* 0x0002608a01007387 */ /* 0x0003e40000100800 */
[----:B-1----:R-:W-:Y:S02]  /*4b530*/  IMAD.MOV.U32 R3, RZ, RZ, R139 ;  /* 0x000000ffff037224 */ /* 0x002fe400078e008b */
[----:B------:R-:W-:Y:S04]  /*4b540*/  STL [R1+0x268], R130 ;  /* 0x0002688201007387 */ /* 0x000fe80000100800 */
[----:B------:R1:W-:Y:S04]  /*4b550*/  STL [R1+0x25c], R3 ;  /* 0x00025c0301007387 */ /* 0x0003e80000100800 */
[----:B------:R-:W3:Y:S01]  /*4b560*/  LDL.LU.64 R138, [R1+0xdd0] ;  /* 0x000dd000018a7983 */ /* 0x000ee20000300a00 */
[----:B-1----:R-:W-:-:S03]  /*4b570*/  MOV R3, R131 ;  /* 0x0000008300037202 */ /* 0x002fc60000000f00 */
[----:B------:R-:W3:Y:S04]  /*4b580*/  LDL.LU.64 R130, [R1+0xdc8] ;  /* 0x000dc80001827983 */ /* 0x000ee80000300a00 */
[----:B------:R1:W-:Y:S04]  /*4b590*/  STL [R1+0x264], R3 ;  /* 0x0002640301007387 */ /* 0x0003e80000100800 */
[----:B------:R1:W-:Y:S02]  /*4b5a0*/  STL [R1+0x270], R122 ;  /* 0x0002707a01007387 */ /* 0x0003e40000100800 */
[----:B-1----:R-:W-:-:S02]  /*4b5b0*/  IMAD.MOV.U32 R3, RZ, RZ, R123 ;  /* 0x000000ffff037224 */ /* 0x002fc400078e007b */
[----:B------:R-:W-:Y:S04]  /*4b5c0*/  STL [R1+0x278], R140 ;  /* 0x0002788c01007387 */ /* 0x000fe80000100800 */
[----:B------:R1:W-:Y:S04]  /*4b5d0*/  STL [R1+0x26c], R3 ;  /* 0x00026c0301007387 */ /* 0x0003e80000100800 */
[----:B------:R-:W3:Y:S01]  /*4b5e0*/  LDL.LU.64 R122, [R1+0xdc0] ;  /* 0x000dc000017a7983 */ /* 0x000ee20000300a00 */
[----:B-1----:R-:W-:-:S03]  /*4b5f0*/  IMAD.MOV.U32 R3, RZ, RZ, R141 ;  /* 0x000000ffff037224 */ /* 0x002fc600078e008d */
[----:B------:R-:W3:Y:S04]  /*4b600*/  LDL.LU.64 R140, [R1+0xdb8] ;  /* 0x000db800018c7983 */ /* 0x000ee80000300a00 */
[----:B------:R1:W-:Y:S04]  /*4b610*/  STL [R1+0x274], R3 ;  /* 0x0002740301007387 */ /* 0x0003e80000100800 */
[----:B------:R2:W-:Y:S01]  /*4b620*/  STL [R1+0x280], R128 ;  /* 0x0002808001007387 */ /* 0x0005e20000100800 */
[----:B-1----:R-:W-:-:S03]  /*4b630*/  IMAD.MOV.U32 R3, RZ, RZ, R129 ;  /* 0x000000ffff037224 */ /* 0x002fc600078e0081 */
[----:B--2---:R-:W-:Y:S04]  /*4b640*/  STL [R1+0x288], R126 ;  /* 0x0002887e01007387 */ /* 0x004fe80000100800 */
[----:B------:R1:W-:Y:S04]  /*4b650*/  STL [R1+0x27c], R3 ;  /* 0x00027c0301007387 */ /* 0x0003e80000100800 */
[----:B------:R-:W2:Y:S01]  /*4b660*/  LDL.LU.64 R128, [R1+0xdb0] ;  /* 0x000db00001807983 */ /* 0x000ea20000300a00 */
[----:B-1----:R-:W-:-:S05]  /*4b670*/  IMAD.MOV.U32 R3, RZ, RZ, R127 ;  /* 0x000000ffff037224 */ /* 0x002fca00078e007f */
[----:B------:R1:W-:Y:S04]  /*4b680*/  STL [R1+0x284], R3 ;  /* 0x0002840301007387 */ /* 0x0003e80000100800 */
[----:B----4-:R4:W-:Y:S04]  /*4b690*/  STL [R1+0x290], R142 ;  /* 0x0002908e01007387 */ /* 0x0109e80000100800 */
[----:B------:R-:W2:Y:S01]  /*4b6a0*/  LDL.LU.64 R126, [R1+0xda8] ;  /* 0x000da800017e7983 */ /* 0x000ea20000300a00 */
[----:B-1----:R-:W-:-:S05]  /*4b6b0*/  MOV R3, R143 ;  /* 0x0000008f00037202 */ /* 0x002fca0000000f00 */
[----:B------:R1:W-:Y:S01]  /*4b6c0*/  STL [R1+0x28c], R3 ;  /* 0x00028c0301007387 */ /* 0x0003e20000100800 */
[----:B----4-:R-:W-:Y:S02]  /*4b6d0*/  IMAD.MOV.U32 R142, RZ, RZ, R146 ;  /* 0x000000ffff8e7224 */ /* 0x010fe400078e0092 */
[----:B------:R-:W-:Y:S01]  /*4b6e0*/  IMAD.MOV.U32 R143, RZ, RZ, R147 ;  /* 0x000000ffff8f7224 */ /* 0x000fe200078e0093 */
[----:B------:R-:W-:Y:S04]  /*4b6f0*/  STL [R1+0x298], R120 ;  /* 0x0002987801007387 */ /* 0x000fe80000100800 */
[----:B------:R-:W4:Y:S01]  /*4b700*/  LDL.LU.64 R146, [R1+0xda0] ;  /* 0x000da00001927983 */ /* 0x000f220000300a00 */
[----:B-1----:R-:W-:-:S03]  /*4b710*/  IMAD.MOV.U32 R3, RZ, RZ, R121 ;  /* 0x000000ffff037224 */ /* 0x002fc600078e0079 */
[----:B---3--:R-:W-:Y:S04]  /*4b720*/  STL [R1+0x2a0], R144 ;  /* 0x0002a09001007387 */ /* 0x008fe80000100800 */
[----:B------:R1:W-:Y:S04]  /*4b730*/  STL [R1+0x294], R3 ;  /* 0x0002940301007387 */ /* 0x0003e80000100800 */
[----:B------:R-:W-:Y:S01]  /*4b740*/  STL [R1+0x2a8], R124 ;  /* 0x0002a87c01007387 */ /* 0x000fe20000100800 */
[----:B-1----:R-:W-:Y:S01]  /*4b750*/  IMAD.MOV.U32 R3, RZ, RZ, R145 ;  /* 0x000000ffff037224 */ /* 0x002fe200078e0091 */
[----:B------:R-:W-:Y:S01]  /*4b760*/  MOV R144, R148 ;  /* 0x0000009400907202 */ /* 0x000fe20000000f00 */
[----:B------:R-:W-:-:S03]  /*4b770*/  IMAD.MOV.U32 R145, RZ, RZ, R149 ;  /* 0x000000ffff917224 */ /* 0x000fc600078e0095 */
[----:B------:R1:W-:Y:S04]  /*4b780*/  STL [R1+0x29c], R3 ;  /* 0x00029c0301007387 */ /* 0x0003e80000100800 */
[----:B------:R-:W3:Y:S01]  /*4b790*/  LDL.LU.64 R148, [R1+0xd90] ;  /* 0x000d900001947983 */ /* 0x000ee20000300a00 */
[----:B-1----:R-:W-:-:S03]  /*4b7a0*/  IMAD.MOV.U32 R3, RZ, RZ, R125 ;  /* 0x000000ffff037224 */ /* 0x002fc600078e007d */
[----:B------:R-:W-:Y:S04]  /*4b7b0*/  STL [R1+0x2b0], R138 ;  /* 0x0002b08a01007387 */ /* 0x000fe80000100800 */
        /* <DEDUP_REMOVED lines=10> */
[----:B-1----:R-:W-:-:S03]  /*4b860*/  MOV R3, R123 ;  /* 0x0000007b00037202 */ /* 0x002fc60000000f00 */
[----:B------:R-:W-:Y:S04]  /*4b870*/  STL [R1+0x2c8], R140 ;  /* 0x0002c88c01007387 */ /* 0x000fe80000100800 */
[----:B------:R1:W-:Y:S04]  /*4b880*/  STL [R1+0x2bc], R3 ;  /* 0x0002bc0301007387 */ /* 0x0003e80000100800 */
[----:B------:R-:W3:Y:S01]  /*4b890*/  LDL.LU.64 R122, [R1+0xd70] ;  /* 0x000d7000017a7983 */ /* 0x000ee20000300a00 */
[----:B-1----:R-:W-:-:S03]  /*4b8a0*/  IMAD.MOV.U32 R3, RZ, RZ, R141 ;  /* 0x000000ffff037224 */ /* 0x002fc600078e008d */
[----:B------:R-:W3:Y:S04]  /*4b8b0*/  LDL.LU.64 R140, [R1+0xd68] ;  /* 0x000d6800018c7983 */ /* 0x000ee80000300a00 */
[----:B------:R1:W-:Y:S04]  /*4b8c0*/  STL [R1+0x2c4], R3 ;  /* 0x0002c40301007387 */ /* 0x0003e80000100800 */
[----:B--2---:R2:W-:Y:S01]  /*4b8d0*/  STL [R1+0x2d0], R128 ;  /* 0x0002d08001007387 */ /* 0x0045e20000100800 */
[----:B-1----:R-:W-:-:S03]  /*4b8e0*/  IMAD.MOV.U32 R3, RZ, RZ, R129 ;  /* 0x000000ffff037224 */ /* 0x002fc600078e0081 */
[----:B--2---:R-:W2:Y:S04]  /*4b8f0*/  LDL.LU.64 R128, [R1+0xd60] ;  /* 0x000d600001807983 */ /* 0x004ea80000300a00 */
[----:B------:R1:W-:Y:S04]  /*4b900*/  STL [R1+0x2cc], R3 ;  /* 0x0002cc0301007387 */ /* 0x0003e80000100800 */
[----:B------:R4:W-:Y:S01]  /*4b910*/  STL [R1+0x2d8], R126 ;  /* 0x0002d87e01007387 */ /* 0x0009e20000100800 */
[----:B-1----:R-:W-:-:S05]  /*4b920*/  IMAD.MOV.U32 R3, RZ, RZ, R127 ;  /* 0x000000ffff037224 */ /* 0x002fca00078e007f */
[----:B------:R1:W-:Y:S04]  /*4b930*/  STL [R1+0x2d4], R3 ;  /* 0x0002d40301007387 */ /* 0x0003e80000100800 */
[----:B----4-:R4:W-:Y:S04]  /*4b940*/  STL [R1+0x2e0], R146 ;  /* 0x0002e09201007387 */ /* 0x0109e80000100800 */
[----:B------:R-:W2:Y:S01]  /*4b950*/  LDL.LU.64 R126, [R1+0xd50] ;  /* 0x000d5000017e7983 */ /* 0x000ea20000300a00 */
[----:B-1----:R-:W-:-:S05]  /*4b960*/  IMAD.MOV.U32 R3, RZ, RZ, R147 ;  /* 0x000000ffff037224 */ /* 0x002fca00078e0093 */
[----:B------:R1:W-:Y:S04]  /*4b970*/  STL [R1+0x2dc], R3 ;  /* 0x0002dc0301007387 */ /* 0x0003e80000100800 */
[----:B------:R-:W-:Y:S04]  /*4b980*/  STL [R1+0x2e8], R134 ;  /* 0x0002e88601007387 */ /* 0x000fe80000100800 */
[----:B----4-:R-:W4:Y:S01]  /*4b990*/  LDL.LU.64 R146, [R1+0xd48] ;  /* 0x000d480001927983 */ /* 0x010f220000300a00 */
[----:B-1----:R-:W-:-:S05]  /*4b9a0*/  MOV R3, R135 ;  /* 0x0000008700037202 */ /* 0x002fca0000000f00 */
[----:B------:R1:W-:Y:S04]  /*4b9b0*/  STL [R1+0x2e4], R3 ;  /* 0x0002e40301007387 */ /* 0x0003e80000100800 */
[----:B---3--:R3:W-:Y:S01]  /*4b9c0*/  STL [R1+0x2f0], R148 ;  /* 0x0002f09401007387 */ /* 0x0087e20000100800 */
[----:B-1----:R-:W-:-:S03]  /*4b9d0*/  IMAD.MOV.U32 R3, RZ, RZ, R149 ;  /* 0x000000ffff037224 */ /* 0x002fc600078e0095 */
[----:B---3--:R-:W3:Y:S04]  /*4b9e0*/  LDL.LU.64 R148, [R1+0xd40] ;  /* 0x000d400001947983 */ /* 0x008ee80000300a00 */
[----:B------:R1:W-:Y:S04]  /*4b9f0*/  STL [R1+0x2ec], R3 ;  /* 0x0002ec0301007387 */ /* 0x0003e80000100800 */
[----:B------:R1:W-:Y:S04]  /*4ba00*/  STL [R1+0x2f8], R124 ;  /* 0x0002f87c01007387 */ /* 0x0003e80000100800 */
[----:B------:R-:W3:Y:S01]  /*4ba10*/  LDL.LU.64 R134, [R1+0xd38] ;  /* 0x000d380001867983 */ /* 0x000ee20000300a00 */
[----:B-1----:R-:W-:-:S05]  /*4ba20*/  IMAD.MOV.U32 R3, RZ, RZ, R125 ;  /* 0x000000ffff037224 */ /* 0x002fca00078e007d */
        /* <DEDUP_REMOVED lines=9> */
[----:B------:R-:W-:Y:S04]  /*4bac0*/  STL [R1+0x310], R122 ;  /* 0x0003107a01007387 */ /* 0x000fe80000100800 */
[----:B------:R-:W3:Y:S01]  /*4bad0*/  LDL.LU.64 R130, [R1+0xd20] ;  /* 0x000d200001827983 */ /* 0x000ee20000300a00 */
[----:B-1----:R-:W-:-:S03]  /*4bae0*/  MOV R3, R123 ;  /* 0x0000007b00037202 */ /* 0x002fc60000000f00 */
[----:B------:R-:W-:Y:S04]  /*4baf0*/  STL [R1+0x318], R140 ;  /* 0x0003188c01007387 */ /* 0x000fe80000100800 */
[----:B------:R1:W-:Y:S02]  /*4bb00*/  STL [R1+0x30c], R3 ;  /* 0x00030c0301007387 */ /* 0x0003e40000100800 */
[----:B-1----:R-:W-:Y:S02]  /*4bb10*/  IMAD.MOV.U32 R3, RZ, RZ, R141 ;  /* 0x000000ffff037224 */ /* 0x002fe400078e008d */
[----:B--2---:R-:W-:Y:S04]  /*4bb20*/  STL [R1+0x320], R128 ;  /* 0x0003208001007387 */ /* 0x004fe80000100800 */
[----:B------:R1:W-:Y:S04]  /*4bb30*/  STL [R1+0x314], R3 ;  /* 0x0003140301007387 */ /* 0x0003e80000100800 */
[----:B------:R-:W2:Y:S01]  /*4bb40*/  LDL.LU.64 R140, [R1+0xd10] ;  /* 0x000d1000018c7983 */ /* 0x000ea20000300a00 */
[----:B-1----:R-:W-:-:S03]  /*4bb50*/  IMAD.MOV.U32 R3, RZ, RZ, R129 ;  /* 0x000000ffff037224 */ /* 0x002fc600078e0081 */
[----:B------:R-:W-:Y:S04]  /*4bb60*/  STL [R1+0x328], R142 ;  /* 0x0003288e01007387 */ /* 0x000fe80000100800 */
[----:B------:R1:W-:Y:S04]  /*4bb70*/  STL [R1+0x31c], R3 ;  /* 0x00031c0301007387 */ /* 0x0003e80000100800 */
[----:B------:R-:W2:Y:S01]  /*4bb80*/  LDL.LU.64 R128, [R1+0xd08] ;  /* 0x000d080001807983 */ /* 0x000ea20000300a00 */
[----:B-1----:R-:W-:-:S03]  /*4bb90*/  IMAD.MOV.U32 R3, RZ, RZ, R143 ;  /* 0x000000ffff037224 */ /* 0x002fc600078e008f */
[----:B------:R-:W-:Y:S04]  /*4bba0*/  STL [R1+0x330], R126 ;  /* 0x0003307e01007387 */ /* 0x000fe80000100800 */
[----:B------:R1:W-:Y:S04]  /*4bbb0*/  STL [R1+0x324], R3 ;  /* 0x0003240301007387 */ /* 0x0003e80000100800 */
[----:B------:R-:W2:Y:S01]  /*4bbc0*/  LDL.LU.64 R142, [R1+0xd00] ;  /* 0x000d0000018e7983 */ /* 0x000ea20000300a00 */
[----:B-1----:R-:W-:-:S03]  /*4bbd0*/  IMAD.MOV.U32 R3, RZ, RZ, R127 ;  /* 0x000000ffff037224 */ /* 0x002fc600078e007f */
[----:B----4-:R-:W-:Y:S04]  /*4bbe0*/  STL [R1+0x338], R146 ;  /* 0x0003389201007387 */ /* 0x010fe80000100800 */
[----:B------:R1:W-:Y:S02]  /*4bbf0*/  STL [R1+0x32c], R3 ;  /* 0x00032c0301007387 */ /* 0x0003e40000100800 */
[----:B-1----:R-:W-:Y:S02]  /*4bc00*/  MOV R3, R147 ;  /* 0x0000009300037202 */ /* 0x002fe40000000f00 */
[----:B------:R-:W4:Y:S04]  /*4bc10*/  LDL.LU.64 R146, [R1+0xcf8] ;  /* 0x000cf80001927983 */ /* 0x000f280000300a00 */
[----:B------:R1:W-:Y:S04]  /*4bc20*/  STL [R1+0x334], R3 ;  /* 0x0003340301007387 */ /* 0x0003e80000100800 */
[----:B---3--:R3:W-:Y:S04]  /*4bc30*/  STL [R1+0x340], R148 ;  /* 0x0003409401007387 */ /* 0x0087e80000100800 */
[----:B------:R-:W4:Y:S01]  /*4bc40*/  LDL.LU.64 R126, [R1+0xcf0] ;  /* 0x000cf000017e7983 */ /* 0x000f220000300a00 */
[----:B-1----:R-:W-:-:S05]  /*4bc50*/  IMAD.MOV.U32 R3, RZ, RZ, R149 ;  /* 0x000000ffff037224 */ /* 0x002fca00078e0095 */
        /* <DEDUP_REMOVED lines=9> */
[----:B-1----:R-:W-:-:S03]  /*4bcf0*/  MOV R3, R125 ;  /* 0x0000007d00037202 */ /* 0x002fc60000000f00 */
[----:B------:R-:W-:Y:S04]  /*4bd00*/  STL [R1+0x358], R138 ;  /* 0x0003588a01007387 */ /* 0x000fe80000100800 */
[----:B------:R1:W-:Y:S02]  /*4bd10*/  STL [R1+0x34c], R3 ;  /* 0x00034c0301007387 */ /* 0x0003e40000100800 */
[----:B-1----:R-:W-:Y:S02]  /*4bd20*/  IMAD.MOV.U32 R3, RZ, RZ, R139 ;  /* 0x000000ffff037224 */ /* 0x002fe400078e008b */
        /* <DEDUP_REMOVED lines=8> */
[----:B--2---:R-:W-:Y:S04]  /*4bdb0*/  STL [R1+0x370], R140 ;  /* 0x0003708c01007387 */ /* 0x004fe80000100800 */
[----:B------:R1:W-:Y:S04]  /*4bdc0*/  STL [R1+0x364], R3 ;  /* 0x0003640301007387 */ /* 0x0003e80000100800 */
[----:B------:R-:W2:Y:S01]  /*4bdd0*/  LDL.LU.64 R132, [R1+0xcc0] ;  /* 0x000cc00001847983 */ /* 0x000ea20000300a00 */
[----:B-1----:R-:W-:-:S03]  /*4bde0*/  IMAD.MOV.U32 R3, RZ, RZ, R141 ;  /* 0x000000ffff037224 */ /* 0x002fc600078e008d */
[----:B------:R-:W-:Y:S04]  /*4bdf0*/  STL [R1+0x378], R128 ;  /* 0x0003788001007387 */ /* 0x000fe80000100800 */
[----:B------:R1:W-:Y:S04]  /*4be00*/  STL [R1+0x36c], R3 ;  /* 0x00036c0301007387 */ /* 0x0003e80000100800 */
[----:B------:R-:W2:Y:S01]  /*4be10*/  LDL.LU.64 R140, [R1+0xcb8] ;  /* 0x000cb800018c7983 */ /* 0x000ea20000300a00 */
[----:B-1----:R-:W-:-:S03]  /*4be20*/  MOV R3, R129 ;  /* 0x0000008100037202 */ /* 0x002fc60000000f00 */
[----:B------:R1:W-:Y:S04]  /*4be30*/  STL [R1+0x380], R142 ;  /* 0x0003808e01007387 */ /* 0x0003e80000100800 */
[----:B------:R1:W-:Y:S04]  /*4be40*/  STL [R1+0x374], R3 ;  /* 0x0003740301007387 */ /* 0x0003e80000100800 */
[----:B------:R-:W2:Y:S01]  /*4be50*/  LDL.LU.64 R128, [R1+0xcb0] ;  /* 0x000cb00001807983 */ /* 0x000ea20000300a00 */
[----:B-1----:R-:W-:Y:S02]  /*4be60*/  IMAD.MOV.U32 R142, RZ, RZ, R144 ;  /* 0x000000ffff8e7224 */ /* 0x002fe400078e0090 */
[----:B------:R-:W-:-:S02]  /*4be70*/  IMAD.MOV.U32 R3, RZ, RZ, R143 ;  /* 0x000000ffff037224 */ /* 0x000fc400078e008f */
[----:B------:R-:W-:Y:S02]  /*4be80*/  IMAD.MOV.U32 R143, RZ, RZ, R145 ;  /* 0x000000ffff8f7224 */ /* 0x000fe400078e0091 */
[----:B------:R-:W2:Y:S04]  /*4be90*/  LDL.LU.64 R144, [R1+0xca8] ;  /* 0x000ca80001907983 */ /* 0x000ea80000300a00 */
[----:B------:R1:W-:Y:S04]  /*4bea0*/  STL [R1+0x37c], R3 ;  /* 0x00037c0301007387 */ /* 0x0003e80000100800 */
[----:B----4-:R4:W-:Y:S01]  /*4beb0*/  STL [R1+0x388], R146 ;  /* 0x0003889201007387 */ /* 0x0109e20000100800 */
[----:B-1----:R-:W-:-:S03]  /*4bec0*/  IMAD.MOV.U32 R3, RZ, RZ, R147 ;  /* 0x000000ffff037224 */ /* 0x002fc600078e0093 */
[----:B----4-:R-:W4:Y:S04]  /*4bed0*/  LDL.LU.64 R146, [R1+0xca0] ;  /* 0x000ca00001927983 */ /* 0x010f280000300a00 */
[----:B------:R1:W-:Y:S04]  /*4bee0*/  STL [R1+0x384], R3 ;  /* 0x0003840301007387 */ /* 0x0003e80000100800 */
[----:B------:R-:W-:Y:S01]  /*4bef0*/  STL [R1+0x390], R126 ;  /* 0x0003907e01007387 */ /* 0x000fe20000100800 */
[----:B-1----:R-:W-:-:S05]  /*4bf00*/  MOV R3, R127 ;  /* 0x0000007f00037202 */ /* 0x002fca0000000f00 */
[----:B------:R1:W-:Y:S04]  /*4bf10*/  STL [R1+0x38c], R3 ;  /* 0x00038c0301007387 */ /* 0x0003e80000100800 */
[----:B------:R1:W-:Y:S02]  /*4bf20*/  STL [R1+0x398], R150 ;  /* 0x0003989601007387 */ /* 0x0003e40000100800 */
[----:B-1----:R-:W-:Y:S02]  /*4bf30*/  IMAD.MOV.U32 R3, RZ, RZ, R151 ;  /* 0x000000ffff037224 */ /* 0x002fe400078e0097 */
[----:B------:R-:W4:Y:S04]  /*4bf40*/  LDL.LU.64 R150, [R1+0xc90] ;  /* 0x000c900001967983 */ /* 0x000f280000300a00 */
[----:B------:R1:W-:Y:S04]  /*4bf50*/  STL [R1+0x394], R3 ;  /* 0x0003940301007387 */ /* 0x0003e80000100800 */
[----:B---3--:R3:W-:Y:S01]  /*4bf60*/  STL [R1+0x3a0], R134 ;  /* 0x0003a08601007387 */ /* 0x0087e20000100800 */
[----:B-1----:R-:W-:-:S03]  /*4bf70*/  IMAD.MOV.U32 R3, RZ, RZ, R135 ;  /* 0x000000ffff037224 */ /* 0x002fc600078e0087 */
[----:B---3--:R-:W3:Y:S04]  /*4bf80*/  LDL.LU.64 R134, [R1+0xc88] ;  /* 0x000c880001867983 */ /* 0x008ee80000300a00 */
        /* <DEDUP_REMOVED lines=9> */
[----:B------:R1:W-:Y:S02]  /*4c020*/  STL [R1+0x3b8], R130 ;  /* 0x0003b88201007387 */ /* 0x0003e40000100800 */
[----:B-1----:R-:W-:-:S02]  /*4c030*/  MOV R3, R131 ;  /* 0x0000008300037202 */ /* 0x002fc40000000f00 */
[----:B------:R-:W3:Y:S04]  /*4c040*/  LDL.LU.64 R130, [R1+0xc70] ;  /* 0x000c700001827983 */ /* 0x000ee80000300a00 */
[----:B------:R1:W-:Y:S04]  /*4c050*/  STL [R1+0x3b4], R3 ;  /* 0x0003b40301007387 */ /* 0x0003e80000100800 */
[----:B--2---:R2:W-:Y:S01]  /*4c060*/  STL [R1+0x3c0], R132 ;  /* 0x0003c08401007387 */ /* 0x0045e20000100800 */
[----:B-1----:R-:W-:-:S03]  /*4c070*/  IMAD.MOV.U32 R3, RZ, RZ, R133 ;  /* 0x000000ffff037224 */ /* 0x002fc600078e0085 */
[----:B--2---:R-:W2:Y:S04]  /*4c080*/  LDL.LU.64 R132, [R1+0xc68] ;  /* 0x000c680001847983 */ /* 0x004ea80000300a00 */
[----:B------:R1:W-:Y:S04]  /*4c090*/  STL [R1+0x3bc], R3 ;  /* 0x0003bc0301007387 */ /* 0x0003e80000100800 */
[----:B------:R1:W-:Y:S02]  /*4c0a0*/  STL [R1+0x3c8], R140 ;  /* 0x0003c88c01007387 */ /* 0x0003e40000100800 */
[----:B-1----:R-:W-:-:S02]  /*4c0b0*/  IMAD.MOV.U32 R3, RZ, RZ, R141 ;  /* 0x000000ffff037224 */ /* 0x002fc400078e008d */
[----:B------:R-:W2:Y:S04]  /*4c0c0*/  LDL.LU.64 R140, [R1+0xc60] ;  /* 0x000c6000018c7983 */ /* 0x000ea80000300a00 */
[----:B------:R1:W-:Y:S04]  /*4c0d0*/  STL [R1+0x3c4], R3 ;  /* 0x0003c40301007387 */ /* 0x0003e80000100800 */
[----:B------:R-:W-:Y:S01]  /*4c0e0*/  STL [R1+0x3d0], R128 ;  /* 0x0003d08001007387 */ /* 0x000fe20000100800 */
[----:B-1----:R-:W-:-:S05]  /*4c0f0*/  IMAD.MOV.U32 R3, RZ, RZ, R129 ;  /* 0x000000ffff037224 */ /* 0x002fca00078e0081 */
[----:B------:R1:W-:Y:S04]  /*4c100*/  STL [R1+0x3cc], R3 ;  /* 0x0003cc0301007387 */ /* 0x0003e80000100800 */
[----:B------:R1:W-:Y:S02]  /*4c110*/  STL [R1+0x3d8], R144 ;  /* 0x0003d89001007387 */ /* 0x0003e40000100800 */
[----:B-1----:R-:W-:Y:S02]  /*4c120*/  IMAD.MOV.U32 R3, RZ, RZ, R145 ;  /* 0x000000ffff037224 */ /* 0x002fe400078e0091 */
[----:B------:R-:W2:Y:S04]  /*4c130*/  LDL.LU.64 R144, [R1+0xc50] ;  /* 0x000c500001907983 */ /* 0x000ea80000300a00 */
[----:B------:R1:W-:Y:S04]  /*4c140*/  STL [R1+0x3d4], R3 ;  /* 0x0003d40301007387 */ /* 0x0003e80000100800 */
[----:B----4-:R4:W-:Y:S01]  /*4c150*/  STL [R1+0x3e0], R146 ;  /* 0x0003e09201007387 */ /* 0x0109e20000100800 */
[----:B-1----:R-:W-:-:S03]  /*4c160*/  MOV R3, R147 ;  /* 0x0000009300037202 */ /* 0x002fc60000000f00 */
[----:B----4-:R-:W4:Y:S04]  /*4c170*/  LDL.LU.64 R146, [R1+0xc48] ;  /* 0x000c480001927983 */ /* 0x010f280000300a00 */
[----:B------:R1:W-:Y:S04]  /*4c180*/  STL [R1+0x3dc], R3 ;  /* 0x0003dc0301007387 */ /* 0x0003e80000100800 */
[----:B------:R1:W-:Y:S02]  /*4c190*/  STL [R1+0x3e8], R148 ;  /* 0x0003e89401007387 */ /* 0x0003e40000100800 */
[----:B-1----:R-:W-:-:S02]  /*4c1a0*/  IMAD.MOV.U32 R3, RZ, RZ, R149 ;  /* 0x000000ffff037224 */ /* 0x002fc400078e0095 */
[----:B------:R-:W4:Y:S04]  /*4c1b0*/  LDL.LU.64 R148, [R1+0xc40] ;  /* 0x000c400001947983 */ /* 0x000f280000300a00 */
[----:B------:R1:W-:Y:S04]  /*4c1c0*/  STL [R1+0x3e4], R3 ;  /* 0x0003e40301007387 */ /* 0x0003e80000100800 */
[----:B------:R1:W-:Y:S02]  /*4c1d0*/  STL [R1+0x3f0], R150 ;  /* 0x0003f09601007387 */ /* 0x0003e40000100800 */
[----:B-1----:R-:W-:-:S02]  /*4c1e0*/  IMAD.MOV.U32 R3, RZ, RZ, R151 ;  /* 0x000000ffff037224 */ /* 0x002fc400078e0097 */
        /* <DEDUP_REMOVED lines=26> */
[----:B------:R1:W-:Y:S02]  /*4c390*/  STL [R1+0x428], R142 ;  /* 0x0004288e01007387 */ /* 0x0003e40000100800 */
[----:B-1----:R-:W-:-:S02]  /*4c3a0*/  IMAD.MOV.U32 R3, RZ, RZ, R143 ;  /* 0x000000ffff037224 */ /* 0x002fc400078e008f */
[----:B------:R-:W2:Y:S04]  /*4c3b0*/  LDL.LU.64 R142, [R1+0xc00] ;  /* 0x000c0000018e7983 */ /* 0x000ea80000300a00 */
[----:B------:R1:W-:Y:S04]  /*4c3c0*/  STL [R1+0x424], R3 ;  /* 0x0004240301007387 */ /* 0x0003e80000100800 */
[----:B------:R1:W-:Y:S02]  /*4c3d0*/  STL [R1+0x430], R144 ;  /* 0x0004309001007387 */ /* 0x0003e40000100800 */
[----:B-1----:R-:W-:-:S02]  /*4c3e0*/  MOV R3, R145 ;  /* 0x0000009100037202 */ /* 0x002fc40000000f00 */
[----:B------:R-:W2:Y:S04]  /*4c3f0*/  LDL.LU.64 R144, [R1+0xbf8] ;  /* 0x000bf80001907983 */ /* 0x000ea80000300a00 */
[----:B------:R1:W-:Y:S04]  /*4c400*/  STL [R1+0x42c], R3 ;  /* 0x00042c0301007387 */ /* 0x0003e80000100800 */
[----:B----4-:R4:W-:Y:S01]  /*4c410*/  STL [R1+0x438], R146 ;  /* 0x0004389201007387 */ /* 0x0109e20000100800 */
[----:B-1----:R-:W-:-:S03]  /*4c420*/  IMAD.MOV.U32 R3, RZ, RZ, R147 ;  /* 0x000000ffff037224 */ /* 0x002fc600078e0093 */
        /* <DEDUP_REMOVED lines=38> */
[----:B------:R1:W-:Y:S02]  /*4c690*/  STL [R1+0x488], R144 ;  /* 0x0004889001007387 */ /* 0x0003e40000100800 */
[----:B-1----:R-:W-:-:S02]  /*4c6a0*/  IMAD.MOV.U32 R3, RZ, RZ, R145 ;  /* 0x000000ffff037224 */ /* 0x002fc400078e0091 */
        /* <DEDUP_REMOVED lines=15> */
[----:B-1----:R-:W-:-:S03]  /*4c7a0*/  MOV R3, R135 ;  /* 0x0000008700037202 */ /* 0x002fc60000000f00 */
        /* <DEDUP_REMOVED lines=39> */
[----:B-1----:R-:W-:-:S02]  /*4ca20*/  MOV R3, R151 ;  /* 0x0000009700037202 */ /* 0x002fc40000000f00 */
        /* <DEDUP_REMOVED lines=19> */
[----:B-1----:R-:W-:-:S03]  /*4cb60*/  MOV R3, R133 ;  /* 0x0000008500037202 */ /* 0x002fc60000000f00 */
        /* <DEDUP_REMOVED lines=19> */
[----:B-1----:R-:W-:-:S02]  /*4cca0*/  MOV R3, R149 ;  /* 0x0000009500037202 */ /* 0x002fc40000000f00 */
        /* <DEDUP_REMOVED lines=584> */
[----:B------:R-:W3:Y:S04]  /*4f130*/  LDL.64 R136, [R1+0x1238] ;  /* 0x0012380001887983 */ /* 0x000ee80000100a00 */
        /* <DEDUP_REMOVED lines=801> */
[----:B--2---:R-:W-:Y:S04]  /*52350*/  STL [R1+0x1020], R132 ;  /* 0x0010208401007387 */ /* 0x004fe80000100800 */
[----:B------:R-:W2:Y:S01]  /*52360*/  LDL.LU.64 R128, [R1+0x1880] ;  /* 0x0018800001807983 */ /* 0x000ea20000300a00 */
[----:B-1----:R-:W-:-:S05]  /*52370*/  IMAD.MOV.U32 R3, RZ, RZ, R133 ;  /* 0x000000ffff037224 */ /* 0x002fca00078e0085 */
[----:B------:R1:W-:Y:S04]  /*52380*/  STL [R1+0x101c], R3 ;  /* 0x00101c0301007387 */ /* 0x0003e80000100800 */
[----:B------:R1:W-:Y:S02]  /*52390*/  STL [R1+0x1028], R140 ;  /* 0x0010288c01007387 */ /* 0x0003e40000100800 */
[----:B-1----:R-:W-:Y:S02]  /*523a0*/  IMAD.MOV.U32 R3, RZ, RZ, R141 ;  /* 0x000000ffff037224 */ /* 0x002fe400078e008d */
        /* <DEDUP_REMOVED lines=18> */
[----:B------:R-:W-:Y:S04]  /*524d0*/  STL [R1+0x1050], R150 ;  /* 0x0010509601007387 */ /* 0x000fe80000100800 */
[----:B------:R-:W4:Y:S01]  /*524e0*/  LDL.LU.64 R132, [R1+0x18b0] ;  /* 0x0018b00001847983 */ /* 0x000f220000300a00 */
[----:B-1----:R-:W-:-:S05]  /*524f0*/  IMAD.MOV.U32 R3, RZ, RZ, R151 ;  /* 0x000000ffff037224 */ /* 0x002fca00078e0097 */
[----:B------:R1:W-:Y:S04]  /*52500*/  STL [R1+0x104c], R3 ;  /* 0x00104c0301007387 */ /* 0x0003e80000100800 */
[----:B---3--:R3:W-:Y:S01]  /*52510*/  STL [R1+0x1058], R134 ;  /* 0x0010588601007387 */ /* 0x0087e20000100800 */
[----:B-1----:R-:W-:-:S03]  /*52520*/  IMAD.MOV.U32 R3, RZ, RZ, R135 ;  /* 0x000000ffff037224 */ /* 0x002fc600078e0087 */
[----:B------:R-:W4:Y:S04]  /*52530*/  LDL.LU.64 R150, [R1+0x18b8] ;  /* 0x0018b80001967983 */ /* 0x000f280000300a00 */
[----:B------:R-:W-:Y:S04]  /*52540*/  STL [R1+0x1060], R136 ;  /* 0x0010608801007387 */ /* 0x000fe80000100800 */
[----:B------:R1:W-:Y:S04]  /*52550*/  STL [R1+0x1054], R3 ;  /* 0x0010540301007387 */ /* 0x0003e80000100800 */
[----:B---3--:R-:W3:Y:S01]  /*52560*/  LDL.LU.64 R134, [R1+0x18c0] ;  /* 0x0018c00001867983 */ /* 0x008ee20000300a00 */
[----:B-1----:R-:W-:-:S03]  /*52570*/  MOV R3, R137 ;  /* 0x0000008900037202 */ /* 0x002fc60000000f00 */
        /* <DEDUP_REMOVED lines=13> */
[----:B------:R1:W-:Y:S02]  /*52650*/  STL [R1+0x1074], R3 ;  /* 0x0010740301007387 */ /* 0x0003e40000100800 */
[----:B-1----:R-:W-:Y:S02]  /*52660*/  IMAD.MOV.U32 R3, RZ, RZ, R141 ;  /* 0x000000ffff037224 */ /* 0x002fe400078e008d */
        /* <DEDUP_REMOVED lines=20> */
[----:B------:R-:W-:Y:S04]  /*527b0*/  STL [R1+0x10b0], R150 ;  /* 0x0010b09601007387 */ /* 0x000fe80000100800 */
[----:B------:R1:W-:Y:S04]  /*527c0*/  STL [R1+0x10a4], R3 ;  /* 0x0010a40301007387 */ /* 0x0003e80000100800 */
[----:B------:R-:W4:Y:S01]  /*527d0*/  LDL.LU.64 R132, [R1+0x1908] ;  /* 0x0019080001847983 */ /* 0x000f220000300a00 */
[----:B-1----:R-:W-:-:S03]  /*527e0*/  MOV R3, R151 ;  /* 0x0000009700037202 */ /* 0x002fc60000000f00 */
[----:B---3--:R-:W-:Y:S04]  /*527f0*/  STL [R1+0x10b8], R134 ;  /* 0x0010b88601007387 */ /* 0x008fe80000100800 */
        /* <DEDUP_REMOVED lines=13> */
[----:B------:R-:W2:Y:S04]  /*528d0*/  LDL.LU.64 R138, [R1+0x1928] ;  /* 0x00192800018a7983 */ /* 0x000ea80000300a00 */
[----:B------:R-:W2:Y:S01]  /*528e0*/  LDL.LU.64 R128, [R1+0x1930] ;  /* 0x0019300001807983 */ /* 0x000ea20000300a00 */
[----:B-1----:R-:W-:-:S05]  /*528f0*/  IMAD.MOV.U32 R3, RZ, RZ, R131 ;  /* 0x000000ffff037224 */ /* 0x002fca00078e0083 */
[----:B------:R1:W-:Y:S04]  /*52900*/  STL [R1+0x10cc], R3 ;  /* 0x0010cc0301007387 */ /* 0x0003e80000100800 */
[----:B------:R1:W-:Y:S02]  /*52910*/  STL [R1+0x10d8], R140 ;  /* 0x0010d88c01007387 */ /* 0x0003e40000100800 */
[----:B-1----:R-:W-:Y:S02]  /*52920*/  MOV R3, R141 ;  /* 0x0000008d00037202 */ /* 0x002fe40000000f00 */
[----:B------:R-:W2:Y:S04]  /*52930*/  LDL.LU.64 R140, [R1+0x1938] ;  /* 0x00193800018c7983 */ /* 0x000ea80000300a00 */
[----:B------:R1:W-:Y:S04]  /*52940*/  STL [R1+0x10d4], R3 ;  /* 0x0010d40301007387 */ /* 0x0003e80000100800 */
[----:B------:R1:W-:Y:S02]  /*52950*/  STL [R1+0x10e0], R142 ;  /* 0x0010e08e01007387 */ /* 0x0003e40000100800 */
[----:B-1----:R-:W-:-:S02]  /*52960*/  IMAD.MOV.U32 R3, RZ, RZ, R143 ;  /* 0x000000ffff037224 */ /* 0x002fc400078e008f */
[----:B------:R-:W2:Y:S04]  /*52970*/  LDL.LU.64 R142, [R1+0x1940] ;  /* 0x00194000018e7983 */ /* 0x000ea80000300a00 */
[----:B------:R1:W-:Y:S04]  /*52980*/  STL [R1+0x10dc], R3 ;  /* 0x0010dc0301007387 */ /* 0x0003e80000100800 */
[----:B------:R4:W-:Y:S04]  /*52990*/  STL [R1+0x10e8], R144 ;  /* 0x0010e89001007387 */ /* 0x0009e80000100800 */
[----:B------:R-:W2:Y:S01]  /*529a0*/  LDL.LU.64 R130, [R1+0x1948] ;  /* 0x0019480001827983 */ /* 0x000ea20000300a00 */
[----:B-1----:R-:W-:-:S03]  /*529b0*/  IMAD.MOV.U32 R3, RZ, RZ, R145 ;  /* 0x000000ffff037224 */ /* 0x002fc600078e0091 */
[----:B----4-:R-:W-:Y:S04]  /*529c0*/  STL [R1+0x10f0], R146 ;  /* 0x0010f09201007387 */ /* 0x010fe80000100800 */
[----:B------:R1:W-:Y:S04]  /*529d0*/  STL [R1+0x10e4], R3 ;  /* 0x0010e40301007387 */ /* 0x0003e80000100800 */
[----:B------:R-:W4:Y:S01]  /*529e0*/  LDL.LU.64 R144, [R1+0x1950] ;  /* 0x0019500001907983 */ /* 0x000f220000300a00 */
[----:B-1----:R-:W-:-:S03]  /*529f0*/  IMAD.MOV.U32 R3, RZ, RZ, R147 ;  /* 0x000000ffff037224 */ /* 0x002fc600078e0093 */
[----:B------:R-:W-:Y:S04]  /*52a00*/  STL [R1+0x10f8], R148 ;  /* 0x0010f89401007387 */ /* 0x000fe80000100800 */
[----:B------:R1:W-:Y:S04]  /*52a10*/  STL [R1+0x10ec], R3 ;  /* 0x0010ec0301007387 */ /* 0x0003e80000100800 */
[----:B------:R-:W4:Y:S01]  /*52a20*/  LDL.LU.64 R146, [R1+0x1958] ;  /* 0x0019580001927983 */ /* 0x000f220000300a00 */
[----:B-1----:R-:W-:-:S03]  /*52a30*/  IMAD.MOV.U32 R3, RZ, RZ, R149 ;  /* 0x000000ffff037224 */ /* 0x002fc600078e0095 */
        /* <DEDUP_REMOVED lines=17> */
[----:B------:R2:W-:Y:S02]  /*52b50*/  STL [R1+0x1114], R3 ;  /* 0x0011140301007387 */ /* 0x0005e40000100800 */
[----:B--2---:R-:W-:Y:S02]  /*52b60*/  IMAD.MOV.U32 R3, RZ, RZ, R139 ;  /* 0x000000ffff037224 */ /* 0x004fe400078e008b */
[----:B------:R1:W-:Y:S04]  /*52b70*/  STL [R1+0x1120], R138 ;  /* 0x0011208a01007387 */ /* 0x0003e80000100800 */
[----:B------:R-:W-:Y:S04]  /*52b80*/  STL [R1+0x1128], R128 ;  /* 0x0011288001007387 */ /* 0x000fe80000100800 */
[----:B------:R2:W-:Y:S04]  /*52b90*/  STL [R1+0x111c], R3 ;  /* 0x00111c0301007387 */ /* 0x0005e80000100800 */
[----:B-1----:R-:W3:Y:S01]  /*52ba0*/  LDL.LU.64 R138, [R1+0x1988] ;  /* 0x00198800018a7983 */ /* 0x002ee20000300a00 */
[----:B--2---:R-:W-:-:S03]  /*52bb0*/  MOV R3, R129 ;  /* 0x0000008100037202 */ /* 0x004fc60000000f00 */
[----:B------:R-:W-:Y:S04]  /*52bc0*/  STL [R1+0x1130], R140 ;  /* 0x0011308c01007387 */ /* 0x000fe80000100800 */
[----:B------:R1:W-:Y:S02]  /*52bd0*/  STL [R1+0x1124], R3 ;  /* 0x0011240301007387 */ /* 0x0003e40000100800 */
[----:B-1----:R-:W-:Y:S02]  /*52be0*/  IMAD.MOV.U32 R3, RZ, RZ, R141 ;  /* 0x000000ffff037224 */ /* 0x002fe400078e008d */
[----:B------:R-:W2:Y:S04]  /*52bf0*/  LDL.LU.64 R140, [R1+0x1990] ;  /* 0x00199000018c7983 */ /* 0x000ea80000300a00 */
[----:B------:R1:W-:Y:S04]  /*52c00*/  STL [R1+0x112c], R3 ;  /* 0x00112c0301007387 */ /* 0x0003e80000100800 */
[----:B------:R1:W-:Y:S02]  /*52c10*/  STL [R1+0x1138], R142 ;  /* 0x0011388e01007387 */ /* 0x0003e40000100800 */
[----:B-1----:R-:W-:-:S02]  /*52c20*/  IMAD.MOV.U32 R3, RZ, RZ, R143 ;  /* 0x000000ffff037224 */ /* 0x002fc400078e008f */
[----:B------:R-:W-:Y:S04]  /*52c30*/  STL [R1+0x1140], R130 ;  /* 0x0011408201007387 */ /* 0x000fe80000100800 */
[----:B------:R1:W-:Y:S04]  /*52c40*/  STL [R1+0x1134], R3 ;  /* 0x0011340301007387 */ /* 0x0003e80000100800 */
[----:B------:R-:W2:Y:S01]  /*52c50*/  LDL.LU.64 R142, [R1+0x1998] ;  /* 0x00199800018e7983 */ /* 0x000ea20000300a00 */
[----:B-1----:R-:W-:-:S03]  /*52c60*/  IMAD.MOV.U32 R3, RZ, RZ, R131 ;  /* 0x000000ffff037224 */ /* 0x002fc600078e0083 */
[----:B----4-:R-:W-:Y:S04]  /*52c70*/  STL [R1+0x1148], R144 ;  /* 0x0011489001007387 */ /* 0x010fe80000100800 */
[----:B------:R1:W-:Y:S02]  /*52c80*/  STL [R1+0x113c], R3 ;  /* 0x00113c0301007387 */ /* 0x0003e40000100800 */
[----:B-1----:R-:W-:Y:S02]  /*52c90*/  IMAD.MOV.U32 R3, RZ, RZ, R145 ;  /* 0x000000ffff037224 */ /* 0x002fe400078e0091 */
[----:B------:R-:W4:Y:S04]  /*52ca0*/  LDL.LU.64 R144, [R1+0x19a0] ;  /* 0x0019a00001907983 */ /* 0x000f280000300a00 */
[----:B------:R1:W-:Y:S04]  /*52cb0*/  STL [R1+0x1144], R3 ;  /* 0x0011440301007387 */ /* 0x0003e80000100800 */
[----:B------:R1:W-:Y:S02]  /*52cc0*/  STL [R1+0x1150], R146 ;  /* 0x0011509201007387 */ /* 0x0003e40000100800 */
[----:B-1----:R-:W-:-:S02]  /*52cd0*/  MOV R3, R147 ;  /* 0x0000009300037202 */ /* 0x002fc40000000f00 */
[----:B------:R-:W-:Y:S04]  /*52ce0*/  STL [R1+0x1158], R148 ;  /* 0x0011589401007387 */ /* 0x000fe80000100800 */
[----:B------:R1:W-:Y:S04]  /*52cf0*/  STL [R1+0x114c], R3 ;  /* 0x00114c0301007387 */ /* 0x0003e80000100800 */
[----:B------:R-:W4:Y:S01]  /*52d00*/  LDL.LU.64 R146, [R1+0x19a8] ;  /* 0x0019a80001927983 */ /* 0x000f220000300a00 */
[----:B-1----:R-:W-:-:S03]  /*52d10*/  IMAD.MOV.U32 R3, RZ, RZ, R149 ;  /* 0x000000ffff037224 */ /* 0x002fc600078e0095 */
[----:B------:R-:W-:Y:S04]  /*52d20*/  STL [R1+0x1160], R132 ;  /* 0x0011608401007387 */ /* 0x000fe80000100800 */
[----:B------:R1:W-:Y:S04]  /*52d30*/  STL [R1+0x1154], R3 ;  /* 0x0011540301007387 */ /* 0x0003e80000100800 */
[----:B------:R-:W4:Y:S01]  /*52d40*/  LDL.LU.64 R148, [R1+0x19b0] ;  /* 0x0019b00001947983 */ /* 0x000f220000300a00 */
[----:B-1----:R-:W-:-:S03]  /*52d50*/  IMAD.MOV.U32 R3, RZ, RZ, R133 ;  /* 0x000000ffff037224 */ /* 0x002fc600078e0085 */
        /* <DEDUP_REMOVED lines=10> */
[----:B------:R-:W3:Y:S04]  /*52e00*/  LDL.LU.64 R124, [R1+0x19c8] ;  /* 0x0019c800017c7983 */ /* 0x000ee80000300a00 */
[----:B------:R-:W3:Y:S01]  /*52e10*/  LDL.LU.64 R126, [R1+0x19d0] ;  /* 0x0019d000017e7983 */ /* 0x000ee20000300a00 */
[----:B-1----:R-:W-:-:S05]  /*52e20*/  MOV R3, R137 ;  /* 0x0000008900037202 */ /* 0x002fca0000000f00 */
[----:B------:R1:W-:Y:S04]  /*52e30*/  STL [R1+0x1174], R3 ;  /* 0x0011740301007387 */ /* 0x0003e80000100800 */
[----:B------:R-:W-:Y:S04]  /*52e40*/  STL [R1+0x1180], R138 ;  /* 0x0011808a01007387 */ /* 0x000fe80000100800 */
[----:B------:R-:W3:Y:S01]  /*52e50*/  LDL.LU.64 R128, [R1+0x19d8] ;  /* 0x0019d80001807983 */ /* 0x000ee20000300a00 */
[----:B-1----:R-:W-:-:S03]  /*52e60*/  IMAD.MOV.U32 R3, RZ, RZ, R139 ;  /* 0x000000ffff037224 */ /* 0x002fc600078e008b */
[----:B------:R-:W3:Y:S04]  /*52e70*/  LDL.LU.64 R130, [R1+0x19e0] ;  /* 0x0019e00001827983 */ /* 0x000ee80000300a00 */
[----:B------:R1:W-:Y:S04]  /*52e80*/  STL [R1+0x117c], R3 ;  /* 0x00117c0301007387 */ /* 0x0003e80000100800 */
[----:B--2---:R-:W-:Y:S04]  /*52e90*/  STL [R1+0x1188], R140 ;  /* 0x0011888c01007387 */ /* 0x004fe80000100800 */
[----:B------:R-:W2:Y:S01]  /*52ea0*/  LDL.LU.64 R132, [R1+0x19e8] ;  /* 0x0019e80001847983 */ /* 0x000ea20000300a00 */
[----:B-1----:R-:W-:-:S03]  /*52eb0*/  IMAD.MOV.U32 R3, RZ, RZ, R141 ;  /* 0x000000ffff037224 */ /* 0x002fc600078e008d */
[----:B------:R-:W2:Y:S04]  /*52ec0*/  LDL.LU.64 R134, [R1+0x19f0] ;  /* 0x0019f00001867983 */ /* 0x000ea80000300a00 */
[----:B------:R1:W-:Y:S04]  /*52ed0*/  STL [R1+0x1184], R3 ;  /* 0x0011840301007387 */ /* 0x0003e80000100800 */
[----:B------:R-:W-:Y:S04]  /*52ee0*/  STL [R1+0x1190], R142 ;  /* 0x0011908e01007387 */ /* 0x000fe80000100800 */
[----:B------:R-:W2:Y:S01]  /*52ef0*/  LDL.LU.64 R136, [R1+0x19f8] ;  /* 0x0019f80001887983 */ /* 0x000ea20000300a00 */
[----:B-1----:R-:W-:-:S03]  /*52f00*/  IMAD.MOV.U32 R3, RZ, RZ, R143 ;  /* 0x000000ffff037224 */ /* 0x002fc600078e008f */
[----:B------:R-:W2:Y:S04]  /*52f10*/  LDL.LU.64 R138, [R1+0x1a00] ;  /* 0x001a0000018a7983 */ /* 0x000ea80000300a00 */
[----:B------:R1:W-:Y:S04]  /*52f20*/  STL [R1+0x118c], R3 ;  /* 0x00118c0301007387 */ /* 0x0003e80000100800 */
[----:B----4-:R-:W-:Y:S01]  /*52f30*/  STL [R1+0x1198], R144 ;  /* 0x0011989001007387 */ /* 0x010fe20000100800 */
[----:B-1----:R-:W-:-:S03]  /*52f40*/  IMAD.MOV.U32 R3, RZ, RZ, R145 ;  /* 0x000000ffff037224 */ /* 0x002fc600078e0091 */
[----:B------:R-:W4:Y:S04]  /*52f50*/  LDL.LU.64 R140, [R1+0x1a08] ;  /* 0x001a0800018c7983 */ /* 0x000f280000300a00 */
[----:B------:R-:W4:Y:S04]  /*52f60*/  LDL.LU.64 R142, [R1+0x1a10] ;  /* 0x001a1000018e7983 */ /* 0x000f280000300a00 */
[----:B------:R1:W-:Y:S02]  /*52f70*/  STL [R1+0x1194], R3 ;  /* 0x0011940301007387 */ /* 0x0003e40000100800 */
[----:B-1----:R-:W-:-:S02]  /*52f80*/  MOV R3, R147 ;  /* 0x0000009300037202 */ /* 0x002fc40000000f00 */
[----:B------:R1:W-:Y:S04]  /*52f90*/  STL [R1+0x11a0], R146 ;  /* 0x0011a09201007387 */ /* 0x0003e80000100800 */
[----:B------:R-:W4:Y:S04]  /*52fa0*/  LDL.LU.64 R144, [R1+0x1a18] ;  /* 0x001a180001907983 */ /* 0x000f280000300a00 */
[----:B------:R-:W-:Y:S04]  /*52fb0*/  STL [R1+0x11a8], R148 ;  /* 0x0011a89401007387 */ /* 0x000fe80000100800 */
[----:B------:R3:W-:Y:S04]  /*52fc0*/  STL [R1+0x119c], R3 ;  /* 0x00119c0301007387 */ /* 0x0007e80000100800 */
[----:B-1----:R-:W4:Y:S01]  /*52fd0*/  LDL.LU.64 R146, [R1+0x1a20] ;  /* 0x001a200001927983 */ /* 0x002f220000300a00 */
[----:B---3--:R-:W-:-:S03]  /*52fe0*/  IMAD.MOV.U32 R3, RZ, RZ, R149 ;  /* 0x000000ffff037224 */ /* 0x008fc600078e0095 */
[----:B------:R-:W-:Y:S04]  /*52ff0*/  STL [R1+0x11b0], R122 ;  /* 0x0011b07a01007387 */ /* 0x000fe80000100800 */
[----:B------:R1:W-:Y:S04]  /*53000*/  STL [R1+0x11a4], R3 ;  /* 0x0011a40301007387 */ /* 0x0003e80000100800 */
[----:B------:R-:W3:Y:S01]  /*53010*/  LDL.LU.64 R148, [R1+0x1a28] ;  /* 0x001a280001947983 */ /* 0x000ee20000300a00 */
[----:B-1----:R-:W-:-:S03]  /*53020*/  IMAD.MOV.U32 R3, RZ, RZ, R123 ;  /* 0x000000ffff037224 */ /* 0x002fc600078e007b */
[----:B------:R-:W-:Y:S04]  /*53030*/  STL [R1+0x11b8], R150 ;  /* 0x0011b89601007387 */ /* 0x000fe80000100800 */
[----:B------:R1:W-:Y:S02]  /*53040*/  STL [R1+0x11ac], R3 ;  /* 0x0011ac0301007387 */ /* 0x0003e40000100800 */
[----:B-1----:R-:W-:Y:S02]  /*53050*/  IMAD.MOV.U32 R3, RZ, RZ, R151 ;  /* 0x000000ffff037224 */ /* 0x002fe400078e0097 */
[----:B------:R-:W3:Y:S04]  /*53060*/  LDL.LU.64 R150, [R1+0x1a30] ;  /* 0x001a300001967983 */ /* 0x000ee80000300a00 */
[----:B------:R1:W-:Y:S04]  /*53070*/  STL [R1+0x11b4], R3 ;  /* 0x0011b40301007387 */ /* 0x0003e80000100800 */
[----:B------:R-:W-:Y:S01]  /*53080*/  STL [R1+0x11c0], R124 ;  /* 0x0011c07c01007387 */ /* 0x000fe20000100800 */
[----:B-1----:R-:W-:-:S03]  /*53090*/  IMAD.MOV.U32 R3, RZ, RZ, R125 ;  /* 0x000000ffff037224 */ /* 0x002fc600078e007d */
[----:B------:R-:W-:Y:S04]  /*530a0*/  STL [R1+0x11c8], R126 ;  /* 0x0011c87e01007387 */ /* 0x000fe80000100800 */
[----:B------:R1:W-:Y:S02]  /*530b0*/  STL [R1+0x11bc], R3 ;  /* 0x0011bc0301007387 */ /* 0x0003e40000100800 */
[----:B-1----:R-:W-:Y:S02]  /*530c0*/  MOV R3, R127 ;  /* 0x0000007f00037202 */ /* 0x002fe40000000f00 */
        /* <DEDUP_REMOVED lines=12> */
[----:B------:R-:W-:Y:S04]  /*53190*/  STL [R1+0x11d0], R128 ;  /* 0x0011d08001007387 */ /* 0x000fe80000100800 */
[----:B------:R1:W-:Y:S04]  /*531a0*/  STL [R1+0x11c4], R3 ;  /* 0x0011c40301007387 */ /* 0x0003e80000100800 */
[----:B------:R-:W-:Y:S01]  /*531b0*/  STL [R1+0x11d8], R130 ;  /* 0x0011d88201007387 */ /* 0x000fe20000100800 */
[----:B-1----:R-:W-:-:S05]  /*531c0*/  IMAD.MOV.U32 R3, RZ, RZ, R129 ;  /* 0x000000ffff037224 */ /* 0x002fca00078e0081 */
[----:B------:R1:W-:Y:S02]  /*531d0*/  STL [R1+0x11cc], R3 ;  /* 0x0011cc0301007387 */ /* 0x0003e40000100800 */
[----:B-1----:R-:W-:Y:S02]  /*531e0*/  IMAD.MOV.U32 R3, RZ, RZ, R131 ;  /* 0x000000ffff037224 */ /* 0x002fe400078e0083 */
[----:B--2---:R-:W-:Y:S04]  /*531f0*/  STL [R1+0x11e0], R132 ;  /* 0x0011e08401007387 */ /* 0x004fe80000100800 */
[----:B------:R1:W-:Y:S04]  /*53200*/  STL [R1+0x11d4], R3 ;  /* 0x0011d40301007387 */ /* 0x0003e80000100800 */
[----:B------:R-:W-:Y:S01]  /*53210*/  STL [R1+0x11e8], R134 ;  /* 0x0011e88601007387 */ /* 0x000fe20000100800 */
[----:B-1----:R-:W-:-:S05]  /*53220*/  IMAD.MOV.U32 R3, RZ, RZ, R133 ;  /* 0x000000ffff037224 */ /* 0x002fca00078e0085 */
[----:B------:R1:W-:Y:S04]  /*53230*/  STL [R1+0x11dc], R3 ;  /* 0x0011dc0301007387 */ /* 0x0003e80000100800 */
[----:B------:R-:W-:Y:S01]  /*53240*/  STL [R1+0x11f0], R136 ;  /* 0x0011f08801007387 */ /* 0x000fe20000100800 */
[----:B-1----:R-:W-:-:S05]  /*53250*/  IMAD.MOV.U32 R3, RZ, RZ, R135 ;  /* 0x000000ffff037224 */ /* 0x002fca00078e0087 */
[----:B------:R1:W-:Y:S04]  /*53260*/  STL [R1+0x11e4], R3 ;  /* 0x0011e40301007387 */ /* 0x0003e80000100800 */
[----:B------:R-:W-:Y:S01]  /*53270*/  STL [R1+0x11f8], R138 ;  /* 0x0011f88a01007387 */ /* 0x000fe20000100800 */
[----:B-1----:R-:W-:-:S05]  /*53280*/  MOV R3, R137 ;  /* 0x0000008900037202 */ /* 0x002fca0000000f00 */
[----:B------:R1:W-:Y:S02]  /*53290*/  STL [R1+0x11ec], R3 ;  /* 0x0011ec0301007387 */ /* 0x0003e40000100800 */
[----:B-1----:R-:W-:Y:S02]  /*532a0*/  IMAD.MOV.U32 R3, RZ, RZ, R139 ;  /* 0x000000ffff037224 */ /* 0x002fe400078e008b */
[----:B----4-:R-:W-:Y:S04]  /*532b0*/  STL [R1+0x1200], R140 ;  /* 0x0012008c01007387 */ /* 0x010fe80000100800 */
[----:B------:R1:W-:Y:S04]  /*532c0*/  STL [R1+0x11f4], R3 ;  /* 0x0011f40301007387 */ /* 0x0003e80000100800 */
[----:B------:R-:W-:Y:S01]  /*532d0*/  STL [R1+0x1208], R142 ;  /* 0x0012088e01007387 */ /* 0x000fe20000100800 */
[----:B-1----:R-:W-:-:S05]  /*532e0*/  IMAD.MOV.U32 R3, RZ, RZ, R141 ;  /* 0x000000ffff037224 */ /* 0x002fca00078e008d */
[----:B------:R1:W-:Y:S04]  /*532f0*/  STL [R1+0x11fc], R3 ;  /* 0x0011fc0301007387 */ /* 0x0003e80000100800 */
[----:B------:R-:W-:Y:S01]  /*53300*/  STL [R1+0x1210], R144 ;  /* 0x0012109001007387 */ /* 0x000fe20000100800 */
[----:B-1----:R-:W-:-:S05]  /*53310*/  IMAD.MOV.U32 R3, RZ, RZ, R143 ;  /* 0x000000ffff037224 */ /* 0x002fca00078e008f */
[----:B------:R1:W-:Y:S01]  /*53320*/  STL [R1+0x1204], R3 ;  /* 0x0012040301007387 */ /* 0x0003e20000100800 */
[----:B------:R-:W-:Y:S02]  /*53330*/  IMAD.MOV.U32 R154, RZ, RZ, R157 ;  /* 0x000000ffff9a7224 */ /* 0x000fe400078e009d */
[----:B------:R-:W-:Y:S01]  /*53340*/  IMAD.MOV.U32 R19, RZ, RZ, R20 ;  /* 0x000000ffff137224 */ /* 0x000fe200078e0014 */
[----:B------:R-:W-:Y:S01]  /*53350*/  MOV R20, R23 ;  /* 0x0000001700147202 */ /* 0x000fe20000000f00 */
[----:B------:R-:W-:Y:S02]  /*53360*/  IMAD.MOV.U32 R157, RZ, RZ, R158 ;  /* 0x000000ffff9d7224 */ /* 0x000fe400078e009e */
[----:B-1----:R-:W-:Y:S01]  /*53370*/  IMAD.MOV.U32 R3, RZ, RZ, R145 ;  /* 0x000000ffff037224 */ /* 0x002fe200078e0091 */
[----:B------:R-:W-:Y:S01]  /*53380*/  MOV R158, R161 ;  /* 0x000000a1009e7202 */ /* 0x000fe20000000f00 */
[----:B------:R-:W-:-:S03]  /*53390*/  IMAD.MOV.U32 R23, RZ, RZ, R152 ;  /* 0x000000ffff177224 */ /* 0x000fc600078e0098 */
[----:B------:R1:W-:Y:S01]  /*533a0*/  STL [R1+0x120c], R3 ;  /* 0x00120c0301007387 */ /* 0x0003e20000100800 */
[----:B-----5:R-:W-:Y:S02]  /*533b0*/  IMAD.MOV.U32 R161, RZ, RZ, R4 ;  /* 0x000000ffffa17224 */ /* 0x020fe400078e0004 */
[----:B------:R-:W-:Y:S01]  /*533c0*/  IMAD.MOV.U32 R152, RZ, RZ, R155 ;  /* 0x000000ffff987224 */ /* 0x000fe200078e009b */
[----:B------:R-:W-:Y:S01]  /*533d0*/  MOV R155, R156 ;  /* 0x0000009c009b7202 */ /* 0x000fe20000000f00 */
[----:B------:R-:W-:Y:S01]  /*533e0*/  IMAD.MOV.U32 R156, RZ, RZ, R159 ;  /* 0x000000ffff9c7224 */ /* 0x000fe200078e009f */
[----:B------:R-:W-:Y:S01]  /*533f0*/  STL [R1+0x1218], R146 ;  /* 0x0012189201007387 */ /* 0x000fe20000100800 */
[----:B-1----:R-:W-:Y:S01]  /*53400*/  MOV R3, R147 ;  /* 0x0000009300037202 */ /* 0x002fe20000000f00 */
[----:B------:R-:W-:Y:S02]  /*53410*/  IMAD.MOV.U32 R159, RZ, RZ, R160 ;  /* 0x000000ffff9f7224 */ /* 0x000fe400078e00a0 */
[----:B---3--:R-:W-:-:S02]  /*53420*/  IMAD.MOV.U32 R4, RZ, RZ, R149 ;  /* 0x000000ffff047224 */ /* 0x008fc400078e0095 */
[----:B------:R-:W-:Y:S01]  /*53430*/  STL [R1+0x1214], R3 ;  /* 0x0012140301007387 */ /* 0x000fe20000100800 */
[----:B------:R-:W-:Y:S02]  /*53440*/  IMAD.MOV.U32 R160, RZ, RZ, R5 ;  /* 0x000000ffffa07224 */ /* 0x000fe400078e0005 */
[----:B------:R-:W-:Y:S01]  /*53450*/  IMAD.U32 R5, RZ, RZ, UR5 ;  /* 0x00000005ff057e24 */ /* 0x000fe2000f8e00ff */
[----:B------:R-:W-:Y:S04]  /*53460*/  STL [R1+0x1220], R148 ;  /* 0x0012209401007387 */ /* 0x000fe80000100800 */
[----:B------:R1:W-:Y:S02]  /*53470*/  STL [R1+0x121c], R4 ;  /* 0x00121c0401007387 */ /* 0x0003e40000100800 */
[----:B-1----:R-:W-:-:S02]  /*53480*/  IMAD.MOV.U32 R4, RZ, RZ, R151 ;  /* 0x000000ffff047224 */ /* 0x002fc400078e0097 */
[----:B------:R1:W-:Y:S04]  /*53490*/  STL [R1+0x1228], R150 ;  /* 0x0012289601007387 */ /* 0x0003e80000100800 */
[----:B------:R2:W-:Y:S04]  /*534a0*/  STL [R1+0x1238], R5 ;  /* 0x0012380501007387 */ /* 0x0005e80000100800 */
[----:B------:R2:W-:Y:S04]  /*534b0*/  STL [R1+0x1224], R4 ;  /* 0x0012240401007387 */ /* 0x0005e80000100800 */
[----:B------:R2:W-:Y:S04]  /*534c0*/  STL [R1], RZ ;  /* 0x000000ff01007387 */ /* 0x0005e80000100800 */
        /* <DEDUP_REMOVED lines=126> */
[----:B------:R2:W-:Y:S01]  /*53cb0*/  STL [R1+0x1fc], RZ ;  /* 0x0001fcff01007387 */ /* 0x0005e20000100800 */
[----:B------:R-:W-:-:S04]  /*53cc0*/  SHF.R.S32.HI R3, RZ, 0x1f, R0 ;  /* 0x0000001fff037819 */ /* 0x000fc80000011400 */
[----:B------:R-:W-:Y:S01]  /*53cd0*/  LEA.HI R3, R3, R0, RZ, 0x7 ;  /* 0x0000000003037211 */ /* 0x000fe200078f38ff */
[----:B------:R-:W-:-:S03]  /*53ce0*/  UMOV UR10, 0x1 ;  /* 0x00000001000a7882 */ /* 0x000fc60000000000 */
[----:B------:R-:W-:Y:S01]  /*53cf0*/  SHF.R.S32.HI R3, RZ, 0x7, R3 ;  /* 0x00000007ff037819 */ /* 0x000fe20000011403 */
[----:B------:R-:W-:Y:S01]  /*53d00*/  USHF.R.S32.HI UR8, URZ, 0x1f, UR7 ;  /* 0x0000001f3f087899 */ /* 0x000fe20008011407 */
[----:B------:R-:W-:Y:S01]  /*53d10*/  IMAD.U32 R0, RZ, RZ, UR10 ;  /* 0x0000000aff007e24 */ /* 0x000fe2000f8e00ff */
[----:B------:R-:W-:Y:S01]  /*53d20*/  USHF.R.S32.HI UR9, URZ, 0x1f, UR50 ;  /* 0x0000001f3f097899 */ /* 0x000fe20008011432 */
        /* <DEDUP_REMOVED lines=63> */
[----:B-1----:R-:W-:-:S02]  /*54120*/  CS2R R150, SRZ ;  /* 0x0000000000967805 */ /* 0x002fc4000001ff00 */
[----:B------:R-:W-:Y:S01]  /*54130*/  IADD3 R3, R3, -0x2, RZ ;  /* 0xfffffffe03037810 */ /* 0x000fe20007ffe0ff */
[----:B------:R-:W-:Y:S02]  /*54140*/  USHF.L.U32 UR5, UR7, 0x2, URZ ;  /* 0x0000000207057899 */ /* 0x000fe4000800063f */
[----:B------:R-:W-:Y:S01]  /*54150*/  USHF.L.U32 UR6, UR50, 0x2, URZ ;  /* 0x0000000232067899 */ /* 0x000fe2000800063f */
[----:B------:R-:W-:Y:S01]  /*54160*/  UMOV UR61, 0xffffffff ;  /* 0xffffffff003d7882 */ /* 0x000fe20000000000 */
[----:B------:R-:W-:Y:S02]  /*54170*/  USHF.L.U64.HI UR7, UR7, 0x2, UR8 ;  /* 0x0000000207077899 */ /* 0x000fe40008010208 */
[----:B------:R-:W-:Y:S01]  /*54180*/  USHF.L.U64.HI UR50, UR50, 0x2, UR9 ;  /* 0x0000000232327899 */ /* 0x000fe20008010209 */
[----:B--2---:R-:W-:-:S11]  /*54190*/  UMOV UR51, URZ ;  /* 0x0000003f00337c82 */ /* 0x004fd60008000000 */
.L_x_1:
[----:B------:R-:W-:Y:S01]  /*541a0*/  STL.64 [R1+0x1d40], R250 ;  /* 0x001d40fa01007387 */ /* 0x000fe20000100a00 */
[----:B------:R-:W-:Y:S01]  /*541b0*/  UIADD3 UR61, UR61, 0x1, URZ ;  /* 0x000000013d3d7890 */ /* 0x000fe2000fffe03f */
[----:B------:R-:W-:-:S04]  /*541c0*/  DEPBAR.LE SB0, 0x2 ;  /* 0x000080800000791a */ /* 0x000fc80000000000 */
        /* <DEDUP_REMOVED lines=49> */
[----:B-----5:R-:W-:Y:S04]  /*544e0*/  STL.64 [R1+0x1bb0], R150 ;  /* 0x001bb09601007387 */ /* 0x020fe80000100a00 */
        /* <DEDUP_REMOVED lines=13> */
[----:B-1----:R-:W2:Y:S04]  /*545c0*/  LDL.LU.64 R124, [R1] ;  /* 0x00000000017c7983 */ /* 0x002ea80000300a00 */
        /* <DEDUP_REMOVED lines=62> */
[----:B------:R-:W2:Y:S01]  /*549b0*/  LDL.LU.64 R250, [R1+0x1f8] ;  /* 0x0001f80001fa7983 */ /* 0x000ea20000300a00 */
[----:B------:R-:W-:Y:S01]  /*549c0*/  UISETP.GT.AND UP0, UPT, UR61, 0x2, UPT ;  /* 0x000000023d00788c */ /* 0x000fe2000bf04270 */
[----:B------:R-:W-:Y:S03]  /*549d0*/  BAR.SYNC.DEFER_BLOCKING 0x0 ;  /* 0x0000000000007b1d */ /* 0x000fe60000010000 */
[----:B------:R-:W-:-:S04]  /*549e0*/  USEL UR61, UR61, URZ, !UP0 ;  /* 0x0000003f3d3d7287 */ /* 0x000fc8000c000000 */
[----:B------:R-:W-:Y:S02]  /*549f0*/  ULEA UR8, UR61, UR60, 0xf ;  /* 0x0000003c3d087291 */ /* 0x000fe4000f8e783f */
[----:B------:R-:W-:Y:S01]  /*54a00*/  ULEA UR9, UR61, UR60, 0x12 ;  /* 0x0000003c3d097291 */ /* 0x000fe2000f8e903f */
[----:B------:R-:W3:Y:S01]  /*54a10*/  LDL R3, [R1+0x1238] ;  /* 0x0012380001037983 */ /* 0x000ee20000100800 */
[----:B------:R-:W-:Y:S02]  /*54a20*/  UIADD3 UR8, UR8, 0xc0000, URZ ;  /* 0x000c000008087890 */ /* 0x000fe4000fffe03f */
[----:B------:R-:W-:Y:S01]  /*54a30*/  USHF.R.U32.HI UR9, URZ, 0x4, UR9 ;  /* 0x000000043f097899 */ /* 0x000fe20008011609 */
[----:B------:R-:W-:Y:S01]  /*54a40*/  STL [R1+0x1b2c], R2 ;  /* 0x001b2c0201007387 */ /* 0x000fe20000100800 */
[----:B------:R-:W-:Y:S02]  /*54a50*/  USHF.R.U32.HI UR8, URZ, 0x4, UR8 ;  /* 0x000000043f087899 */ /* 0x000fe40008011608 */
[----:B------:R-:W-:-:S02]  /*54a60*/  USGXT.U32 UR46, UR9, 0xe ;  /* 0x0000000e092e789a */ /* 0x000fc40008000000 */
[----:B------:R-:W-:Y:S01]  /*54a70*/  USGXT.U32 UR44, UR8, 0xe ;  /* 0x0000000e082c789a */ /* 0x000fe20008000000 */
[----:B------:R-:W-:Y:S01]  /*54a80*/  UMOV UR47, 0x40000040 ;  /* 0x40000040002f7882 */ /* 0x000fe20000000000 */
[----:B------:R-:W-:Y:S01]  /*54a90*/  UMOV UR45, 0x40000040 ;  /* 0x40000040002d7882 */ /* 0x000fe20000000000 */
[----:B------:R-:W-:Y:S02]  /*54aa0*/  UIADD3 UR10, UP1, UR46, 0x2, URZ ;  /* 0x000000022e0a7890 */ /* 0x000fe4000ff3e03f */
[----:B------:R-:W-:Y:S01]  /*54ab0*/  UIADD3 UR12, UP0, UR44, 0x2, URZ ;  /* 0x000000022c0c7890 */ /* 0x000fe2000ff1e03f */
[----:B------:R-:W-:Y:S01]  /*54ac0*/  UMOV UR9, URZ ;  /* 0x0000003f00097c82 */ /* 0x000fe20008000000 */
[----:B------:R-:W-:Y:S01]  /*54ad0*/  UMOV UR8, URZ ;  /* 0x0000003f00087c82 */ /* 0x000fe20008000000 */
[----:B------:R-:W-:Y:S02]  /*54ae0*/  UIADD3.X UR11, UR9, 0x40000040, URZ, UP1, !UPT ;  /* 0x40000040090b7890 */ /* 0x000fe40008ffe43f */
[----:B------:R-:W-:-:S02]  /*54af0*/  UIADD3.X UR9, UR8, 0x40000040, URZ, UP0, !UPT ;  /* 0x4000004008097890 */ /* 0x000fc400087fe43f */
[----:B------:R-:W-:Y:S01]  /*54b00*/  UIADD3.64 UR42, UR10, 0x2, URZ ;  /* 0x000000020a2a7897 */ /* 0x000fe2000fffe03f */
[----:B------:R-:W-:Y:S01]  /*54b10*/  UMOV UR8, UR12 ;  /* 0x0000000c00087c82 */ /* 0x000fe20008000000 */
[----:B------:R-:W-:Y:S02]  /*54b20*/  UIADD3.64 UR38, UR10, 0x4, URZ ;  /* 0x000000040a267897 */ /* 0x000fe4000fffe03f */
[----:B------:R-:W-:Y:S02]  /*54b30*/  UIADD3.64 UR40, UR8, 0x2, URZ ;  /* 0x0000000208287897 */ /* 0x000fe4000fffe03f */
[----:B------:R-:W-:Y:S02]  /*54b40*/  UIADD3.64 UR36, UR8, 0x4, URZ ;  /* 0x0000000408247897 */ /* 0x000fe4000fffe03f */
[----:B------:R-:W-:Y:S02]  /*54b50*/  UIADD3.64 UR54, UR10, 0x7fe, URZ ;  /* 0x000007fe0a367897 */ /* 0x000fe4000fffe03f */
[----:B------:R-:W-:-:S02]  /*54b60*/  UIADD3.64 UR52, UR8, 0x1fe, URZ ;  /* 0x000001fe08347897 */ /* 0x000fc4000fffe03f */
[----:B------:R-:W-:Y:S02]  /*54b70*/  UIADD3.64 UR58, UR10, 0x800, URZ ;  /* 0x000008000a3a7897 */ /* 0x000fe4000fffe03f */
[----:B------:R-:W-:Y:S02]  /*54b80*/  UIADD3.64 UR56, UR8, 0x200, URZ ;  /* 0x0000020008387897 */ /* 0x000fe4000fffe03f */
[----:B------:R-:W-:Y:S02]  /*54b90*/  UIADD3.64 UR18, UR10, 0x802, URZ ;  /* 0x000008020a127897 */ /* 0x000fe4000fffe03f */
[----:B------:R-:W-:Y:S02]  /*54ba0*/  UIADD3.64 UR16, UR8, 0x202, URZ ;  /* 0x0000020208107897 */ /* 0x000fe4000fffe03f */
[----:B------:R-:W-:Y:S02]  /*54bb0*/  UIADD3.64 UR22, UR10, 0x1000, URZ ;  /* 0x000010000a167897 */ /* 0x000fe4000fffe03f */
[----:B------:R-:W-:-:S02]  /*54bc0*/  UIADD3.64 UR20, UR8, 0x400, URZ ;  /* 0x0000040008147897 */ /* 0x000fc4000fffe03f */
[----:B------:R-:W-:Y:S01]  /*54bd0*/  UIADD3.64 UR34, UR10, 0x1002, URZ ;  /* 0x000010020a227897 */ /* 0x000fe2000fffe03f */
[----:B------:R-:W-:Y:S01]  /*54be0*/  UMOV UR12, UR16 ;  /* 0x00000010000c7c82 */ /* 0x000fe20008000000 */
[----:B------:R-:W-:Y:S01]  /*54bf0*/  UMOV UR13, UR17 ;  /* 0x00000011000d7c82 */ /* 0x000fe20008000000 */
[----:B------:R-:W-:Y:S02]  /*54c00*/  UIADD3.64 UR32, UR8, 0x402, URZ ;  /* 0x0000040208207897 */ /* 0x000fe4000fffe03f */
[----:B------:R-:W-:Y:S02]  /*54c10*/  UIADD3.64 UR30, UR10, 0x1004, URZ ;  /* 0x000010040a1e7897 */ /* 0x000fe4000fffe03f */
[----:B------:R-:W-:Y:S02]  /*54c20*/  UIADD3.64 UR28, UR8, 0x404, URZ ;  /* 0x00000404081c7897 */ /* 0x000fe4000fffe03f */
[----:B------:R-:W-:Y:S02]  /*54c30*/  UIADD3.64 UR26, UR10, 0x17fe, URZ ;  /* 0x000017fe0a1a7897 */ /* 0x000fe4000fffe03f */
[----:B------:R-:W-:Y:S01]  /*54c40*/  UIADD3.64 UR24, UR8, 0x5fe, URZ ;  /* 0x000005fe08187897 */ /* 0x000fe2000fffe03f */
[----:B--2---:R-:W-:-:S06]  /*54c50*/  WARPGROUP.ARRIVE ;  /* 0x00000000000079c5 */ /* 0x004fcc0000000000 */
[----:B------:R-:W-:Y:S03]  /*54c60*/  HGMMA.64x256x8.F32.TF32 R124, gdesc[UR44], R124, gsb0 ;  /* 0x07e000002c7c79f0 */ /* 0x000fe6000800287c */
[----:B------:R-:W-:Y:S02]  /*54c70*/  WARPGROUP.DEPBAR.LE gsb0, 0x0 ;  /* 0x00008000000079c5 */ /* 0x000fe40000010000 */
[----:B------:R-:W-:-:S15]  /*54c80*/  WARPGROUP.ARRIVE ;  /* 0x00000000000079c5 */ /* 0x000fde0000000000 */
[----:B------:R-:W-:-:S08]  /*54c90*/  NOP ;  /* 0x0000000000007918 */ /* 0x000fd00000000000 */
        /* <DEDUP_REMOVED lines=20> */
[----:B------:R-:W-:Y:S01]  /*54de0*/  HGMMA.64x256x8.F32.TF32 R124, gdesc[UR16], R124, gsb0 ;  /* 0x07e00000107c79f0 */ /* 0x000fe2000800287c */
[----:B------:R-:W-:Y:S02]  /*54df0*/  UIADD3.64 UR18, UR10, 0x804, URZ ;  /* 0x000008040a127897 */ /* 0x000fe4000fffe03f */
[----:B------:R-:W-:-:S07]  /*54e00*/  UIADD3.64 UR16, UR8, 0x204, URZ ;  /* 0x0000020408107897 */ /* 0x000fce000fffe03f */
[----:B------:R-:W-:Y:S01]  /*54e10*/  UMOV UR14, UR16 ;  /* 0x00000010000e7c82 */ /* 0x000fe20008000000 */
[----:B------:R-:W-:Y:S01]  /*54e20*/  UMOV UR15, UR17 ;  /* 0x00000011000f7c82 */ /* 0x000fe20008000000 */
[----:B------:R-:W-:Y:S02]  /*54e30*/  WARPGROUP.DEPBAR.LE gsb0, 0x0 ;  /* 0x00008000000079c5 */ /* 0x000fe40000010000 */
[----:B------:R-:W-:-:S14]  /*54e40*/  WARPGROUP.ARRIVE ;  /* 0x00000000000079c5 */ /* 0x000fdc0000000000 */
[----:B------:R-:W-:Y:S01]  /*54e50*/  HGMMA.64x256x8.F32.TF32 R124, gdesc[UR16], R124, gsb0 ;  /* 0x07e00000107c79f0 */ /* 0x000fe2000800287c */
[----:B------:R-:W-:Y:S02]  /*54e60*/  UIADD3.64 UR18, UR10, 0xffe, URZ ;  /* 0x00000ffe0a127897 */ /* 0x000fe4000fffe03f */
[----:B------:R-:W-:Y:S01]  /*54e70*/  UIADD3.64 UR16, UR8, 0x3fe, URZ ;  /* 0x000003fe08107897 */ /* 0x000fe2000fffe03f */
[----:B------:R-:W-:Y:S02]  /*54e80*/  WARPGROUP.DEPBAR.LE gsb0, 0x0 ;  /* 0x00008000000079c5 */ /* 0x000fe40000010000 */
[----:B------:R-:W-:-:S15]  /*54e90*/  WARPGROUP.ARRIVE ;  /* 0x00000000000079c5 */ /* 0x000fde0000000000 */
[----:B------:R-:W-:-:S07]  /*54ea0*/  NOP ;  /* 0x0000000000007918 */ /* 0x000fce0000000000 */
[----:B------:R-:W-:Y:S01]  /*54eb0*/  HGMMA.64x256x8.F32.TF32 R124, gdesc[UR16], R124, gsb0 ;  /* 0x07e00000107c79f0 */ /* 0x000fe2000800287c */
[----:B------:R-:W-:Y:S01]  /*54ec0*/  UMOV UR18, UR20 ;  /* 0x0000001400127c82 */ /* 0x000fe20008000000 */
[----:B------:R-:W-:Y:S01]  /*54ed0*/  UMOV UR19, UR21 ;  /* 0x0000001500137c82 */ /* 0x000fe20008000000 */
[----:B------:R-:W-:Y:S02]  /*54ee0*/  WARPGROUP.DEPBAR.LE gsb0, 0x0 ;  /* 0x00008000000079c5 */ /* 0x000fe40000010000 */
[----:B------:R-:W-:-:S15]  /*54ef0*/  WARPGROUP.ARRIVE ;  /* 0x00000000000079c5 */ /* 0x000fde0000000000 */
[----:B------:R-:W-:-:S08]  /*54f00*/  NOP ;  /* 0x0000000000007918 */ /* 0x000fd00000000000 */
        /* <DEDUP_REMOVED lines=34> */
[----:B------:R-:W-:Y:S03]  /*55130*/  HGMMA.64x256x8.F32.TF32 R124, gdesc[UR16], R124, gsb0 ;  /* 0x07e00000107c79f0 */ /* 0x000fe6000800287c */
[----:B------:R-:W-:Y:S02]  /*55140*/  WARPGROUP.DEPBAR.LE gsb0, 0x0 ;  /* 0x00008000000079c5 */ /* 0x000fe40000010000 */
[----:B------:R-:W-:-:S15]  /*55150*/  WARPGROUP.ARRIVE ;  /* 0x00000000000079c5 */ /* 0x000fde0000000000 */
[----:B------:R-:W-:-:S08]  /*55160*/  NOP ;  /* 0x0000000000007918 */ /* 0x000fd00000000000 */
[----:B------:R-:W-:Y:S03]  /*55170*/  HGMMA.64x256x8.F32.TF32 R124, gdesc[UR12], R124, gsb0 ;  /* 0x07e000000c7c79f0 */ /* 0x000fe6000800287c */
[----:B------:R-:W-:Y:S02]  /*55180*/  WARPGROUP.DEPBAR.LE gsb0, 0x0 ;  /* 0x00008000000079c5 */ /* 0x000fe40000010000 */
[----:B------:R-:W-:Y:S04]  /*55190*/  STL.64 [R1], R124 ;  /* 0x0000007c01007387 */ /* 0x000fe80000100a00 */
        /* <DEDUP_REMOVED lines=63> */
[----:B-1----:R-:W2:Y:S04]  /*55590*/  LDL.LU.64 R250, [R1+0x1d40] ;  /* 0x001d400001fa7983 */ /* 0x002ea80000300a00 */
[----:B------:R-:W4:Y:S04]  /*555a0*/  LDL.LU.64 R248, [R1+0x1d38] ;  /* 0x001d380001f87983 */ /* 0x000f280000300a00 */
[----:B------:R-:W2:Y:S04]  /*555b0*/  LDL.LU.64 R246, [R1+0x1d30] ;  /* 0x001d300001f67983 */ /* 0x000ea80000300a00 */
        /* <DEDUP_REMOVED lines=21> */
[----:B------:R-:W4:Y:S04]  /*55710*/  LDL.LU.64 R202, [R1+0x1c80] ;  /* 0x001c800001ca7983 */ /* 0x000f280000300a00 */
[----:B------:R-:W2:Y:S04]  /*55720*/  LDL.LU.64 R200, [R1+0x1c78] ;  /* 0x001c780001c87983 */ /* 0x000ea80000300a00 */
        /* <DEDUP_REMOVED lines=38> */
[----:B------:R-:W-:Y:S01]  /*55990*/  UIADD3.64 UR46, UR10, 0x1ffe, URZ ;  /* 0x00001ffe0a2e7897 */ /* 0x000fe2000fffe03f */
[----:B---3--:R-:W-:Y:S01]  /*559a0*/  R2UR UR14, R3 ;  /* 0x00000000030e72ca */ /* 0x008fe200000e0000 */
[----:B------:R-:W-:Y:S01]  /*559b0*/  UIADD3.64 UR42, UR10, 0x2002, URZ ;  /* 0x000020020a2a7897 */ /* 0x000fe2000fffe03f */
[----:B------:R-:W-:Y:S01]  /*559c0*/  R2UR UR15, R0 ;  /* 0x00000000000f72ca */ /* 0x000fe200000e0000 */
[----:B------:R-:W-:Y:S01]  /*559d0*/  UIADD3.64 UR38, UR10, 0x2004, URZ ;  /* 0x000020040a267897 */ /* 0x000fe2000fffe03f */
[----:B------:R-:W1:Y:S01]  /*559e0*/  LDC R3, c[0x0][0x230] ;  /* 0x00008c00ff037b82 */ /* 0x000e620000000800 */
[----:B------:R-:W-:Y:S01]  /*559f0*/  UIADD3.64 UR54, UR10, 0x27fe, URZ ;  /* 0x000027fe0a367897 */ /* 0x000fe2000fffe03f */
[----:B------:R-:W-:Y:S01]  /*55a00*/  LOP3.LUT R0, R7, 0x2, RZ, 0xfc, !PT ;  /* 0x0000000207007812 */ /* 0x000fe200078efcff */
[----:B------:R-:W-:Y:S01]  /*55a10*/  UIADD3.64 UR58, UR10, 0x2800, URZ ;  /* 0x000028000a3a7897 */ /* 0x000fe2000fffe03f */
[----:B------:R-:W-:Y:S01]  /*55a20*/  IADD3 R9, P3, R9, UR5, RZ ;  /* 0x0000000509097c10 */ /* 0x000fe2000ff7e0ff */
[----:B------:R-:W-:Y:S01]  /*55a30*/  UIADD3.64 UR18, UR10, 0x3802, URZ ;  /* 0x000038020a127897 */ /* 0x000fe2000fffe03f */
[----:B------:R-:W-:Y:S01]  /*55a40*/  IADD3 R11, P4, R11, UR5, RZ ;  /* 0x000000050b0b7c10 */ /* 0x000fe2000ff9e0ff */
[----:B------:R3:W-:Y:S01]  /*55a50*/  STL [R1+0x1b30], R6 ;  /* 0x001b300601007387 */ /* 0x0007e20000100800 */
[----:B------:R-:W-:Y:S01]  /*55a60*/  IADD3.X R8, R8, UR7, RZ, P3, !PT ;  /* 0x0000000708087c10 */ /* 0x000fe20009ffe4ff */
[----:B------:R-:W-:Y:S01]  /*55a70*/  IMAD.MOV.U32 R4, RZ, RZ, R9 ;  /* 0x000000ffff047224 */ /* 0x000fe200078e0009 */
[----:B------:R-:W-:-:S02]  /*55a80*/  IADD3.X R10, R10, UR7, RZ, P4, !PT ;  /* 0x000000070a0a7c10 */ /* 0x000fc4000a7fe4ff */
[----:B------:R-:W-:Y:S01]  /*55a90*/  MOV R5, R8 ;  /* 0x0000000800057202 */ /* 0x000fe20000000f00 */
[----:B-1----:R-:W-:-:S05]  /*55aa0*/  VIADD R3, R3, 0x7f ;  /* 0x0000007f03037836 */ /* 0x002fca0000000000 */
[----:B------:R-:W-:-:S04]  /*55ab0*/  SHF.R.S32.HI R2, RZ, 0x1f, R3 ;  /* 0x0000001fff027819 */ /* 0x000fc80000011403 */
[----:B------:R-:W-:Y:S02]  /*55ac0*/  LEA.HI R2, R2, R3, RZ, 0x7 ;  /* 0x0000000302027211 */ /* 0x000fe400078f38ff */
[----:B------:R-:W-:Y:S02]  /*55ad0*/  LOP3.LUT R3, R7, 0x20, RZ, 0xfc, !PT ;  /* 0x0000002007037812 */ /* 0x000fe400078efcff */
[----:B------:R-:W-:-:S05]  /*55ae0*/  SHF.R.S32.HI R2, RZ, 0x7, R2 ;  /* 0x00000007ff027819 */ /* 0x000fca0000011402 */
[----:B------:R-:W-:-:S05]  /*55af0*/  VIADD R2, R2, 0xfffffffe ;  /* 0xfffffffe02027836 */ /* 0x000fca0000000000 */
[----:B------:R-:W-:Y:S02]  /*55b00*/  ISETP.LE.AND P0, PT, R2, UR51, PT ;  /* 0x0000003302007c0c */ /* 0x000fe4000bf03270 */
[----:B------:R-:W-:Y:S02]  /*55b10*/  LOP3.LUT R2, R7, 0x42, RZ, 0xfc, !PT ;  /* 0x0000004207027812 */ /* 0x000fe400078efcff */
[----:B--2---:R-:W-:Y:S02]  /*55b20*/  IADD3 R171, P4, R171, UR5, RZ ;  /* 0x00000005abab7c10 */ /* 0x004fe4000ff9e0ff */
[----:B----4-:R-:W-:Y:S02]  /*55b30*/  IADD3 R169, P3, R169, UR5, RZ ;  /* 0x00000005a9a97c10 */ /* 0x010fe4000ff7e0ff */
[----:B------:R-:W-:Y:S02]  /*55b40*/  IADD3.X R170, R170, UR7, RZ, P4, !PT ;  /* 0x00000007aaaa7c10 */ /* 0x000fe4000a7fe4ff */
[----:B------:R-:W-:Y:S01]  /*55b50*/  IADD3.X R168, R168, UR7, RZ, P3, !PT ;  /* 0x00000007a8a87c10 */ /* 0x000fe20009ffe4ff */
[----:B------:R-:W-:-:S06]  /*55b60*/  WARPGROUP.ARRIVE ;  /* 0x00000000000079c5 */ /* 0x000fcc0000000000 */
[----:B------:R-:W-:Y:S01]  /*55b70*/  HGMMA.64x256x8.F32.TF32 R24, gdesc[UR44], R24, gsb0 ;  /* 0x07e000002c1879f0 */ /* 0x000fe20008002818 */
[----:B------:R-:W-:Y:S01]  /*55b80*/  UIADD3.64 UR46, UR10, 0x2000, URZ ;  /* 0x000020000a2e7897 */ /* 0x000fe2000fffe03f */
[----:B------:R-:W-:Y:S01]  /*55b90*/  UMOV UR44, UR8 ;  /* 0x00000008002c7c82 */ /* 0x000fe20008000000 */
[----:B------:R-:W-:Y:S01]  /*55ba0*/  UMOV UR45, UR9 ;  /* 0x00000009002d7c82 */ /* 0x000fe20008000000 */
[----:B------:R-:W-:Y:S02]  /*55bb0*/  UIMAD UR9, UR51, -0x80, UR14 ;  /* 0xffffff80330978a4 */ /* 0x000fe4000f8e020e */
[----:B------:R-:W-:Y:S02]  /*55bc0*/  UIADD3 UR8, UR15, 0x1, URZ ;  /* 0x000000010f087890 */ /* 0x000fe4000fffe03f */
[----:B------:R-:W-:Y:S02]  /*55bd0*/  UIADD3.64 UR14, UR10, 0x3804, URZ ;  /* 0x000038040a0e7897 */ /* 0x000fe4000fffe03f */
[----:B------:R-:W-:Y:S01]  /*55be0*/  ISETP.GE.AND P1, PT, R7, UR9, PT ;  /* 0x0000000907007c0c */ /* 0x000fe2000bf26270 */
[----:B------:R-:W-:Y:S01]  /*55bf0*/  UISETP.GT.AND UP0, UPT, UR8, 0x2, UPT ;  /* 0x000000020800788c */ /* 0x000fe2000bf04270 */
[----:B------:R-:W-:-:S02]  /*55c00*/  ISETP.GE.AND P2, PT, R0, UR9, PT ;  /* 0x0000000900007c0c */ /* 0x000fc4000bf46270 */
[----:B------:R-:W-:Y:S01]  /*55c10*/  SEL R0, RZ, 0x4, P1 ;  /* 0x00000004ff007807 */ /* 0x000fe20000800000 */
[----:B------:R-:W-:-:S03]  /*55c20*/  USEL UR8, UR8, URZ, !UP0 ;  /* 0x0000003f08087287 */ /* 0x000fc6000c000000 */
[----:B------:R-:W-:-:S04]  /*55c30*/  SEL R0, R0, RZ, !P0 ;  /* 0x000000ff00007207 */ /* 0x000fc80004000000 */
[----:B------:R-:W-:Y:S02]  /*55c40*/  ISETP.NE.U32.AND P1, PT, R0, RZ, PT ;  /* 0x000000ff0000720c */ /* 0x000fe40003f25070 */
[----:B------:R-:W-:-:S04]  /*55c50*/  SEL R0, RZ, 0x4, P2 ;  /* 0x00000004ff007807 */ /* 0x000fc80001000000 */
[----:B------:R-:W-:-:S04]  /*55c60*/  SEL R0, R0, RZ, !P0 ;  /* 0x000000ff00007207 */ /* 0x000fc80004000000 */
[----:B------:R-:W-:Y:S01]  /*55c70*/  ISETP.NE.U32.AND P2, PT, R0, RZ, PT ;  /* 0x000000ff0000720c */ /* 0x000fe20003f45070 */
[----:B------:R-:W-:Y:S02]  /*55c80*/  WARPGROUP.DEPBAR.LE gsb0, 0x0 ;  /* 0x00008000000079c5 */ /* 0x000fe40000010000 */
[----:B------:R-:W-:-:S06]  /*55c90*/  WARPGROUP.ARRIVE ;  /* 0x00000000000079c5 */ /* 0x000fcc0000000000 */
        /* <DEDUP_REMOVED lines=9> */
[----:B------:R-:W-:Y:S01]  /*55d30*/  UIADD3.64 UR38, UR10, 0x2802, URZ ;  /* 0x000028020a267897 */ /* 0x000fe2000fffe03f */
[----:B------:R-:W-:Y:S01]  /*55d40*/  UMOV UR36, UR22 ;  /* 0x0000001600247c82 */ /* 0x000fe20008000000 */
[----:B------:R-:W-:Y:S01]  /*55d50*/  UMOV UR37, UR23 ;  /* 0x0000001700257c82 */ /* 0x000fe20008000000 */
[----:B------:R-:W-:Y:S01]  /*55d60*/  UIADD3.64 UR22, UR10, 0x3800, URZ ;  /* 0x000038000a167897 */ /* 0x000fe2000fffe03f */
[----:B------:R-:W-:Y:S02]  /*55d70*/  WARPGROUP.DEPBAR.LE gsb0, 0x0 ;  /* 0x00008000000079c5 */ /* 0x000fe40000010000 */
[----:B------:R-:W-:-:S15]  /*55d80*/  WARPGROUP.ARRIVE ;  /* 0x00000000000079c5 */ /* 0x000fde0000000000 */
[----:B------:R-:W-:-:S06]  /*55d90*/  NOP ;  /* 0x0000000000007918 */ /* 0x000fcc0000000000 */
        /* <DEDUP_REMOVED lines=53> */
[----:B------:R-:W-:-:S06]  /*560f0*/  ULEA UR16, UR8, UR60, 0xf ;  /* 0x0000003c08107291 */ /* 0x000fcc000f8e783f */
[----:B------:R-:W-:-:S05]  /*56100*/  IMAD.U32 R0, RZ, RZ, UR16 ;  /* 0x00000010ff007e24 */ /* 0x000fca000f8e00ff */
[----:B------:R-:W-:Y:S02]  /*56110*/  IADD3 R0, R6, 0x100000, R0 ;  /* 0x0010000006007810 */ /* 0x000fe40007ffe000 */
[----:B---3--:R-:W-:Y:S01]  /*56120*/  LOP3.LUT R6, R7, 0x40, RZ, 0xfc, !PT ;  /* 0x0000004007067812 */ /* 0x008fe200078efcff */
[----:B------:R-:W-:Y:S02]  /*56130*/  WARPGROUP.DEPBAR.LE gsb0, 0x0 ;  /* 0x00008000000079c5 */ /* 0x000fe40000010000 */
[----:B------:R-:W-:-:S11]  /*56140*/  WARPGROUP.ARRIVE ;  /* 0x00000000000079c5 */ /* 0x000fd60000000000 */
[----:B------:R-:W-:Y:S03]  /*56150*/  HGMMA.64x256x8.F32.TF32 R24, gdesc[UR12], R24, gsb0 ;  /* 0x07e000000c1879f0 */ /* 0x000fe60008002818 */
[----:B------:R-:W-:Y:S02]  /*56160*/  WARPGROUP.DEPBAR.LE gsb0, 0x0 ;  /* 0x00008000000079c5 */ /* 0x000fe40000010000 */
[----:B------:R-:W-:Y:S06]  /*56170*/  BAR.SYNC.DEFER_BLOCKING 0x0 ;  /* 0x0000000000007b1d */ /* 0x000fec0000010000 */
[----:B------:R1:W-:Y:S04]  /*56180*/  STL [R1+0x1b40], R148 ;  /* 0x001b409401007387 */ /* 0x0003e80000100800 */
[----:B------:R2:W-:Y:S04]  /*56190*/  STL [R1+0x1b3c], R149 ;  /* 0x001b3c9501007387 */ /* 0x0005e80000100800 */
[----:B------:R-:W-:Y:S04]  /*561a0*/  STL [R1+0x1b38], R150 ;  /* 0x001b389601007387 */ /* 0x000fe80000100800 */
[----:B------:R3:W-:Y:S04]  /*561b0*/  STL [R1+0x1b34], R151 ;  /* 0x001b349701007387 */ /* 0x0007e80000100800 */
[----:B------:R-:W-:Y:S01]  /*561c0*/  @!PT LDS RZ, [RZ] ;  /* 0x00000000fffff984 */ /* 0x000fe20000000800 */
[----:B------:R-:W-:Y:S01]  /*561d0*/  @!PT LDS RZ, [RZ] ;  /* 0x00000000fffff984 */ /* 0x000fe20000000800 */
[----:B------:R-:W-:Y:S01]  /*561e0*/  @!PT LDS RZ, [RZ] ;  /* 0x00000000fffff984 */ /* 0x000fe20000000800 */
[----:B------:R4:W-:Y:S01]  /*561f0*/  LDGSTS.E [R0+-0x40000], desc[UR48][R4.64], P1 ;  /* 0xc000000004007fae */ /* 0x0009e20008921870 */
[----:B------:R-:W-:-:S02]  /*56200*/  ISETP.GE.AND P1, PT, R3, UR9, PT ;  /* 0x0000000903007c0c */ /* 0x000fc4000bf26270 */
[----:B------:R-:W-:Y:S01]  /*56210*/  LOP3.LUT R3, R7, 0x22, RZ, 0xfc, !PT ;  /* 0x0000002207037812 */ /* 0x000fe200078efcff */
[----:B----4-:R-:W-:Y:S02]  /*56220*/  IMAD.MOV.U32 R4, RZ, RZ, R11 ;  /* 0x000000ffff047224 */ /* 0x010fe400078e000b */
[----:B------:R-:W-:-:S05]  /*56230*/  IMAD.MOV.U32 R5, RZ, RZ, R10 ;  /* 0x000000ffff057224 */ /* 0x000fca00078e000a */
[----:B------:R4:W-:Y:S01]  /*56240*/  LDGSTS.E [R0+-0x3fff8], desc[UR48][R4.64], P2 ;  /* 0xc000800004007fae */ /* 0x0009e20009121870 */
[----:B------:R-:W-:Y:S02]  /*56250*/  ISETP.GE.AND P2, PT, R3, UR9, PT ;  /* 0x0000000903007c0c */ /* 0x000fe4000bf46270 */
[----:B------:R-:W-:-:S04]  /*56260*/  SEL R3, RZ, 0x4, P1 ;  /* 0x00000004ff037807 */ /* 0x000fc80000800000 */
[----:B------:R-:W-:-:S04]  /*56270*/  SEL R3, R3, RZ, !P0 ;  /* 0x000000ff03037207 */ /* 0x000fc80004000000 */
[----:B------:R-:W-:Y:S01]  /*56280*/  ISETP.NE.U32.AND P1, PT, R3, RZ, PT ;  /* 0x000000ff0300720c */ /* 0x000fe20003f25070 */
[----:B----4-:R-:W-:Y:S01]  /*56290*/  IMAD.MOV.U32 R4, RZ, RZ, R169 ;  /* 0x000000ffff047224 */ /* 0x010fe200078e00a9 */
[----:B------:R-:W-:Y:S01]  /*562a0*/  SEL R3, RZ, 0x4, P2 ;  /* 0x00000004ff037807 */ /* 0x000fe20001000000 */
[----:B------:R-:W-:-:S03]  /*562b0*/  IMAD.MOV.U32 R5, RZ, RZ, R168 ;  /* 0x000000ffff057224 */ /* 0x000fc600078e00a8 */
[----:B------:R-:W-:-:S04]  /*562c0*/  SEL R3, R3, RZ, !P0 ;  /* 0x000000ff03037207 */ /* 0x000fc80004000000 */
[----:B------:R-:W-:-:S03]  /*562d0*/  ISETP.NE.U32.AND P2, PT, R3, RZ, PT ;  /* 0x000000ff0300720c */ /* 0x000fc60003f45070 */
[----:B------:R4:W-:Y:S01]  /*562e0*/  LDGSTS.E [R0+-0x3e000], desc[UR48][R4.64], P1 ;  /* 0xc200000004007fae */ /* 0x0009e20008921870 */
[----:B------:R-:W-:-:S04]  /*562f0*/  ISETP.GE.AND P1, PT, R6, UR9, PT ;  /* 0x0000000906007c0c */ /* 0x000fc8000bf26270 */
[----:B------:R-:W-:Y:S02]  /*56300*/  SEL R3, RZ, 0x4, P1 ;  /* 0x00000004ff037807 */ /* 0x000fe40000800000 */
[----:B------:R-:W-:Y:S02]  /*56310*/  ISETP.GE.AND P1, PT, R2, UR9, PT ;  /* 0x0000000902007c0c */ /* 0x000fe4000bf26270 */
[----:B------:R-:W2:Y:S01]  /*56320*/  LDL R2, [R1+0x1b28] ;  /* 0x001b280001027983 */ /* 0x000ea20000100800 */
[----:B------:R-:W-:Y:S02]  /*56330*/  SEL R3, R3, RZ, !P0 ;  /* 0x000000ff03037207 */ /* 0x000fe40004000000 */
[----:B----4-:R-:W-:Y:S01]  /*56340*/  MOV R4, R171 ;  /* 0x000000ab00047202 */ /* 0x010fe20000000f00 */
[----:B------:R-:W-:Y:S01]  /*56350*/  IMAD.MOV.U32 R5, RZ, RZ, R170 ;  /* 0x000000ffff057224 */ /* 0x000fe200078e00aa */
[----:B------:R-:W-:-:S04]  /*56360*/  IADD3 R201, P3, R201, UR5, RZ ;  /* 0x00000005c9c97c10 */ /* 0x000fc8000ff7e0ff */
[----:B------:R4:W-:Y:S01]  /*56370*/  LDGSTS.E [R0+-0x3dff8], desc[UR48][R4.64], P2 ;  /* 0xc200800004007fae */ /* 0x0009e20009121870 */
[----:B------:R-:W-:Y:S02]  /*56380*/  ISETP.NE.U32.AND P2, PT, R3, RZ, PT ;  /* 0x000000ff0300720c */ /* 0x000fe40003f45070 */
[----:B------:R-:W-:Y:S02]  /*56390*/  SEL R3, RZ, 0x4, P1 ;  /* 0x00000004ff037807 */ /* 0x000fe40000800000 */
[----:B------:R-:W-:Y:S02]  /*563a0*/  IADD3.X R200, R200, UR7, RZ, P3, !PT ;  /* 0x00000007c8c87c10 */ /* 0x000fe40009ffe4ff */
[----:B------:R-:W-:Y:S02]  /*563b0*/  SEL R3, R3, RZ, !P0 ;  /* 0x000000ff03037207 */ /* 0x000fe40004000000 */
[----:B------:R-:W-:Y:S02]  /*563c0*/  IADD3 R203, P4, R203, UR5, RZ ;  /* 0x00000005cbcb7c10 */ /* 0x000fe4000ff9e0ff */
[----:B------:R-:W-:Y:S01]  /*563d0*/  ISETP.NE.U32.AND P1, PT, R3, RZ, PT ;  /* 0x000000ff0300720c */ /* 0x000fe20003f25070 */
[----:B----4-:R-:W-:-:S02]  /*563e0*/  IMAD.MOV.U32 R4, RZ, RZ, R201 ;  /* 0x000000ffff047224 */ /* 0x010fc400078e00c9 */
[----:B------:R-:W-:Y:S01]  /*563f0*/  IMAD.MOV.U32 R5, RZ, RZ, R200 ;  /* 0x000000ffff057224 */ /* 0x000fe200078e00c8 */
[----:B------:R-:W-:-:S04]  /*56400*/  IADD3.X R202, R202, UR7, RZ, P4, !PT ;  /* 0x00000007caca7c10 */ /* 0x000fc8000a7fe4ff */
[----:B------:R4:W-:Y:S01]  /*56410*/  LDGSTS.E [R0+-0x3c000], desc[UR48][R4.64], P2 ;  /* 0xc400000004007fae */ /* 0x0009e20009121870 */
[----:B-1----:R-:W-:Y:S01]  /*56420*/  LOP3.LUT R148, R7, 0x60, RZ, 0xfc, !PT ;  /* 0x0000006007947812 */ /* 0x002fe200078efcff */
[----:B----4-:R-:W-:Y:S01]  /*56430*/  IMAD.MOV.U32 R4, RZ, RZ, R203 ;  /* 0x000000ffff047224 */ /* 0x010fe200078e00cb */
[----:B------:R-:W-:-:S05]  /*56440*/  MOV R5, R202 ;  /* 0x000000ca00057202 */ /* 0x000fca0000000f00 */
[----:B------:R1:W-:Y:S01]  /*56450*/  LDGSTS.E [R0+-0x3bff8], desc[UR48][R4.64], P1 ;  /* 0xc400800004007fae */ /* 0x0003e20008921870 */
[----:B------:R-:W-:Y:S02]  /*56460*/  ISETP.GE.AND P1, PT, R148, UR9, PT ;  /* 0x0000000994007c0c */ /* 0x000fe4000bf26270 */
[----:B------:R-:W-:Y:S02]  /*56470*/  LOP3.LUT R6, R7, 0x62, RZ, 0xfc, !PT ;  /* 0x0000006207067812 */ /* 0x000fe400078efcff */
[----:B------:R-:W-:Y:S02]  /*56480*/  SEL R3, RZ, 0x4, P1 ;  /* 0x00000004ff037807 */ /* 0x000fe40000800000 */
[----:B------:R-:W-:Y:S02]  /*56490*/  ISETP.GE.AND P1, PT, R6, UR9, PT ;  /* 0x0000000906007c0c */ /* 0x000fe4000bf26270 */
[----:B------:R-:W-:Y:S02]  /*564a0*/  SEL R3, R3, RZ, !P0 ;  /* 0x000000ff03037207 */ /* 0x000fe40004000000 */
[----:B------:R-:W-:-:S02]  /*564b0*/  IADD3 R233, P3, R233, UR5, RZ ;  /* 0x00000005e9e97c10 */ /* 0x000fc4000ff7e0ff */
[----:B------:R-:W-:Y:S02]  /*564c0*/  ISETP.NE.U32.AND P2, PT, R3, RZ, PT ;  /* 0x000000ff0300720c */ /* 0x000fe40003f45070 */
[----:B------:R-:W-:Y:S02]  /*564d0*/  SEL R3, RZ, 0x4, P1 ;  /* 0x00000004ff037807 */ /* 0x000fe40000800000 */
[----:B------:R-:W-:Y:S02]  /*564e0*/  IADD3.X R232, R232, UR7, RZ, P3, !PT ;  /* 0x00000007e8e87c10 */ /* 0x000fe40009ffe4ff */
[----:B------:R-:W-:Y:S02]  /*564f0*/  SEL R3, R3, RZ, !P0 ;  /* 0x000000ff03037207 */ /* 0x000fe40004000000 */
[----:B------:R-:W-:Y:S02]  /*56500*/  IADD3 R235, P4, R235, UR5, RZ ;  /* 0x00000005ebeb7c10 */ /* 0x000fe4000ff9e0ff */
[----:B------:R-:W-:Y:S01]  /*56510*/  ISETP.NE.U32.AND P1, PT, R3, RZ, PT ;  /* 0x000000ff0300720c */ /* 0x000fe20003f25070 */
[----:B-1----:R-:W-:Y:S01]  /*56520*/  IMAD.MOV.U32 R4, RZ, RZ, R233 ;  /* 0x000000ffff047224 */ /* 0x002fe200078e00e9 */
[----:B------:R-:W-:Y:S01]  /*56530*/  IADD3.X R234, R234, UR7, RZ, P4, !PT ;  /* 0x00000007eaea7c10 */ /* 0x000fe2000a7fe4ff */
[----:B------:R-:W-:-:S05]  /*56540*/  IMAD.MOV.U32 R5, RZ, RZ, R232 ;  /* 0x000000ffff057224 */ /* 0x000fca00078e00e8 */
[----:B------:R1:W-:Y:S02]  /*56550*/  LDGSTS.E [R0+-0x3a000], desc[UR48][R4.64], P2 ;  /* 0xc600000004007fae */ /* 0x0003e40009121870 */
[----:B-1----:R-:W-:Y:S02]  /*56560*/  IMAD.MOV.U32 R4, RZ, RZ, R235 ;  /* 0x000000ffff047224 */ /* 0x002fe400078e00eb */
[----:B------:R-:W-:-:S05]  /*56570*/  IMAD.MOV.U32 R5, RZ, RZ, R234 ;  /* 0x000000ffff057224 */ /* 0x000fca00078e00ea */
[----:B------:R1:W-:Y:S02]  /*56580*/  LDGSTS.E [R0+-0x39ff8], desc[UR48][R4.64], P1 ;  /* 0xc600800004007fae */ /* 0x0003e40008921870 */
[----:B-1----:R-:W-:-:S04]  /*56590*/  LOP3.LUT R0, R7, 0x4, RZ, 0xfc, !PT ;  /* 0x0000000407007812 */ /* 0x002fc800078efcff */
[----:B------:R-:W-:-:S04]  /*565a0*/  ISETP.GE.AND P1, PT, R0, UR9, PT ;  /* 0x0000000900007c0c */ /* 0x000fc8000bf26270 */
[----:B------:R-:W-:Y:S02]  /*565b0*/  SEL R0, RZ, 0x4, P1 ;  /* 0x00000004ff007807 */ /* 0x000fe40000800000 */
[----:B------:R-:W-:Y:S02]  /*565c0*/  IADD3 R13, P1, R13, UR5, RZ ;  /* 0x000000050d0d7c10 */ /* 0x000fe4000ff3e0ff */
[----:B------:R-:W-:Y:S02]  /*565d0*/  SEL R0, R0, RZ, !P0 ;  /* 0x000000ff00007207 */ /* 0x000fe40004000000 */
[----:B------:R-:W-:Y:S02]  /*565e0*/  LOP3.LUT R3, R7, 0x6, RZ, 0xfc, !PT ;  /* 0x0000000607037812 */ /* 0x000fe400078efcff */
[----:B------:R-:W-:Y:S02]  /*565f0*/  ISETP.NE.U32.AND P2, PT, R0, RZ, PT ;  /* 0x000000ff0000720c */ /* 0x000fe40003f45070 */
[----:B------:R-:W-:-:S02]  /*56600*/  IADD3.X R12, R12, UR7, RZ, P1, !PT ;  /* 0x000000070c0c7c10 */ /* 0x000fc40008ffe4ff */
[----:B------:R-:W-:Y:S02]  /*56610*/  ISETP.GE.AND P1, PT, R3, UR9, PT ;  /* 0x0000000903007c0c */ /* 0x000fe4000bf26270 */
[----:B------:R-:W-:Y:S02]  /*56620*/  MOV R0, UR16 ;  /* 0x0000001000007c02 */ /* 0x000fe40008000f00 */
[----:B------:R-:W-:Y:S01]  /*56630*/  SEL R3, RZ, 0x4, P1 ;  /* 0x00000004ff037807 */ /* 0x000fe20000800000 */
[----:B------:R-:W-:Y:S02]  /*56640*/  IMAD.MOV.U32 R4, RZ, RZ, R13 ;  /* 0x000000ffff047224 */ /* 0x000fe400078e000d */
[----:B------:R-:W-:Y:S01]  /*56650*/  IMAD.MOV.U32 R5, RZ, RZ, R12 ;  /* 0x000000ffff057224 */ /* 0x000fe200078e000c */
[----:B------:R-:W-:Y:S02]  /*56660*/  SEL R3, R3, RZ, !P0 ;  /* 0x000000ff03037207 */ /* 0x000fe40004000000 */
[----:B------:R-:W-:-:S04]  /*56670*/  IADD3 R15, P1, R15, UR5, RZ ;  /* 0x000000050f0f7c10 */ /* 0x000fc8000ff3e0ff */
[----:B------:R-:W-:Y:S02]  /*56680*/  IADD3.X R14, R14, UR7, RZ, P1, !PT ;  /* 0x000000070e0e7c10 */ /* 0x000fe40008ffe4ff */
[----:B------:R-:W-:Y:S02]  /*56690*/  IADD3 R173, P3, R173, UR5, RZ ;  /* 0x00000005adad7c10 */ /* 0x000fe4000ff7e0ff */
[----:B------:R-:W-:Y:S02]  /*566a0*/  IADD3 R175, P4, R175, UR5, RZ ;  /* 0x00000005afaf7c10 */ /* 0x000fe4000ff9e0ff */
[----:B------:R-:W-:Y:S02]  /*566b0*/  IADD3.X R172, R172, UR7, RZ, P3, !PT ;  /* 0x00000007acac7c10 */ /* 0x000fe40009ffe4ff */
[----:B------:R-:W-:Y:S02]  /*566c0*/  IADD3.X R174, R174, UR7, RZ, P4, !PT ;  /* 0x00000007aeae7c10 */ /* 0x000fe4000a7fe4ff */
[----:B------:R-:W-:-:S02]  /*566d0*/  LOP3.LUT R6, R7, 0x44, RZ, 0xfc, !PT ;  /* 0x0000004407067812 */ /* 0x000fc400078efcff */
[----:B--2---:R-:W-:-:S05]  /*566e0*/  IADD3 R0, R2, 0x100000, R0 ;  /* 0x0010000002007810 */ /* 0x004fca0007ffe000 */
[----:B------:R1:W-:Y:S01]  /*566f0*/  LDGSTS.E [R0+-0x40000], desc[UR48][R4.64], P2 ;  /* 0xc000000004007fae */ /* 0x0003e20009121870 */
[----:B------:R-:W-:Y:S02]  /*56700*/  ISETP.NE.U32.AND P2, PT, R3, RZ, PT ;  /* 0x000000ff0300720c */ /* 0x000fe40003f45070 */
[----:B------:R-:W-:-:S04]  /*56710*/  LOP3.LUT R3, R7, 0x24, RZ, 0xfc, !PT ;  /* 0x0000002407037812 */ /* 0x000fc800078efcff */
[----:B------:R-:W-:Y:S02]  /*56720*/  ISETP.GE.AND P1, PT, R3, UR9, PT ;  /* 0x0000000903007c0c */ /* 0x000fe4000bf26270 */
[----:B------:R-:W-:Y:S02]  /*56730*/  LOP3.LUT R2, R7, 0x26, RZ, 0xfc, !PT ;  /* 0x0000002607027812 */ /* 0x000fe400078efcff */
[----:B------:R-:W-:Y:S01]  /*56740*/  SEL R3, RZ, 0x4, P1 ;  /* 0x00000004ff037807 */ /* 0x000fe20000800000 */
[----:B-1----:R-:W-:Y:S02]  /*56750*/  IMAD.MOV.U32 R4, RZ, RZ, R15 ;  /* 0x000000ffff047224 */ /* 0x002fe400078e000f */
[----:B------:R-:W-:Y:S01]  /*56760*/  IMAD.MOV.U32 R5, RZ, RZ, R14 ;  /* 0x000000ffff057224 */ /* 0x000fe200078e000e */
[----:B------:R-:W-:Y:S02]  /*56770*/  SEL R3, R3, RZ, !P0 ;  /* 0x000000ff03037207 */ /* 0x000fe40004000000 */
[----:B------:R-:W-:-:S02]  /*56780*/  ISETP.GE.AND P1, PT, R2, UR9, PT ;  /* 0x0000000902007c0c */ /* 0x000fc4000bf26270 */
[----:B------:R1:W-:Y:S01]  /*56790*/  LDGSTS.E [R0+-0x3fff8], desc[UR48][R4.64], P2 ;  /* 0xc000800004007fae */ /* 0x0003e20009121870 */
[----:B------:R-:W-:Y:S02]  /*567a0*/  ISETP.NE.U32.AND P2, PT, R3, RZ, PT ;  /* 0x000000ff0300720c */ /* 0x000fe40003f45070 */
[----:B------:R-:W-:-:S04]  /*567b0*/  SEL R3, RZ, 0x4, P1 ;  /* 0x00000004ff037807 */ /* 0x000fc80000800000 */
[----:B------:R-:W-:-:S04]  /*567c0*/  SEL R3, R3, RZ, !P0 ;  /* 0x000000ff03037207 */ /* 0x000fc80004000000 */
[----:B------:R-:W-:Y:S01]  /*567d0*/  ISETP.NE.U32.AND P1, PT, R3, RZ, PT ;  /* 0x000000ff0300720c */ /* 0x000fe20003f25070 */
[----:B-1----:R-:W-:Y:S01]  /*567e0*/  IMAD.MOV.U32 R5, RZ, RZ, R172 ;  /* 0x000000ffff057224 */ /* 0x002fe200078e00ac */
[----:B------:R-:W-:-:S05]  /*567f0*/  MOV R4, R173 ;  /* 0x000000ad00047202 */ /* 0x000fca0000000f00 */
[----:B------:R1:W-:Y:S01]  /*56800*/  LDGSTS.E [R0+-0x3e000], desc[UR48][R4.64], P2 ;  /* 0xc200000004007fae */ /* 0x0003e20009121870 */
[----:B------:R-:W-:Y:S01]  /*56810*/  LOP3.LUT R2, R7, 0x46, RZ, 0xfc, !PT ;  /* 0x0000004607027812 */ /* 0x000fe200078efcff */
[----:B-1----:R-:W-:Y:S02]  /*56820*/  IMAD.MOV.U32 R4, RZ, RZ, R175 ;  /* 0x000000ffff047224 */ /* 0x002fe400078e00af */
[----:B------:R-:W-:-:S05]  /*56830*/  IMAD.MOV.U32 R5, RZ, RZ, R174 ;  /* 0x000000ffff057224 */ /* 0x000fca00078e00ae */
[----:B------:R1:W-:Y:S01]  /*56840*/  LDGSTS.E [R0+-0x3dff8], desc[UR48][R4.64], P1 ;  /* 0xc200800004007fae */ /* 0x0003e20008921870 */
[----:B------:R-:W-:-:S04]  /*56850*/  ISETP.GE.AND P1, PT, R6, UR9, PT ;  /* 0x0000000906007c0c */ /* 0x000fc8000bf26270 */
[----:B------:R-:W-:Y:S02]  /*56860*/  SEL R3, RZ, 0x4, P1 ;  /* 0x00000004ff037807 */ /* 0x000fe40000800000 */
[----:B------:R-:W-:Y:S02]  /*56870*/  ISETP.GE.AND P1, PT, R2, UR9, PT ;  /* 0x0000000902007c0c */ /* 0x000fe4000bf26270 */
[----:B------:R-:W2:Y:S01]  /*56880*/  LDL R2, [R1+0x1b24] ;  /* 0x001b240001027983 */ /* 0x000ea20000100800 */
[----:B------:R-:W-:-:S04]  /*56890*/  SEL R3, R3, RZ, !P0 ;  /* 0x000000ff03037207 */ /* 0x000fc80004000000 */
[----:B------:R-:W-:Y:S02]  /*568a0*/  ISETP.NE.U32.AND P2, PT, R3, RZ, PT ;  /* 0x000000ff0300720c */ /* 0x000fe40003f45070 */
[----:B------:R-:W-:Y:S02]  /*568b0*/  SEL R3, RZ, 0x4, P1 ;  /* 0x00000004ff037807 */ /* 0x000fe40000800000 */
[----:B------:R-:W-:Y:S02]  /*568c0*/  IADD3 R205, P3, R205, UR5, RZ ;  /* 0x00000005cdcd7c10 */ /* 0x000fe4000ff7e0ff */
[----:B------:R-:W-:Y:S02]  /*568d0*/  SEL R3, R3, RZ, !P0 ;  /* 0x000000ff03037207 */ /* 0x000fe40004000000 */
[----:B------:R-:W-:Y:S02]  /*568e0*/  IADD3.X R204, R204, UR7, RZ, P3, !PT ;  /* 0x00000007cccc7c10 */ /* 0x000fe40009ffe4ff */
[----:B------:R-:W-:-:S02]  /*568f0*/  IADD3 R207, P4, R207, UR5, RZ ;  /* 0x00000005cfcf7c10 */ /* 0x000fc4000ff9e0ff */
[----:B------:R-:W-:Y:S01]  /*56900*/  ISETP.NE.U32.AND P1, PT, R3, RZ, PT ;  /* 0x000000ff0300720c */ /* 0x000fe20003f25070 */
[----:B-1----:R-:W-:Y:S01]  /*56910*/  IMAD.MOV.U32 R4, RZ, RZ, R205 ;  /* 0x000000ffff047224 */ /* 0x002fe200078e00cd */
[----:B------:R-:W-:Y:S02]  /*56920*/  MOV R5, R204 ;  /* 0x000000cc00057202 */ /* 0x000fe40000000f00 */
[----:B------:R-:W-:-:S03]  /*56930*/  IADD3.X R206, R206, UR7, RZ, P4, !PT ;  /* 0x00000007cece7c10 */ /* 0x000fc6000a7fe4ff */
[----:B------:R1:W-:Y:S01]  /*56940*/  LDGSTS.E [R0+-0x3c000], desc[UR48][R4.64], P2 ;  /* 0xc400000004007fae */ /* 0x0003e20009121870 */
[----:B------:R-:W-:Y:S01]  /*56950*/  LOP3.LUT R148, R7, 0x64, RZ, 0xfc, !PT ;  /* 0x0000006407947812 */ /* 0x000fe200078efcff */
[----:B-1----:R-:W-:Y:S02]  /*56960*/  IMAD.MOV.U32 R4, RZ, RZ, R207 ;  /* 0x000000ffff047224 */ /* 0x002fe400078e00cf */
[----:B------:R-:W-:-:S05]  /*56970*/  IMAD.MOV.U32 R5, RZ, RZ, R206 ;  /* 0x000000ffff057224 */ /* 0x000fca00078e00ce */
        /* <DEDUP_REMOVED lines=17> */
[----:B-1----:R-:W-:Y:S01]  /*56a90*/  MOV R4, R239 ;  /* 0x000000ef00047202 */ /* 0x002fe20000000f00 */
[----:B------:R-:W-:-:S05]  /*56aa0*/  IMAD.MOV.U32 R5, RZ, RZ, R238 ;  /* 0x000000ffff057224 */ /* 0x000fca00078e00ee */
[----:B------:R1:W-:Y:S02]  /*56ab0*/  LDGSTS.E [R0+-0x39ff8], desc[UR48][R4.64], P1 ;  /* 0xc600800004007fae */ /* 0x0003e40008921870 */
[----:B-1----:R-:W-:-:S04]  /*56ac0*/  LOP3.LUT R0, R7, 0x8, RZ, 0xfc, !PT ;  /* 0x0000000807007812 */ /* 0x002fc800078efcff */
[----:B------:R-:W-:Y:S02]  /*56ad0*/  ISETP.GE.AND P1, PT, R0, UR9, PT ;  /* 0x0000000900007c0c */ /* 0x000fe4000bf26270 */
[----:B------:R-:W-:Y:S02]  /*56ae0*/  LOP3.LUT R0, R7, 0xa, RZ, 0xfc, !PT ;  /* 0x0000000a07007812 */ /* 0x000fe400078efcff */
[----:B------:R-:W-:Y:S02]  /*56af0*/  SEL R3, RZ, 0x4, P1 ;  /* 0x00000004ff037807 */ /* 0x000fe40000800000 */
[----:B------:R-:W-:Y:S02]  /*56b00*/  ISETP.GE.AND P2, PT, R0, UR9, PT ;  /* 0x0000000900007c0c */ /* 0x000fe4000bf46270 */
[----:B------:R-:W-:Y:S02]  /*56b10*/  SEL R3, R3, RZ, !P0 ;  /* 0x000000ff03037207 */ /* 0x000fe40004000000 */
[----:B------:R-:W-:-:S02]  /*56b20*/  SEL R0, RZ, 0x4, P2 ;  /* 0x00000004ff007807 */ /* 0x000fc40001000000 */
[----:B------:R-:W-:Y:S02]  /*56b30*/  IADD3 R17, P3, R17, UR5, RZ ;  /* 0x0000000511117c10 */ /* 0x000fe4000ff7e0ff */
[----:B------:R-:W-:Y:S02]  /*56b40*/  SEL R0, R0, RZ, !P0 ;  /* 0x000000ff00007207 */ /* 0x000fe40004000000 */
[----:B------:R-:W-:Y:S02]  /*56b50*/  ISETP.NE.U32.AND P1, PT, R3, RZ, PT ;  /* 0x000000ff0300720c */ /* 0x000fe40003f25070 */
[----:B------:R-:W-:Y:S01]  /*56b60*/  ISETP.NE.U32.AND P2, PT, R0, RZ, PT ;  /* 0x000000ff0000720c */ /* 0x000fe20003f45070 */
[----:B------:R-:W-:Y:S01]  /*56b70*/  IMAD.U32 R0, RZ, RZ, UR16 ;  /* 0x00000010ff007e24 */ /* 0x000fe2000f8e00ff */
[----:B------:R-:W-:Y:S01]  /*56b80*/  IADD3.X R16, R16, UR7, RZ, P3, !PT ;  /* 0x0000000710107c10 */ /* 0x000fe20009ffe4ff */
[----:B------:R-:W-:Y:S01]  /*56b90*/  IMAD.MOV.U32 R4, RZ, RZ, R17 ;  /* 0x000000ffff047224 */ /* 0x000fe200078e0011 */
[----:B------:R-:W-:-:S03]  /*56ba0*/  LOP3.LUT R6, R7, 0x28, RZ, 0xfc, !PT ;  /* 0x0000002807067812 */ /* 0x000fc600078efcff */
[----:B------:R-:W-:Y:S01]  /*56bb0*/  IMAD.MOV.U32 R5, RZ, RZ, R16 ;  /* 0x000000ffff057224 */ /* 0x000fe200078e0010 */
[----:B------:R-:W-:-:S04]  /*56bc0*/  IADD3 R19, P4, R19, UR5, RZ ;  /* 0x0000000513137c10 */ /* 0x000fc8000ff9e0ff */
[----:B------:R-:W-:Y:S02]  /*56bd0*/  IADD3.X R18, R18, UR7, RZ, P4, !PT ;  /* 0x0000000712127c10 */ /* 0x000fe4000a7fe4ff */
[----:B------:R-:W-:-:S04]  /*56be0*/  IADD3 R177, P3, R177, UR5, RZ ;  /* 0x00000005b1b17c10 */ /* 0x000fc8000ff7e0ff */
[----:B------:R-:W-:Y:S02]  /*56bf0*/  IADD3.X R176, R176, UR7, RZ, P3, !PT ;  /* 0x00000007b0b07c10 */ /* 0x000fe40009ffe4ff */
[----:B------:R-:W-:-:S04]  /*56c00*/  IADD3 R179, P4, R179, UR5, RZ ;  /* 0x00000005b3b37c10 */ /* 0x000fc8000ff9e0ff */
[----:B------:R-:W-:Y:S02]  /*56c10*/  IADD3.X R178, R178, UR7, RZ, P4, !PT ;  /* 0x00000007b2b27c10 */ /* 0x000fe4000a7fe4ff */
[----:B--2---:R-:W-:-:S05]  /*56c20*/  IADD3 R0, R2, 0x100000, R0 ;  /* 0x0010000002007810 */ /* 0x004fca0007ffe000 */
[----:B------:R1:W-:Y:S01]  /*56c30*/  LDGSTS.E [R0+-0x40000], desc[UR48][R4.64], P1 ;  /* 0xc000000004007fae */ /* 0x0003e20008921870 */
[----:B------:R-:W-:Y:S02]  /*56c40*/  ISETP.GE.AND P1, PT, R6, UR9, PT ;  /* 0x0000000906007c0c */ /* 0x000fe4000bf26270 */
[----:B------:R-:W-:Y:S02]  /*56c50*/  LOP3.LUT R2, R7, 0x2a, RZ, 0xfc, !PT ;  /* 0x0000002a07027812 */ /* 0x000fe400078efcff */
[----:B------:R-:W-:Y:S02]  /*56c60*/  SEL R3, RZ, 0x4, P1 ;  /* 0x00000004ff037807 */ /* 0x000fe40000800000 */
[----:B------:R-:W-:Y:S02]  /*56c70*/  ISETP.GE.AND P1, PT, R2, UR9, PT ;  /* 0x0000000902007c0c */ /* 0x000fe4000bf26270 */
[----:B------:R-:W-:Y:S02]  /*56c80*/  SEL R3, R3, RZ, !P0 ;  /* 0x000000ff03037207 */ /* 0x000fe40004000000 */
[----:B-1----:R-:W-:Y:S01]  /*56c90*/  MOV R4, R19 ;  /* 0x0000001300047202 */ /* 0x002fe20000000f00 */
[----:B------:R-:W-:-:S05]  /*56ca0*/  IMAD.MOV.U32 R5, RZ, RZ, R18 ;  /* 0x000000ffff057224 */ /* 0x000fca00078e0012 */
[----:B------:R1:W-:Y:S01]  /*56cb0*/  LDGSTS.E [R0+-0x3fff8], desc[UR48][R4.64], P2 ;  /* 0xc000800004007fae */ /* 0x0003e20009121870 */
[----:B------:R-:W-:Y:S02]  /*56cc0*/  ISETP.NE.U32.AND P2, PT, R3, RZ, PT ;  /* 0x000000ff0300720c */ /* 0x000fe40003f45070 */
[----:B------:R-:W-:-:S04]  /*56cd0*/  SEL R3, RZ, 0x4, P1 ;  /* 0x00000004ff037807 */ /* 0x000fc80000800000 */
[----:B------:R-:W-:-:S04]  /*56ce0*/  SEL R3, R3, RZ, !P0 ;  /* 0x000000ff03037207 */ /* 0x000fc80004000000 */
[----:B------:R-:W-:Y:S01]  /*56cf0*/  ISETP.NE.U32.AND P1, PT, R3, RZ, PT ;  /* 0x000000ff0300720c */ /* 0x000fe20003f25070 */
[----:B-1----:R-:W-:Y:S02]  /*56d00*/  IMAD.MOV.U32 R4, RZ, RZ, R177 ;  /* 0x000000ffff047224 */ /* 0x002fe400078e00b1 */
[----:B------:R-:W-:Y:S01]  /*56d10*/  IMAD.MOV.U32 R5, RZ, RZ, R176 ;  /* 0x000000ffff057224 */ /* 0x000fe200078e00b0 */
[----:B------:R-:W-:-:S04]  /*56d20*/  LOP3.LUT R6, R7, 0x48, RZ, 0xfc, !PT ;  /* 0x0000004807067812 */ /* 0x000fc800078efcff */
[----:B------:R1:W-:Y:S01]  /*56d30*/  LDGSTS.E [R0+-0x3e000], desc[UR48][R4.64], P2 ;  /* 0xc200000004007fae */ /* 0x0003e20009121870 */
[----:B------:R-:W-:Y:S01]  /*56d40*/  LOP3.LUT R2, R7, 0x4a, RZ, 0xfc, !PT ;  /* 0x0000004a07027812 */ /* 0x000fe200078efcff */
[----:B-1----:R-:W-:Y:S01]  /*56d50*/  IMAD.MOV.U32 R4, RZ, RZ, R179 ;  /* 0x000000ffff047224 */ /* 0x002fe200078e00b3 */
[----:B------:R-:W-:-:S05]  /*56d60*/  MOV R5, R178 ;  /* 0x000000b200057202 */ /* 0x000fca0000000f00 */
[----:B------:R1:W-:Y:S01]  /*56d70*/  LDGSTS.E [R0+-0x3dff8], desc[UR48][R4.64], P1 ;  /* 0xc200800004007fae */ /* 0x0003e20008921870 */
[----:B------:R-:W-:-:S04]  /*56d80*/  ISETP.GE.AND P1, PT, R6, UR9, PT ;  /* 0x0000000906007c0c */ /* 0x000fc8000bf26270 */
[----:B------:R-:W-:Y:S02]  /*56d90*/  SEL R3, RZ, 0x4, P1 ;  /* 0x00000004ff037807 */ /* 0x000fe40000800000 */
[----:B------:R-:W-:Y:S02]  /*56da0*/  ISETP.GE.AND P1, PT, R2, UR9, PT ;  /* 0x0000000902007c0c */ /* 0x000fe4000bf26270 */
[----:B------:R-:W2:Y:S01]  /*56db0*/  LDL R2, [R1+0x1b20] ;  /* 0x001b200001027983 */ /* 0x000ea20000100800 */
[----:B------:R-:W-:Y:S02]  /*56dc0*/  SEL R3, R3, RZ, !P0 ;  /* 0x000000ff03037207 */ /* 0x000fe40004000000 */
[----:B------:R-:W-:Y:S02]  /*56dd0*/  IADD3 R209, P3, R209, UR5, RZ ;  /* 0x00000005d1d17c10 */ /* 0x000fe4000ff7e0ff */
[----:B------:R-:W-:Y:S02]  /*56de0*/  ISETP.NE.U32.AND P2, PT, R3, RZ, PT ;  /* 0x000000ff0300720c */ /* 0x000fe40003f45070 */
[----:B------:R-:W-:-:S02]  /*56df0*/  SEL R3, RZ, 0x4, P1 ;  /* 0x00000004ff037807 */ /* 0x000fc40000800000 */
[----:B------:R-:W-:Y:S02]  /*56e00*/  IADD3.X R208, R208, UR7, RZ, P3, !PT ;  /* 0x00000007d0d07c10 */ /* 0x000fe40009ffe4ff */
[----:B------:R-:W-:Y:S02]  /*56e10*/  SEL R3, R3, RZ, !P0 ;  /* 0x000000ff03037207 */ /* 0x000fe40004000000 */
[----:B------:R-:W-:Y:S02]  /*56e20*/  IADD3 R211, P4, R211, UR5, RZ ;  /* 0x00000005d3d37c10 */ /* 0x000fe4000ff9e0ff */
[----:B------:R-:W-:Y:S01]  /*56e30*/  ISETP.NE.U32.AND P1, PT, R3, RZ, PT ;  /* 0x000000ff0300720c */ /* 0x000fe20003f25070 */
[----:B-1----:R-:W-:Y:S01]  /*56e40*/  IMAD.MOV.U32 R4, RZ, RZ, R209 ;  /* 0x000000ffff047224 */ /* 0x002fe200078e00d1 */
[----:B------:R-:W-:Y:S01]  /*56e50*/  IADD3.X R210, R210, UR7, RZ, P4, !PT ;  /* 0x00000007d2d27c10 */ /* 0x000fe2000a7fe4ff */
[----:B------:R-:W-:Y:S01]  /*56e60*/  IMAD.MOV.U32 R5, RZ, RZ, R208 ;  /* 0x000000ffff057224 */ /* 0x000fe200078e00d0 */
[----:B------:R-:W-:-:S04]  /*56e70*/  LOP3.LUT R148, R7, 0x68, RZ, 0xfc, !PT ;  /* 0x0000006807947812 */ /* 0x000fc800078efcff */
        /* <DEDUP_REMOVED lines=17> */
[----:B------:R-:W-:Y:S02]  /*56f90*/  MOV R4, R241 ;  /* 0x000000f100047202 */ /* 0x000fe40000000f00 */
[----:B------:R-:W-:-:S03]  /*56fa0*/  IADD3.X R242, R242, UR7, RZ, P4, !PT ;  /* 0x00000007f2f27c10 */ /* 0x000fc6000a7fe4ff */
[----:B------:R1:W-:Y:S02]  /*56fb0*/  LDGSTS.E [R0+-0x3a000], desc[UR48][R4.64], P2 ;  /* 0xc600000004007fae */ /* 0x0003e40009121870 */
[----:B-1----:R-:W-:Y:S02]  /*56fc0*/  IMAD.MOV.U32 R4, RZ, RZ, R243 ;  /* 0x000000ffff047224 */ /* 0x002fe400078e00f3 */
        /* <DEDUP_REMOVED lines=14> */
[----:B------:R-:W-:Y:S02]  /*570b0*/  IADD3.X R20, R20, UR7, RZ, P3, !PT ;  /* 0x0000000714147c10 */ /* 0x000fe40009ffe4ff */
[----:B------:R-:W-:-:S03]  /*570c0*/  MOV R4, R21 ;  /* 0x0000001500047202 */ /* 0x000fc60000000f00 */
[----:B------:R-:W-:Y:S01]  /*570d0*/  IMAD.MOV.U32 R5, RZ, RZ, R20 ;  /* 0x000000ffff057224 */ /* 0x000fe200078e0014 */
[----:B------:R-:W-:Y:S02]  /*570e0*/  LOP3.LUT R6, R7, 0x2c, RZ, 0xfc, !PT ;  /* 0x0000002c07067812 */ /* 0x000fe400078efcff */
[----:B------:R-:W-:-:S04]  /*570f0*/  IADD3 R23, P4, R23, UR5, RZ ;  /* 0x0000000517177c10 */ /* 0x000fc8000ff9e0ff */
[----:B------:R-:W-:Y:S02]  /*57100*/  IADD3.X R22, R22, UR7, RZ, P4, !PT ;  /* 0x0000000716167c10 */ /* 0x000fe4000a7fe4ff */
[----:B------:R-:W-:Y:S02]  /*57110*/  IADD3 R181, P3, R181, UR5, RZ ;  /* 0x00000005b5b57c10 */ /* 0x000fe4000ff7e0ff */
[----:B------:R-:W-:Y:S02]  /*57120*/  IADD3 R183, P4, R183, UR5, RZ ;  /* 0x00000005b7b77c10 */ /* 0x000fe4000ff9e0ff */
[----:B------:R-:W-:Y:S02]  /*57130*/  IADD3.X R180, R180, UR7, RZ, P3, !PT ;  /* 0x00000007b4b47c10 */ /* 0x000fe40009ffe4ff */
[----:B------:R-:W-:Y:S02]  /*57140*/  IADD3.X R182, R182, UR7, RZ, P4, !PT ;  /* 0x00000007b6b67c10 */ /* 0x000fe4000a7fe4ff */
[----:B--2---:R-:W-:-:S05]  /*57150*/  IADD3 R0, R2, 0x100000, R0 ;  /* 0x0010000002007810 */ /* 0x004fca0007ffe000 */
[----:B------:R1:W-:Y:S01]  /*57160*/  LDGSTS.E [R0+-0x40000], desc[UR48][R4.64], P1 ;  /* 0xc000000004007fae */ /* 0x0003e20008921870 */
[----:B------:R-:W-:Y:S02]  /*57170*/  ISETP.GE.AND P1, PT, R6, UR9, PT ;  /* 0x0000000906007c0c */ /* 0x000fe4000bf26270 */
[----:B------:R-:W-:Y:S02]  /*57180*/  LOP3.LUT R2, R7, 0x2e, RZ, 0xfc, !PT ;  /* 0x0000002e07027812 */ /* 0x000fe400078efcff */
[----:B------:R-:W-:Y:S02]  /*57190*/  SEL R3, RZ, 0x4, P1 ;  /* 0x00000004ff037807 */ /* 0x000fe40000800000 */
[----:B------:R-:W-:Y:S02]  /*571a0*/  ISETP.GE.AND P1, PT, R2, UR9, PT ;  /* 0x0000000902007c0c */ /* 0x000fe4000bf26270 */
[----:B------:R-:W-:Y:S01]  /*571b0*/  SEL R3, R3, RZ, !P0 ;  /* 0x000000ff03037207 */ /* 0x000fe20004000000 */
[----:B-1----:R-:W-:-:S02]  /*571c0*/  IMAD.MOV.U32 R4, RZ, RZ, R23 ;  /* 0x000000ffff047224 */ /* 0x002fc400078e0017 */
[----:B------:R-:W-:-:S05]  /*571d0*/  IMAD.MOV.U32 R5, RZ, RZ, R22 ;  /* 0x000000ffff057224 */ /* 0x000fca00078e0016 */
[----:B------:R1:W-:Y:S01]  /*571e0*/  LDGSTS.E [R0+-0x3fff8], desc[UR48][R4.64], P2 ;  /* 0xc000800004007fae */ /* 0x0003e20009121870 */
[----:B------:R-:W-:Y:S02]  /*571f0*/  ISETP.NE.U32.AND P2, PT, R3, RZ, PT ;  /* 0x000000ff0300720c */ /* 0x000fe40003f45070 */
[----:B------:R-:W-:-:S04]  /*57200*/  SEL R3, RZ, 0x4, P1 ;  /* 0x00000004ff037807 */ /* 0x000fc80000800000 */
[----:B------:R-:W-:-:S04]  /*57210*/  SEL R3, R3, RZ, !P0 ;  /* 0x000000ff03037207 */ /* 0x000fc80004000000 */
[----:B------:R-:W-:Y:S01]  /*57220*/  ISETP.NE.U32.AND P1, PT, R3, RZ, PT ;  /* 0x000000ff0300720c */ /* 0x000fe20003f25070 */
[----:B-1----:R-:W-:Y:S01]  /*57230*/  IMAD.MOV.U32 R4, RZ, RZ, R181 ;  /* 0x000000ffff047224 */ /* 0x002fe200078e00b5 */
[----:B------:R-:W-:Y:S02]  /*57240*/  MOV R5, R180 ;  /* 0x000000b400057202 */ /* 0x000fe40000000f00 */
[----:B------:R-:W-:-:S03]  /*57250*/  LOP3.LUT R6, R7, 0x4c, RZ, 0xfc, !PT ;  /* 0x0000004c07067812 */ /* 0x000fc600078efcff */
        /* <DEDUP_REMOVED lines=22> */
[----:B------:R-:W-:Y:S02]  /*573c0*/  LOP3.LUT R6, R7, 0x6e, RZ, 0xfc, !PT ;  /* 0x0000006e07067812 */ /* 0x000fe400078efcff */
[----:B-1----:R-:W-:Y:S01]  /*573d0*/  MOV R4, R215 ;  /* 0x000000d700047202 */ /* 0x002fe20000000f00 */
        /* <DEDUP_REMOVED lines=13> */
[----:B-1----:R-:W-:Y:S02]  /*574b0*/  IMAD.MOV.U32 R4, RZ, RZ, R245 ;  /* 0x000000ffff047224 */ /* 0x002fe400078e00f5 */
[----:B------:R-:W-:Y:S01]  /*574c0*/  IMAD.MOV.U32 R5, RZ, RZ, R244 ;  /* 0x000000ffff057224 */ /* 0x000fe200078e00f4 */
[----:B------:R-:W-:-:S04]  /*574d0*/  IADD3.X R246, R246, UR7, RZ, P4, !PT ;  /* 0x00000007f6f67c10 */ /* 0x000fc8000a7fe4ff */
[----:B------:R1:W-:Y:S02]  /*574e0*/  LDGSTS.E [R0+-0x3a000], desc[UR48][R4.64], P2 ;  /* 0xc600000004007fae */ /* 0x0003e40009121870 */
[----:B-1----:R-:W-:Y:S01]  /*574f0*/  IMAD.MOV.U32 R4, RZ, RZ, R247 ;  /* 0x000000ffff047224 */ /* 0x002fe200078e00f7 */
[----:B------:R-:W-:-:S05]  /*57500*/  MOV R5, R246 ;  /* 0x000000f600057202 */ /* 0x000fca0000000f00 */
        /* <DEDUP_REMOVED lines=30> */
[----:B-1----:R-:W-:Y:S01]  /*576f0*/  IMAD.MOV.U32 R4, RZ, RZ, R155 ;  /* 0x000000ffff047224 */ /* 0x002fe200078e009b */
[----:B------:R-:W-:-:S05]  /*57700*/  MOV R5, R154 ;  /* 0x0000009a00057202 */ /* 0x000fca0000000f00 */
        /* <DEDUP_REMOVED lines=18> */
[----:B------:R-:W-:Y:S01]  /*57830*/  IADD3 R217, P3, R217, UR5, RZ ;  /* 0x00000005d9d97c10 */ /* 0x000fe2000ff7e0ff */
[----:B------:R-:W4:Y:S01]  /*57840*/  LDL.LU R149, [R1+0x200] ;  /* 0x0002000001957983 */ /* 0x000f220000300800 */
        /* <DEDUP_REMOVED lines=15> */
[----:B------:R-:W-:Y:S01]  /*57940*/  LOP3.LUT R6, R7, 0x72, RZ, 0xfc, !PT ;  /* 0x0000007207067812 */ /* 0x000fe200078efcff */
[----:B------:R-:W4:Y:S01]  /*57950*/  LDL.LU R148, [R1+0x204] ;  /* 0x0002040001947983 */ /* 0x000f220000300800 */
[----:B------:R-:W-:Y:S02]  /*57960*/  SEL R3, RZ, 0x4, P1 ;  /* 0x00000004ff037807 */ /* 0x000fe40000800000 */
[----:B------:R-:W-:Y:S02]  /*57970*/  ISETP.GE.AND P1, PT, R6, UR9, PT ;  /* 0x0000000906007c0c */ /* 0x000fe4000bf26270 */
        /* <DEDUP_REMOVED lines=22> */
[----:B------:R-:W-:Y:S02]  /*57ae0*/  ISETP.NE.U32.AND P1, PT, R3, RZ, PT ;  /* 0x000000ff0300720c */ /* 0x000fe40003f25070 */
[----:B------:R-:W-:Y:S02]  /*57af0*/  SEL R0, R0, RZ, !P0 ;  /* 0x000000ff00007207 */ /* 0x000fe40004000000 */
[----:B------:R-:W-:Y:S02]  /*57b00*/  IADD3 R157, P3, R157, UR5, RZ ;  /* 0x000000059d9d7c10 */ /* 0x000fe4000ff7e0ff */
[----:B------:R-:W-:Y:S01]  /*57b10*/  ISETP.NE.U32.AND P2, PT, R0, RZ, PT ;  /* 0x000000ff0000720c */ /* 0x000fe20003f45070 */
[----:B------:R-:W-:Y:S01]  /*57b20*/  IMAD.U32 R0, RZ, RZ, UR16 ;  /* 0x00000010ff007e24 */ /* 0x000fe2000f8e00ff */
[----:B------:R-:W-:Y:S01]  /*57b30*/  IADD3.X R156, R156, UR7, RZ, P3, !PT ;  /* 0x000000079c9c7c10 */ /* 0x000fe20009ffe4ff */
[----:B------:R-:W-:Y:S01]  /*57b40*/  IMAD.MOV.U32 R4, RZ, RZ, R157 ;  /* 0x000000ffff047224 */ /* 0x000fe200078e009d */
[----:B------:R-:W-:-:S02]  /*57b50*/  LOP3.LUT R6, R7, 0x34, RZ, 0xfc, !PT ;  /* 0x0000003407067812 */ /* 0x000fc400078efcff */
[----:B------:R-:W-:Y:S02]  /*57b60*/  MOV R5, R156 ;  /* 0x0000009c00057202 */ /* 0x000fe40000000f00 */
        /* <DEDUP_REMOVED lines=23> */
[----:B------:R1:W-:Y:S02]  /*57ce0*/  LDGSTS.E [R0+-0x3e000], desc[UR48][R4.64], P2 ;  /* 0xc200000004007fae */ /* 0x0003e40009121870 */
[----:B-1----:R-:W-:Y:S01]  /*57cf0*/  MOV R4, R191 ;  /* 0x000000bf00047202 */ /* 0x002fe20000000f00 */
[----:B------:R-:W-:-:S05]  /*57d00*/  IMAD.MOV.U32 R5, RZ, RZ, R190 ;  /* 0x000000ffff057224 */ /* 0x000fca00078e00be */
[----:B------:R1:W-:Y:S01]  /*57d10*/  LDGSTS.E [R0+-0x3dff8], desc[UR48][R4.64], P1 ;  /* 0xc200800004007fae */ /* 0x0003e20008921870 */
[----:B------:R-:W-:-:S03]  /*57d20*/  ISETP.GE.AND P1, PT, R6, UR9, PT ;  /* 0x0000000906007c0c */ /* 0x000fc6000bf26270 */
[----:B------:R-:W2:Y:S01]  /*57d30*/  LDL.LU R6, [R1+0x208] ;  /* 0x0002080001067983 */ /* 0x000ea20000300800 */
[----:B------:R-:W-:Y:S02]  /*57d40*/  LOP3.LUT R2, R7, 0x56, RZ, 0xfc, !PT ;  /* 0x0000005607027812 */ /* 0x000fe400078efcff */
[----:B------:R-:W-:Y:S02]  /*57d50*/  SEL R3, RZ, 0x4, P1 ;  /* 0x00000004ff037807 */ /* 0x000fe40000800000 */
[----:B------:R-:W-:Y:S02]  /*57d60*/  ISETP.GE.AND P1, PT, R2, UR9, PT ;  /* 0x0000000902007c0c */ /* 0x000fe4000bf26270 */
[----:B------:R-:W2:Y:S01]  /*57d70*/  LDL R2, [R1+0x1b14] ;  /* 0x001b140001027983 */ /* 0x000ea20000100800 */
        /* <DEDUP_REMOVED lines=8> */
[----:B-1----:R-:W-:-:S02]  /*57e00*/  IMAD.MOV.U32 R4, RZ, RZ, R221 ;  /* 0x000000ffff047224 */ /* 0x002fc400078e00dd */
[----:B------:R-:W-:Y:S01]  /*57e10*/  IMAD.MOV.U32 R5, RZ, RZ, R220 ;  /* 0x000000ffff057224 */ /* 0x000fe200078e00dc */
[----:B------:R-:W-:-:S04]  /*57e20*/  IADD3.X R222, R222, UR7, RZ, P4, !PT ;  /* 0x00000007dede7c10 */ /* 0x000fc8000a7fe4ff */
[----:B------:R1:W-:Y:S01]  /*57e30*/  LDGSTS.E [R0+-0x3c000], desc[UR48][R4.64], P2 ;  /* 0xc400000004007fae */ /* 0x0003e20009121870 */
[----:B---3--:R-:W-:Y:S01]  /*57e40*/  LOP3.LUT R151, R7, 0x74, RZ, 0xfc, !PT ;  /* 0x0000007407977812 */ /* 0x008fe200078efcff */
[----:B-1----:R-:W-:Y:S01]  /*57e50*/  IMAD.MOV.U32 R4, RZ, RZ, R223 ;  /* 0x000000ffff047224 */ /* 0x002fe200078e00df */
[----:B------:R-:W-:-:S05]  /*57e60*/  MOV R5, R222 ;  /* 0x000000de00057202 */ /* 0x000fca0000000f00 */
[----:B------:R1:W-:Y:S01]  /*57e70*/  LDGSTS.E [R0+-0x3bff8], desc[UR48][R4.64], P1 ;  /* 0xc400800004007fae */ /* 0x0003e20008921870 */
[----:B------:R-:W-:Y:S02]  /*57e80*/  ISETP.GE.AND P1, PT, R151, UR9, PT ;  /* 0x0000000997007c0c */ /* 0x000fe4000bf26270 */
[----:B------:R-:W-:Y:S02]  /*57e90*/  LOP3.LUT R150, R7, 0x76, RZ, 0xfc, !PT ;  /* 0x0000007607967812 */ /* 0x000fe400078efcff */
[----:B------:R-:W-:Y:S02]  /*57ea0*/  SEL R3, RZ, 0x4, P1 ;  /* 0x00000004ff037807 */ /* 0x000fe40000800000 */
[----:B------:R-:W-:Y:S02]  /*57eb0*/  ISETP.GE.AND P1, PT, R150, UR9, PT ;  /* 0x0000000996007c0c */ /* 0x000fe4000bf26270 */
[----:B------:R-:W-:Y:S02]  /*57ec0*/  SEL R3, R3, RZ, !P0 ;  /* 0x000000ff03037207 */ /* 0x000fe40004000000 */
[----:B----4-:R-:W-:-:S02]  /*57ed0*/  IADD3 R149, P3, R149, UR5, RZ ;  /* 0x0000000595957c10 */ /* 0x010fc4000ff7e0ff */
[----:B------:R-:W-:Y:S02]  /*57ee0*/  ISETP.NE.U32.AND P2, PT, R3, RZ, PT ;  /* 0x000000ff0300720c */ /* 0x000fe40003f45070 */
[----:B------:R-:W-:Y:S02]  /*57ef0*/  SEL R3, RZ, 0x4, P1 ;  /* 0x00000004ff037807 */ /* 0x000fe40000800000 */
[----:B------:R-:W-:Y:S02]  /*57f00*/  IADD3.X R252, R252, UR7, RZ, P3, !PT ;  /* 0x00000007fcfc7c10 */ /* 0x000fe40009ffe4ff */
[----:B------:R-:W-:Y:S01]  /*57f10*/  SEL R3, R3, RZ, !P0 ;  /* 0x000000ff03037207 */ /* 0x000fe20004000000 */
[----:B-1----:R-:W-:-:S03]  /*57f20*/  IMAD.MOV.U32 R4, RZ, RZ, R149 ;  /* 0x000000ffff047224 */ /* 0x002fc600078e0095 */
[----:B------:R-:W-:Y:S01]  /*57f30*/  ISETP.NE.U32.AND P1, PT, R3, RZ, PT ;  /* 0x000000ff0300720c */ /* 0x000fe20003f25070 */
[----:B------:R-:W-:-:S05]  /*57f40*/  IMAD.MOV.U32 R5, RZ, RZ, R252 ;  /* 0x000000ffff057224 */ /* 0x000fca00078e00fc */
[----:B------:R1:W-:Y:S01]  /*57f50*/  LDGSTS.E [R0+-0x3a000], desc[UR48][R4.64], P2 ;  /* 0xc600000004007fae */ /* 0x0003e20009121870 */
[----:B------:R-:W-:-:S04]  /*57f60*/  IADD3 R161, P3, R161, UR5, RZ ;  /* 0x00000005a1a17c10 */ /* 0x000fc8000ff7e0ff */
[----:B------:R-:W-:Y:S01]  /*57f70*/  IADD3.X R160, R160, UR7, RZ, P3, !PT ;  /* 0x00000007a0a07c10 */ /* 0x000fe20009ffe4ff */
[----:B------:R-:W-:Y:S01]  /*57f80*/  STL [R1+0x200], R149 ;  /* 0x0002009501007387 */ /* 0x000fe20000100800 */
[----:B------:R-:W-:-:S04]  /*57f90*/  IADD3 R193, P3, R193, UR5, RZ ;  /* 0x00000005c1c17c10 */ /* 0x000fc8000ff7e0ff */
[----:B------:R-:W-:Y:S02]  /*57fa0*/  IADD3.X R192, R192, UR7, RZ, P3, !PT ;  /* 0x00000007c0c07c10 */ /* 0x000fe40009ffe4ff */
[----:B--2---:R-:W-:-:S04]  /*57fb0*/  IADD3 R6, P4, R6, UR5, RZ ;  /* 0x0000000506067c10 */ /* 0x004fc8000ff9e0ff */
[----:B------:R-:W-:Y:S01]  /*57fc0*/  IADD3.X R148, R148, UR7, RZ, P4, !PT ;  /* 0x0000000794947c10 */ /* 0x000fe2000a7fe4ff */
[----:B-1----:R-:W-:-:S04]  /*57fd0*/  IMAD.MOV.U32 R4, RZ, RZ, R6 ;  /* 0x000000ffff047224 */ /* 0x002fc800078e0006 */
        /* <DEDUP_REMOVED lines=10> */
[----:B------:R-:W-:-:S04]  /*58080*/  SEL R0, R0, RZ, !P0 ;  /* 0x000000ff00007207 */ /* 0x000fc80004000000 */
[----:B------:R-:W-:Y:S02]  /*58090*/  ISETP.NE.U32.AND P2, PT, R0, RZ, PT ;  /* 0x000000ff0000720c */ /* 0x000fe40003f45070 */
[----:B------:R-:W-:Y:S01]  /*580a0*/  MOV R0, UR16 ;  /* 0x0000001000007c02 */ /* 0x000fe20008000f00 */
[----:B------:R-:W-:Y:S01]  /*580b0*/  IMAD.MOV.U32 R4, RZ, RZ, R161 ;  /* 0x000000ffff047224 */ /* 0x000fe200078e00a1 */
[----:B------:R1:W-:Y:S01]  /*580c0*/  STL [R1+0x208], R6 ;  /* 0x0002080601007387 */ /* 0x0003e20000100800 */
[----:B------:R-:W-:Y:S01]  /*580d0*/  IMAD.MOV.U32 R5, RZ, RZ, R160 ;  /* 0x000000ffff057224 */ /* 0x000fe200078e00a0 */
[----:B------:R-:W-:Y:S02]  /*580e0*/  IADD3 R0, R2, 0x100000, R0 ;  /* 0x0010000002007810 */ /* 0x000fe40007ffe000 */
[----:B------:R-:W-:-:S03]  /*580f0*/  IADD3 R163, P4, R163, UR5, RZ ;  /* 0x00000005a3a37c10 */ /* 0x000fc6000ff9e0ff */
[----:B------:R2:W-:Y:S01]  /*58100*/  LDGSTS.E [R0+-0x40000], desc[UR48][R4.64], P1 ;  /* 0xc000000004007fae */ /* 0x0005e20008921870 */
[C---:B-1----:R-:W-:Y:S02]  /*58110*/  LOP3.LUT R6, R7.reuse, 0x38, RZ, 0xfc, !PT ;  /* 0x0000003807067812 */ /* 0x042fe400078efcff */
[----:B------:R-:W-:Y:S02]  /*58120*/  IADD3.X R162, R162, UR7, RZ, P4, !PT ;  /* 0x00000007a2a27c10 */ /* 0x000fe4000a7fe4ff */
[----:B------:R-:W-:Y:S02]  /*58130*/  ISETP.GE.AND P1, PT, R6, UR9, PT ;  /* 0x0000000906007c0c */ /* 0x000fe4000bf26270 */
[----:B------:R-:W-:Y:S02]  /*58140*/  LOP3.LUT R2, R7, 0x3a, RZ, 0xfc, !PT ;  /* 0x0000003a07027812 */ /* 0x000fe400078efcff */
[----:B------:R-:W-:Y:S01]  /*58150*/  SEL R3, RZ, 0x4, P1 ;  /* 0x00000004ff037807 */ /* 0x000fe20000800000 */
[----:B--2---:R-:W-:-:S02]  /*58160*/  IMAD.MOV.U32 R4, RZ, RZ, R163 ;  /* 0x000000ffff047224 */ /* 0x004fc400078e00a3 */
[----:B------:R-:W-:Y:S01]  /*58170*/  IMAD.MOV.U32 R5, RZ, RZ, R162 ;  /* 0x000000ffff057224 */ /* 0x000fe200078e00a2 */
[----:B------:R-:W-:Y:S02]  /*58180*/  SEL R3, R3, RZ, !P0 ;  /* 0x000000ff03037207 */ /* 0x000fe40004000000 */
[----:B------:R-:W-:Y:S02]  /*58190*/  ISETP.GE.AND P1, PT, R2, UR9, PT ;  /* 0x0000000902007c0c */ /* 0x000fe4000bf26270 */
[----:B------:R1:W-:Y:S01]  /*581a0*/  LDGSTS.E [R0+-0x3fff8], desc[UR48][R4.64], P2 ;  /* 0xc000800004007fae */ /* 0x0003e20009121870 */
[----:B------:R-:W-:Y:S02]  /*581b0*/  ISETP.NE.U32.AND P2, PT, R3, RZ, PT ;  /* 0x000000ff0300720c */ /* 0x000fe40003f45070 */
[----:B------:R-:W-:-:S04]  /*581c0*/  SEL R3, RZ, 0x4, P1 ;  /* 0x00000004ff037807 */ /* 0x000fc80000800000 */
[----:B------:R-:W-:Y:S02]  /*581d0*/  SEL R3, R3, RZ, !P0 ;  /* 0x000000ff03037207 */ /* 0x000fe40004000000 */
[----:B------:R-:W-:Y:S02]  /*581e0*/  IADD3 R195, P4, R195, UR5, RZ ;  /* 0x00000005c3c37c10 */ /* 0x000fe4000ff9e0ff */
[----:B------:R-:W-:Y:S01]  /*581f0*/  ISETP.NE.U32.AND P1, PT, R3, RZ, PT ;  /* 0x000000ff0300720c */ /* 0x000fe20003f25070 */
[----:B-1----:R-:W-:Y:S01]  /*58200*/  IMAD.MOV.U32 R5, RZ, RZ, R192 ;  /* 0x000000ffff057224 */ /* 0x002fe200078e00c0 */
[----:B------:R-:W-:Y:S02]  /*58210*/  MOV R4, R193 ;  /* 0x000000c100047202 */ /* 0x000fe40000000f00 */
[----:B------:R-:W-:-:S03]  /*58220*/  IADD3.X R194, R194, UR7, RZ, P4, !PT ;  /* 0x00000007c2c27c10 */ /* 0x000fc6000a7fe4ff */
[----:B------:R1:W-:Y:S01]  /*58230*/  LDGSTS.E [R0+-0x3e000], desc[UR48][R4.64], P2 ;  /* 0xc200000004007fae */ /* 0x0003e20009121870 */
[C---:B------:R-:W-:Y:S02]  /*58240*/  LOP3.LUT R6, R7.reuse, 0x58, RZ, 0xfc, !PT ;  /* 0x0000005807067812 */ /* 0x040fe400078efcff */
[----:B------:R-:W-:Y:S01]  /*58250*/  LOP3.LUT R2, R7, 0x5a, RZ, 0xfc, !PT ;  /* 0x0000005a07027812 */ /* 0x000fe200078efcff */
[----:B------:R2:W-:Y:S04]  /*58260*/  STL [R1+0x204], R148 ;  /* 0x0002049401007387 */ /* 0x0005e80000100800 */
[----:B------:R-:W3:Y:S01]  /*58270*/  LDL.LU R149, [R1+0x20c] ;  /* 0x00020c0001957983 */ /* 0x000ee20000300800 */
[----:B-1----:R-:W-:Y:S02]  /*58280*/  IMAD.MOV.U32 R4, RZ, RZ, R195 ;  /* 0x000000ffff047224 */ /* 0x002fe400078e00c3 */
[----:B------:R-:W-:-:S05]  /*58290*/  IMAD.MOV.U32 R5, RZ, RZ, R194 ;  /* 0x000000ffff057224 */ /* 0x000fca00078e00c2 */
[----:B------:R1:W-:Y:S01]  /*582a0*/  LDGSTS.E [R0+-0x3dff8], desc[UR48][R4.64], P1 ;  /* 0xc200800004007fae */ /* 0x0003e20008921870 */
[----:B------:R-:W-:-:S03]  /*582b0*/  ISETP.GE.AND P1, PT, R6, UR9, PT ;  /* 0x0000000906007c0c */ /* 0x000fc6000bf26270 */
[----:B------:R-:W4:Y:S01]  /*582c0*/  LDL.LU R6, [R1+0x210] ;  /* 0x0002100001067983 */ /* 0x000f220000300800 */
[----:B------:R-:W-:Y:S02]  /*582d0*/  SEL R3, RZ, 0x4, P1 ;  /* 0x00000004ff037807 */ /* 0x000fe40000800000 */
[----:B------:R-:W-:Y:S01]  /*582e0*/  ISETP.GE.AND P1, PT, R2, UR9, PT ;  /* 0x0000000902007c0c */ /* 0x000fe2000bf26270 */
[----:B--2---:R-:W2:Y:S04]  /*582f0*/  LDL.LU R148, [R1+0x214] ;  /* 0x0002140001947983 */ /* 0x004ea80000300800 */
[----:B------:R-:W2:Y:S01]  /*58300*/  LDL.LU R2, [R1+0x218] ;  /* 0x0002180001027983 */ /* 0x000ea20000300800 */
        /* <DEDUP_REMOVED lines=14> */
[----:B------:R1:W-:Y:S01]  /*583f0*/  LDGSTS.E [R0+-0x3bff8], desc[UR48][R4.64], P1 ;  /* 0xc400800004007fae */ /* 0x0003e20008921870 */
[----:B------:R-:W-:-:S04]  /*58400*/  LOP3.LUT R151, R7, 0x78, RZ, 0xfc, !PT ;  /* 0x0000007807977812 */ /* 0x000fc800078efcff */
[----:B------:R-:W-:Y:S02]  /*58410*/  ISETP.GE.AND P1, PT, R151, UR9, PT ;  /* 0x0000000997007c0c */ /* 0x000fe4000bf26270 */
[----:B------:R-:W-:Y:S02]  /*58420*/  LOP3.LUT R150, R7, 0x7a, RZ, 0xfc, !PT ;  /* 0x0000007a07967812 */ /* 0x000fe400078efcff */
[----:B------:R-:W-:Y:S02]  /*58430*/  SEL R3, RZ, 0x4, P1 ;  /* 0x00000004ff037807 */ /* 0x000fe40000800000 */
[----:B------:R-:W-:Y:S02]  /*58440*/  ISETP.GE.AND P1, PT, R150, UR9, PT ;  /* 0x0000000996007c0c */ /* 0x000fe4000bf26270 */
[----:B------:R-:W-:-:S04]  /*58450*/  SEL R3, R3, RZ, !P0 ;  /* 0x000000ff03037207 */ /* 0x000fc80004000000 */
[----:B------:R-:W-:Y:S02]  /*58460*/  ISETP.NE.U32.AND P2, PT, R3, RZ, PT ;  /* 0x000000ff0300720c */ /* 0x000fe40003f45070 */
[----:B------:R-:W-:-:S04]  /*58470*/  SEL R3, RZ, 0x4, P1 ;  /* 0x00000004ff037807 */ /* 0x000fc80000800000 */
[----:B------:R-:W-:-:S04]  /*58480*/  SEL R3, R3, RZ, !P0 ;  /* 0x000000ff03037207 */ /* 0x000fc80004000000 */
[----:B------:R-:W-:Y:S02]  /*58490*/  ISETP.NE.U32.AND P1, PT, R3, RZ, PT ;  /* 0x000000ff0300720c */ /* 0x000fe40003f25070 */
[----:B----4-:R-:W-:-:S04]  /*584a0*/  IADD3 R6, P3, R6, UR5, RZ ;  /* 0x0000000506067c10 */ /* 0x010fc8000ff7e0ff */
[----:B---3--:R-:W-:Y:S01]  /*584b0*/  IADD3.X R149, R149, UR7, RZ, P3, !PT ;  /* 0x0000000795957c10 */ /* 0x008fe20009ffe4ff */
[----:B------:R3:W-:Y:S01]  /*584c0*/  STL [R1+0x210], R6 ;  /* 0x0002100601007387 */ /* 0x0007e20000100800 */
[----:B--2---:R-:W-:-:S03]  /*584d0*/  IADD3 R2, P4, R2, UR5, RZ ;  /* 0x0000000502027c10 */ /* 0x004fc6000ff9e0ff */
[----:B------:R2:W-:Y:S01]  /*584e0*/  STL [R1+0x20c], R149 ;  /* 0x00020c9501007387 */ /* 0x0005e20000100800 */
[----:B-1----:R-:W-:-:S03]  /*584f0*/  IMAD.MOV.U32 R4, RZ, RZ, R6 ;  /* 0x000000ffff047224 */ /* 0x002fc600078e0006 */
[----:B------:R-:W-:Y:S04]  /*58500*/  STL [R1+0x218], R2 ;  /* 0x0002180201007387 */ /* 0x000fe80000100800 */
[----:B---3--:R-:W3:Y:S01]  /*58510*/  LDL R6, [R1+0x1b10] ;  /* 0x001b100001067983 */ /* 0x008ee20000100800 */
[----:B------:R-:W-:Y:S01]  /*58520*/  IMAD.MOV.U32 R5, RZ, RZ, R149 ;  /* 0x000000ffff057224 */ /* 0x000fe200078e0095 */
[----:B------:R-:W-:-:S04]  /*58530*/  IADD3.X R148, R148, UR7, RZ, P4, !PT ;  /* 0x0000000794947c10 */ /* 0x000fc8000a7fe4ff */
[----:B------:R1:W-:Y:S02]  /*58540*/  LDGSTS.E [R0+-0x3a000], desc[UR48][R4.64], P2 ;  /* 0xc600000004007fae */ /* 0x0003e40009121870 */
[----:B-1----:R-:W-:Y:S01]  /*58550*/  MOV R4, R2 ;  /* 0x0000000200047202 */ /* 0x002fe20000000f00 */
[----:B------:R-:W-:-:S05]  /*58560*/  IMAD.MOV.U32 R5, RZ, RZ, R148 ;  /* 0x000000ffff057224 */ /* 0x000fca00078e0094 */
[----:B------:R1:W-:Y:S04]  /*58570*/  LDGSTS.E [R0+-0x39ff8], desc[UR48][R4.64], P1 ;  /* 0xc600800004007fae */ /* 0x0003e80008921870 */
[----:B------:R4:W-:Y:S04]  /*58580*/  STL [R1+0x214], R148 ;  /* 0x0002149401007387 */ /* 0x0009e80000100800 */
[----:B--2---:R-:W2:Y:S01]  /*58590*/  LDL.LU R149, [R1+0x21c] ;  /* 0x00021c0001957983 */ /* 0x004ea20000300800 */
[----:B-1----:R-:W-:-:S04]  /*585a0*/  LOP3.LUT R0, R7, 0x1c, RZ, 0xfc, !PT ;  /* 0x0000001c07007812 */ /* 0x002fc800078efcff */
[----:B------:R-:W-:Y:S02]  /*585b0*/  ISETP.GE.AND P1, PT, R0, UR9, PT ;  /* 0x0000000900007c0c */ /* 0x000fe4000bf26270 */
[----:B------:R-:W-:Y:S02]  /*585c0*/  LOP3.LUT R0, R7, 0x1e, RZ, 0xfc, !PT ;  /* 0x0000001e07007812 */ /* 0x000fe400078efcff */
[----:B------:R-:W2:Y:S04]  /*585d0*/  LDL.LU R7, [R1+0x220] ;  /* 0x0002200001077983 */ /* 0x000ea80000300800 */
[----:B------:R-:W2:Y:S04]  /*585e0*/  LDL.LU R150, [R1+0x224] ;  /* 0x0002240001967983 */ /* 0x000ea80000300800 */
[----:B----4-:R-:W4:Y:S01]  /*585f0*/  LDL.LU R148, [R1+0x228] ;  /* 0x0002280001947983 */ /* 0x010f220000300800 */
[----:B------:R-:W1:Y:S01]  /*58600*/  S2R R2, SR_TID.X ;  /* 0x0000000000027919 */ /* 0x000e620000002100 */
[----:B------:R-:W-:-:S02]  /*58610*/  ISETP.GE.AND P2, PT, R0, UR9, PT ;  /* 0x0000000900007c0c */ /* 0x000fc4000bf46270 */
[----:B------:R-:W-:Y:S02]  /*58620*/  SEL R3, RZ, 0x4, P1 ;  /* 0x00000004ff037807 */ /* 0x000fe40000800000 */
[----:B------:R-:W-:Y:S02]  /*58630*/  SEL R0, RZ, 0x4, P2 ;  /* 0x00000004ff007807 */ /* 0x000fe40001000000 */
[----:B------:R-:W-:Y:S02]  /*58640*/  SEL R3, R3, RZ, !P0 ;  /* 0x000000ff03037207 */ /* 0x000fe40004000000 */
[----:B------:R-:W-:Y:S02]  /*58650*/  SEL R0, R0, RZ, !P0 ;  /* 0x000000ff00007207 */ /* 0x000fe40004000000 */
[----:B------:R-:W-:Y:S02]  /*58660*/  IADD3 R165, P3, R165, UR5, RZ ;  /* 0x00000005a5a57c10 */ /* 0x000fe4000ff7e0ff */
[----:B------:R-:W-:Y:S01]  /*58670*/  ISETP.NE.U32.AND P2, PT, R0, RZ, PT ;  /* 0x000000ff0000720c */ /* 0x000fe20003f45070 */
[----:B------:R-:W-:Y:S01]  /*58680*/  IMAD.U32 R0, RZ, RZ, UR16 ;  /* 0x00000010ff007e24 */ /* 0x000fe2000f8e00ff */
[----:B------:R-:W-:-:S02]  /*58690*/  ISETP.NE.U32.AND P1, PT, R3, RZ, PT ;  /* 0x000000ff0300720c */ /* 0x000fc40003f25070 */
[----:B------:R-:W-:Y:S01]  /*586a0*/  IADD3.X R164, R164, UR7, RZ, P3, !PT ;  /* 0x00000007a4a47c10 */ /* 0x000fe20009ffe4ff */
[----:B------:R-:W-:-:S04]  /*586b0*/  IMAD.MOV.U32 R4, RZ, RZ, R165 ;  /* 0x000000ffff047224 */ /* 0x000fc800078e00a5 */
[----:B------:R-:W-:Y:S01]  /*586c0*/  IMAD.MOV.U32 R5, RZ, RZ, R164 ;  /* 0x000000ffff057224 */ /* 0x000fe200078e00a4 */
[----:B-1----:R-:W-:Y:S02]  /*586d0*/  SHF.R.U32.HI R2, RZ, 0x6, R2 ;  /* 0x00000006ff027819 */ /* 0x002fe40000011602 */
[----:B------:R-:W-:-:S04]  /*586e0*/  IADD3 R167, P4, R167, UR5, RZ ;  /* 0x00000005a7a77c10 */ /* 0x000fc8000ff9e0ff */
[----:B------:R-:W-:Y:S02]  /*586f0*/  IADD3.X R166, R166, UR7, RZ, P4, !PT ;  /* 0x00000007a6a67c10 */ /* 0x000fe4000a7fe4ff */
[----:B------:R-:W-:-:S04]  /*58700*/  IADD3 R197, P3, R197, UR5, RZ ;  /* 0x00000005c5c57c10 */ /* 0x000fc8000ff7e0ff */
[----:B------:R-:W-:Y:S02]  /*58710*/  IADD3.X R196, R196, UR7, RZ, P3, !PT ;  /* 0x00000007c4c47c10 */ /* 0x000fe40009ffe4ff */
[----:B------:R-:W-:-:S04]  /*58720*/  IADD3 R199, P4, R199, UR5, RZ ;  /* 0x00000005c7c77c10 */ /* 0x000fc8000ff9e0ff */
[----:B------:R-:W-:Y:S02]  /*58730*/  IADD3.X R198, R198, UR7, RZ, P4, !PT ;  /* 0x00000007c6c67c10 */ /* 0x000fe4000a7fe4ff */
[----:B------:R-:W-:Y:S02]  /*58740*/  IADD3 R229, P3, R229, UR5, RZ ;  /* 0x00000005e5e57c10 */ /* 0x000fe4000ff7e0ff */
[----:B------:R-:W-:Y:S02]  /*58750*/  IADD3 R231, P4, R231, UR5, RZ ;  /* 0x00000005e7e77c10 */ /* 0x000fe4000ff9e0ff */
[----:B------:R-:W-:Y:S02]  /*58760*/  IADD3.X R228, R228, UR7, RZ, P3, !PT ;  /* 0x00000007e4e47c10 */ /* 0x000fe40009ffe4ff */
[----:B------:R-:W-:Y:S02]  /*58770*/  IADD3.X R230, R230, UR7, RZ, P4, !PT ;  /* 0x00000007e6e67c10 */ /* 0x000fe4000a7fe4ff */
[----:B---3--:R-:W-:-:S02]  /*58780*/  IADD3 R0, R6, 0x100000, R0 ;  /* 0x0010000006007810 */ /* 0x008fc40007ffe000 */
[C---:B------:R-:W-:Y:S02]  /*58790*/  SGXT.U32 R6, R2.reuse, 0x1 ;  /* 0x000000010206781a */ /* 0x040fe40000000000 */
[----:B------:R-:W-:Y:S01]  /*587a0*/  SGXT.U32 R2, R2, 0x1 ;  /* 0x000000010202781a */ /* 0x000fe20000000000 */
[----:B------:R1:W-:Y:S01]  /*587b0*/  LDGSTS.E [R0+-0x40000], desc[UR48][R4.64], P1 ;  /* 0xc000000004007fae */ /* 0x0003e20008921870 */
[----:B------:R-:W-:Y:S02]  /*587c0*/  LOP3.LUT R6, R6, 0x3c, RZ, 0xfc, !PT ;  /* 0x0000003c06067812 */ /* 0x000fe400078efcff */
[----:B------:R-:W-:Y:S02]  /*587d0*/  LOP3.LUT R2, R2, 0x3e, RZ, 0xfc, !PT ;  /* 0x0000003e02027812 */ /* 0x000fe400078efcff */
[----:B------:R-:W-:-:S04]  /*587e0*/  ISETP.GE.AND P1, PT, R6, UR9, PT ;  /* 0x0000000906007c0c */ /* 0x000fc8000bf26270 */
[----:B------:R-:W-:Y:S02]  /*587f0*/  SEL R3, RZ, 0x4, P1 ;  /* 0x00000004ff037807 */ /* 0x000fe40000800000 */
[----:B------:R-:W-:Y:S02]  /*58800*/  ISETP.GE.AND P1, PT, R2, UR9, PT ;  /* 0x0000000902007c0c */ /* 0x000fe4000bf26270 */
[----:B------:R-:W3:Y:S01]  /*58810*/  S2R R2, SR_TID.X ;  /* 0x0000000000027919 */ /* 0x000ee20000002100 */
[----:B-1----:R-:W-:Y:S01]  /*58820*/  MOV R4, R167 ;  /* 0x000000a700047202 */ /* 0x002fe20000000f00 */
[----:B------:R-:W-:Y:S01]  /*58830*/  IMAD.MOV.U32 R5, RZ, RZ, R166 ;  /* 0x000000ffff057224 */ /* 0x000fe200078e00a6 */
[----:B------:R-:W-:-:S04]  /*58840*/  SEL R3, R3, RZ, !P0 ;  /* 0x000000ff03037207 */ /* 0x000fc80004000000 */
[----:B------:R1:W-:Y:S01]  /*58850*/  LDGSTS.E [R0+-0x3fff8], desc[UR48][R4.64], P2 ;  /* 0xc000800004007fae */ /* 0x0003e20009121870 */
[----:B------:R-:W-:Y:S02]  /*58860*/  ISETP.NE.U32.AND P2, PT, R3, RZ, PT ;  /* 0x000000ff0300720c */ /* 0x000fe40003f45070 */
[----:B------:R-:W-:-:S04]  /*58870*/  SEL R3, RZ, 0x4, P1 ;  /* 0x00000004ff037807 */ /* 0x000fc80000800000 */
[----:B------:R-:W-:-:S04]  /*58880*/  SEL R3, R3, RZ, !P0 ;  /* 0x000000ff03037207 */ /* 0x000fc80004000000 */
[----:B------:R-:W-:Y:S01]  /*58890*/  ISETP.NE.U32.AND P1, PT, R3, RZ, PT ;  /* 0x000000ff0300720c */ /* 0x000fe20003f25070 */
[----:B-1----:R-:W-:Y:S02]  /*588a0*/  IMAD.MOV.U32 R4, RZ, RZ, R197 ;  /* 0x000000ffff047224 */ /* 0x002fe400078e00c5 */
[----:B------:R-:W-:-:S05]  /*588b0*/  IMAD.MOV.U32 R5, RZ, RZ, R196 ;  /* 0x000000ffff057224 */ /* 0x000fca00078e00c4 */
[----:B------:R1:W-:Y:S01]  /*588c0*/  LDGSTS.E [R0+-0x3e000], desc[UR48][R4.64], P2 ;  /* 0xc200000004007fae */ /* 0x0003e20009121870 */
[----:B---3--:R-:W-:-:S04]  /*588d0*/  SHF.R.U32.HI R2, RZ, 0x6, R2 ;  /* 0x00000006ff027819 */ /* 0x008fc80000011602 */
[----:B------:R-:W-:Y:S01]  /*588e0*/  SGXT.U32 R6, R2, 0x1 ;  /* 0x000000010206781a */ /* 0x000fe20000000000 */
[----:B-1----:R-:W-:Y:S01]  /*588f0*/  IMAD.MOV.U32 R4, RZ, RZ, R199 ;  /* 0x000000ffff047224 */ /* 0x002fe200078e00c7 */
[----:B------:R-:W-:Y:S02]  /*58900*/  MOV R5, R198 ;  /* 0x000000c600057202 */ /* 0x000fe40000000f00 */
[----:B------:R-:W-:Y:S02]  /*58910*/  LOP3.LUT R6, R6, 0x5c, RZ, 0xfc, !PT ;  /* 0x0000005c06067812 */ /* 0x000fe400078efcff */
[----:B------:R-:W-:Y:S01]  /*58920*/  SGXT.U32 R2, R2, 0x1 ;  /* 0x000000010202781a */ /* 0x000fe20000000000 */
[----:B------:R1:W-:Y:S01]  /*58930*/  LDGSTS.E [R0+-0x3dff8], desc[UR48][R4.64], P1 ;  /* 0xc200800004007fae */ /* 0x0003e20008921870 */
[----:B------:R-:W-:Y:S02]  /*58940*/  ISETP.GE.AND P1, PT, R6, UR9, PT ;  /* 0x0000000906007c0c */ /* 0x000fe4000bf26270 */
[----:B------:R-:W-:-:S02]  /*58950*/  LOP3.LUT R2, R2, 0x5e, RZ, 0xfc, !PT ;  /* 0x0000005e02027812 */ /* 0x000fc400078efcff */
[----:B------:R-:W-:Y:S02]  /*58960*/  SEL R3, RZ, 0x4, P1 ;  /* 0x00000004ff037807 */ /* 0x000fe40000800000 */
[----:B------:R-:W-:Y:S02]  /*58970*/  ISETP.GE.AND P1, PT, R2, UR9, PT ;  /* 0x0000000902007c0c */ /* 0x000fe4000bf26270 */
[----:B------:R-:W3:Y:S01]  /*58980*/  S2R R2, SR_TID.X ;  /* 0x0000000000027919 */ /* 0x000ee20000002100 */
[----:B------:R-:W-:-:S04]  /*58990*/  SEL R3, R3, RZ, !P0 ;  /* 0x000000ff03037207 */ /* 0x000fc80004000000 */
[----:B------:R-:W-:Y:S02]  /*589a0*/  ISETP.NE.U32.AND P2, PT, R3, RZ, PT ;  /* 0x000000ff0300720c */ /* 0x000fe40003f45070 */
[----:B------:R-:W-:-:S04]  /*589b0*/  SEL R3, RZ, 0x4, P1 ;  /* 0x00000004ff037807 */ /* 0x000fc80000800000 */
[----:B------:R-:W-:Y:S01]  /*589c0*/  SEL R3, R3, RZ, !P0 ;  /* 0x000000ff03037207 */ /* 0x000fe20004000000 */
[----:B-1----:R-:W-:-:S03]  /*589d0*/  IMAD.MOV.U32 R4, RZ, RZ, R229 ;  /* 0x000000ffff047224 */ /* 0x002fc600078e00e5 */
[----:B------:R-:W-:Y:S01]  /*589e0*/  ISETP.NE.U32.AND P1, PT, R3, RZ, PT ;  /* 0x000000ff0300720c */ /* 0x000fe20003f25070 */
[----:B------:R-:W-:-:S05]  /*589f0*/  IMAD.MOV.U32 R5, RZ, RZ, R228 ;  /* 0x000000ffff057224 */ /* 0x000fca00078e00e4 */
[----:B------:R1:W-:Y:S01]  /*58a00*/  LDGSTS.E [R0+-0x3c000], desc[UR48][R4.64], P2 ;  /* 0xc400000004007fae */ /* 0x0003e20009121870 */
[----:B---3--:R-:W-:Y:S01]  /*58a10*/  SHF.R.U32.HI R2, RZ, 0x6, R2 ;  /* 0x00000006ff027819 */ /* 0x008fe20000011602 */
[----:B-1----:R-:W-:-:S03]  /*58a20*/  IMAD.MOV.U32 R4, RZ, RZ, R231 ;  /* 0x000000ffff047224 */ /* 0x002fc600078e00e7 */
[----:B------:R-:W-:Y:S01]  /*58a30*/  SGXT.U32 R6, R2, 0x1 ;  /* 0x000000010206781a */ /* 0x000fe20000000000 */
[----:B------:R-:W-:-:S03]  /*58a40*/  IMAD.MOV.U32 R5, RZ, RZ, R230 ;  /* 0x000000ffff057224 */ /* 0x000fc600078e00e6 */
[----:B------:R-:W-:Y:S02]  /*58a50*/  LOP3.LUT R6, R6, 0x7c, RZ, 0xfc, !PT ;  /* 0x0000007c06067812 */ /* 0x000fe400078efcff */
[----:B------:R1:W-:Y:S01]  /*58a60*/  LDGSTS.E [R0+-0x3bff8], desc[UR48][R4.64], P1 ;  /* 0xc400800004007fae */ /* 0x0003e20008921870 */
[----:B------:R-:W-:Y:S02]  /*58a70*/  SGXT.U32 R2, R2, 0x1 ;  /* 0x000000010202781a */ /* 0x000fe40000000000 */
[----:B------:R-:W-:Y:S02]  /*58a80*/  ISETP.GE.AND P1, PT, R6, UR9, PT ;  /* 0x0000000906007c0c */ /* 0x000fe4000bf26270 */
[----:B------:R-:W-:Y:S02]  /*58a90*/  LOP3.LUT R2, R2, 0x7e, RZ, 0xfc, !PT ;  /* 0x0000007e02027812 */ /* 0x000fe400078efcff */
[----:B------:R-:W-:Y:S02]  /*58aa0*/  SEL R3, RZ, 0x4, P1 ;  /* 0x00000004ff037807 */ /* 0x000fe40000800000 */
[----:B------:R-:W-:-:S02]  /*58ab0*/  ISETP.GE.AND P1, PT, R2, UR9, PT ;  /* 0x0000000902007c0c */ /* 0x000fc4000bf26270 */
[----:B------:R-:W-:Y:S01]  /*58ac0*/  SEL R3, R3, RZ, !P0 ;  /* 0x000000ff03037207 */ /* 0x000fe20004000000 */
[----:B------:R-:W3:Y:S01]  /*58ad0*/  LDL.LU R2, [R1+0x230] ;  /* 0x0002300001027983 */ /* 0x000ee20000300800 */
[----:B--2---:R-:W-:Y:S02]  /*58ae0*/  IADD3 R7, P3, R7, UR5, RZ ;  /* 0x0000000507077c10 */ /* 0x004fe4000ff7e0ff */
[----:B------:R-:W-:Y:S01]  /*58af0*/  ISETP.NE.U32.AND P2, PT, R3, RZ, PT ;  /* 0x000000ff0300720c */ /* 0x000fe20003f45070 */
[----:B------:R-:W2:Y:S01]  /*58b00*/  LDL.LU R6, [R1+0x270] ;  /* 0x0002700001067983 */ /* 0x000ea20000300800 */
[----:B------:R-:W-:Y:S02]  /*58b10*/  SEL R3, RZ, 0x4, P1 ;  /* 0x00000004ff037807 */ /* 0x000fe40000800000 */
[----:B----4-:R-:W-:Y:S02]  /*58b20*/  IADD3 R148, P4, R148, UR5, RZ ;  /* 0x0000000594947c10 */ /* 0x010fe4000ff9e0ff */
[----:B------:R-:W-:-:S02]  /*58b30*/  IADD3.X R149, R149, UR7, RZ, P3, !PT ;  /* 0x0000000795957c10 */ /* 0x000fc40009ffe4ff */
[----:B------:R-:W-:Y:S01]  /*58b40*/  SEL R3, R3, RZ, !P0 ;  /* 0x000000ff03037207 */ /* 0x000fe20004000000 */
[----:B------:R-:W-:Y:S01]  /*58b50*/  STL [R1+0x220], R7 ;  /* 0x0002200701007387 */ /* 0x000fe20000100800 */
[----:B------:R-:W-:Y:S02]  /*58b60*/  IADD3.X R150, R150, UR7, RZ, P4, !PT ;  /* 0x0000000796967c10 */ /* 0x000fe4000a7fe4ff */
[----:B------:R-:W-:Y:S01]  /*58b70*/  ISETP.NE.U32.AND P1, PT, R3, RZ, PT ;  /* 0x000000ff0300720c */ /* 0x000fe20003f25070 */
[----:B------:R4:W-:Y:S01]  /*58b80*/  STL [R1+0x21c], R149 ;  /* 0x00021c9501007387 */ /* 0x0009e20000100800 */
[----:B-1----:R-:W-:-:S03]  /*58b90*/  IMAD.MOV.U32 R5, RZ, RZ, R149 ;  /* 0x000000ffff057224 */ /* 0x002fc600078e0095 */
[----:B------:R-:W-:Y:S04]  /*58ba0*/  STL [R1+0x228], R148 ;  /* 0x0002289401007387 */ /* 0x000fe80000100800 */
[----:B------:R-:W2:Y:S04]  /*58bb0*/  LDL.LU R3, [R1+0x22c] ;  /* 0x00022c0001037983 */ /* 0x000ea80000300800 */
[----:B------:R1:W-:Y:S04]  /*58bc0*/  STL [R1+0x224], R150 ;  /* 0x0002249601007387 */ /* 0x0003e80000100800 */
[----:B----4-:R-:W4:Y:S01]  /*58bd0*/  LDL.LU R149, [R1+0x26c] ;  /* 0x00026c0001957983 */ /* 0x010f220000300800 */
[----:B------:R-:W1:Y:S01]  /*58be0*/  S2R R151, SR_TID.X ;  /* 0x0000000000977919 */ /* 0x000e620000002100 */
[----:B------:R-:W-:-:S05]  /*58bf0*/  MOV R4, R7 ;  /* 0x0000000700047202 */ /* 0x000fca0000000f00 */
[----:B------:R1:W-:Y:S02]  /*58c00*/  LDGSTS.E [R0+-0x3a000], desc[UR48][R4.64], P2 ;  /* 0xc600000004007fae */ /* 0x0003e40009121870 */
[----:B-1----:R-:W-:Y:S02]  /*58c10*/  IMAD.MOV.U32 R4, RZ, RZ, R148 ;  /* 0x000000ffff047224 */ /* 0x002fe400078e0094 */
[----:B------:R-:W-:Y:S02]  /*58c20*/  IMAD.MOV.U32 R5, RZ, RZ, R150 ;  /* 0x000000ffff057224 */ /* 0x000fe400078e0096 */
[----:B------:R-:W4:Y:S04]  /*58c30*/  LDL.LU R150, [R1+0x2ac] ;  /* 0x0002ac0001967983 */ /* 0x000f280000300800 */
[----:B------:R1:W-:Y:S04]  /*58c40*/  LDGSTS.E [R0+-0x39ff8], desc[UR48][R4.64], P1 ;  /* 0xc600800004007fae */ /* 0x0003e80008921870 */
[----:B------:R-:W0:Y:S01]  /*58c50*/  LDGDEPBAR ;  /* 0x00000000000079af */ /* 0x000e220000000000 */
[----:B------:R-:W-:-:S04]  /*58c60*/  LOP3.LUT R7, R151, 0x7f, RZ, 0xc0, !PT ;  /* 0x0000007f97077812 */ /* 0x000fc800078ec0ff */
[----:B------:R-:W-:Y:S02]  /*58c70*/  ISETP.GE.AND P1, PT, R7, UR9, PT ;  /* 0x0000000907007c0c */ /* 0x000fe4000bf26270 */
[----:B------:R-:W4:Y:S04]  /*58c80*/  LDL.LU R7, [R1+0x2b0] ;  /* 0x0002b00001077983 */ /* 0x000f280000300800 */
[----:B------:R-:W4:Y:S04]  /*58c90*/  LDL.LU R151, [R1+0x2ec] ;  /* 0x0002ec0001977983 */ /* 0x000f280000300800 */
[----:B------:R-:W4:Y:S01]  /*58ca0*/  LDL.LU R148, [R1+0x2f0] ;  /* 0x0002f00001947983 */ /* 0x000f220000300800 */
[----:B-1----:R-:W1:Y:S01]  /*58cb0*/  S2R R5, SR_TID.X ;  /* 0x0000000000057919 */ /* 0x002e620000002100 */
[----:B------:R-:W-:-:S04]  /*58cc0*/  SEL R0, RZ, 0x4, P1 ;  /* 0x00000004ff007807 */ /* 0x000fc80000800000 */
[----:B------:R-:W-:Y:S01]  /*58cd0*/  SEL R0, R0, RZ, !P0 ;  /* 0x000000ff00007207 */ /* 0x000fe20004000000 */
[----:B------:R-:W-:-:S03]  /*58ce0*/  ULEA UR9, UR8, UR60, 0x12 ;  /* 0x0000003c08097291 */ /* 0x000fc6000f8e903f */
[----:B------:R-:W-:Y:S01]  /*58cf0*/  ISETP.NE.U32.AND P0, PT, R0, RZ, PT ;  /* 0x000000ff0000720c */ /* 0x000fe20003f05070 */
[----:B-1----:R-:W-:-:S05]  /*58d00*/  IMAD R5, R5, 0x100, R5 ;  /* 0x0000010005057824 */ /* 0x002fca00078e0205 */
[----:B------:R-:W-:-:S04]  /*58d10*/  SHF.L.U32 R5, R5, 0x2, RZ ;  /* 0x0000000205057819 */ /* 0x000fc800000006ff */
[----:B------:R-:W-:-:S05]  /*58d20*/  LOP3.LUT R5, R5, 0x1807c, RZ, 0xc0, !PT ;  /* 0x0001807c05057812 */ /* 0x000fca00078ec0ff */
[----:B------:R-:W-:Y:S01]  /*58d30*/  VIADD R0, R5, UR9 ;  /* 0x0000000905007c36 */ /* 0x000fe20008000000 */
[----:B---3--:R-:W-:Y:S02]  /*58d40*/  IADD3 R2, P1, R2, UR6, RZ ;  /* 0x0000000602027c10 */ /* 0x008fe4000ff3e0ff */
[----:B--2---:R-:W-:-:S03]  /*58d50*/  IADD3 R6, P2, R6, UR6, RZ ;  /* 0x0000000606067c10 */ /* 0x004fc6000ff5e0ff */
[----:B------:R1:W-:Y:S01]  /*58d60*/  STL [R1+0x230], R2 ;  /* 0x0002300201007387 */ /* 0x0003e20000100800 */
[----:B------:R-:W-:Y:S01]  /*58d70*/  IMAD.MOV.U32 R4, RZ, RZ, R2 ;  /* 0x000000ffff047224 */ /* 0x000fe200078e0002 */
[----:B------:R-:W-:-:S05]  /*58d80*/  IADD3.X R3, R3, UR50, RZ, P1, !PT ;  /* 0x0000003203037c10 */ /* 0x000fca0008ffe4ff */
[----:B------:R2:W-:Y:S01]  /*58d90*/  STL [R1+0x22c], R3 ;  /* 0x00022c0301007387 */ /* 0x0005e20000100800 */
[----:B----4-:R-:W-:Y:S01]  /*58da0*/  IADD3.X R149, R149, UR50, RZ, P2, !PT ;  /* 0x0000003295957c10 */ /* 0x010fe200097fe4ff */
[----:B------:R-:W-:Y:S02]  /*58db0*/  IMAD.MOV.U32 R5, RZ, RZ, R3 ;  /* 0x000000ffff057224 */ /* 0x000fe400078e0003 */
[----:B------:R3:W-:Y:S04]  /*58dc0*/  STL [R1+0x270], R6 ;  /* 0x0002700601007387 */ /* 0x0007e80000100800 */
[----:B------:R4:W-:Y:S04]  /*58dd0*/  STL [R1+0x26c], R149 ;  /* 0x00026c9501007387 */ /* 0x0009e80000100800 */
[----:B-1----:R-:W4:Y:S04]  /*58de0*/  LDL.LU R2, [R1+0x330] ;  /* 0x0003300001027983 */ /* 0x002f280000300800 */
[----:B------:R1:W-:Y:S04]  /*58df0*/  LDGSTS.E [R0], desc[UR48][R4.64], P0 ;  /* 0x0000000004007fae */ /* 0x0003e80008121870 */
[----:B--2---:R-:W2:Y:S01]  /*58e00*/  LDL.LU R3, [R1+0x370] ;  /* 0x0003700001037983 */ /* 0x004ea20000300800 */
[----:B-1----:R-:W-:-:S03]  /*58e10*/  IMAD.MOV.U32 R4, RZ, RZ, R6 ;  /* 0x000000ffff047224 */ /* 0x002fc600078e0006 */
[----:B---3--:R-:W3:Y:S01]  /*58e20*/  LDL.LU R6, [R1+0x32c] ;  /* 0x00032c0001067983 */ /* 0x008ee20000300800 */
[----:B------:R-:W-:-:S03]  /*58e30*/  MOV R5, R149 ;  /* 0x0000009500057202 */ /* 0x000fc60000000f00 */
[----:B----4-:R-:W4:Y:S04]  /*58e40*/  LDL.LU R149, [R1+0x36c] ;  /* 0x00036c0001957983 */ /* 0x010f280000300800 */
[----:B------:R1:W-:Y:S01]  /*58e50*/  LDGSTS.E [R0+0x400], desc[UR48][R4.64], P0 ;  /* 0x0040000004007fae */ /* 0x0003e20008121870 */
[----:B------:R-:W-:-:S04]  /*58e60*/  IADD3 R7, P1, R7, UR6, RZ ;  /* 0x0000000607077c10 */ /* 0x000fc8000ff3e0ff */
[----:B------:R-:W-:Y:S02]  /*58e70*/  IADD3.X R150, R150, UR50, RZ, P1, !PT ;  /* 0x0000003296967c10 */ /* 0x000fe40008ffe4ff */
[----:B------:R-:W-:Y:S01]  /*58e80*/  IADD3 R148, P2, R148, UR6, RZ ;  /* 0x0000000694947c10 */ /* 0x000fe2000ff5e0ff */
[----:B------:R1:W-:Y:S02]  /*58e90*/  STL [R1+0x2b0], R7 ;  /* 0x0002b00701007387 */ /* 0x0003e40000100800 */
[----:B-1----:R-:W-:Y:S01]  /*58ea0*/  IMAD.MOV.U32 R4, RZ, RZ, R7 ;  /* 0x000000ffff047224 */ /* 0x002fe200078e0007 */
[----:B------:R-:W-:Y:S01]  /*58eb0*/  IADD3.X R151, R151, UR50, RZ, P2, !PT ;  /* 0x0000003297977c10 */ /* 0x000fe200097fe4ff */
[----:B------:R-:W-:Y:S01]  /*58ec0*/  IMAD.MOV.U32 R5, RZ, RZ, R150 ;  /* 0x000000ffff057224 */ /* 0x000fe200078e0096 */
[----:B------:R1:W-:Y:S04]  /*58ed0*/  STL [R1+0x2ac], R150 ;  /* 0x0002ac9601007387 */ /* 0x0003e80000100800 */
[----:B------:R1:W-:Y:S04]  /*58ee0*/  STL [R1+0x2f0], R148 ;  /* 0x0002f09401007387 */ /* 0x0003e80000100800 */
[----:B------:R-:W4:Y:S04]  /*58ef0*/  LDL.LU R7, [R1+0x3b0] ;  /* 0x0003b00001077983 */ /* 0x000f280000300800 */
[----:B------:R1:W-:Y:S04]  /*58f00*/  STL [R1+0x2ec], R151 ;  /* 0x0002ec9701007387 */ /* 0x0003e80000100800 */
[----:B------:R1:W-:Y:S04]  /*58f10*/  LDGSTS.E [R0+0x800], desc[UR48][R4.64], P0 ;  /* 0x0080000004007fae */ /* 0x0003e80008121870 */
[----:B-1----:R-:W4:Y:S01]  /*58f20*/  LDL.LU R150, [R1+0x3f0] ;  /* 0x0003f00001967983 */ /* 0x002f220000300800 */
[----:B------:R-:W-:-:S03]  /*58f30*/  IMAD.MOV.U32 R4, RZ, RZ, R148 ;  /* 0x000000ffff047224 */ /* 0x000fc600078e0094 */
[----:B------:R-:W4:Y:S01]  /*58f40*/  LDL.LU R148, [R1+0x3ac] ;  /* 0x0003ac0001947983 */ /* 0x000f220000300800 */
[----:B------:R-:W-:-:S03]  /*58f50*/  IMAD.MOV.U32 R5, RZ, RZ, R151 ;  /* 0x000000ffff057224 */ /* 0x000fc600078e0097 */
[----:B------:R-:W4:Y:S04]  /*58f60*/  LDL.LU R151, [R1+0x3ec] ;  /* 0x0003ec0001977983 */ /* 0x000f280000300800 */
[----:B------:R1:W-:Y:S01]  /*58f70*/  LDGSTS.E [R0+0xc00], desc[UR48][R4.64], P0 ;  /* 0x00c0000004007fae */ /* 0x0003e20008121870 */
[----:B------:R-:W-:-:S04]  /*58f80*/  IADD3 R2, P1, R2, UR6, RZ ;  /* 0x0000000602027c10 */ /* 0x000fc8000ff3e0ff */
[----:B-1----:R-:W-:Y:S02]  /*58f90*/  MOV R4, R2 ;  /* 0x0000000200047202 */ /* 0x002fe40000000f00 */
[----:B--2---:R-:W-:Y:S01]  /*58fa0*/  IADD3 R3, P2, R3, UR6, RZ ;  /* 0x0000000603037c10 */ /* 0x004fe2000ff5e0ff */
[----:B------:R1:W-:Y:S01]  /*58fb0*/  STL [R1+0x330], R2 ;  /* 0x0003300201007387 */ /* 0x0003e20000100800 */
[----:B---3--:R-:W-:Y:S02]  /*58fc0*/  IADD3.X R6, R6, UR50, RZ, P1, !PT ;  /* 0x0000003206067c10 */ /* 0x008fe40008ffe4ff */
[----:B----4-:R-:W-:-:S03]  /*58fd0*/  IADD3.X R149, R149, UR50, RZ, P2, !PT ;  /* 0x0000003295957c10 */ /* 0x010fc600097fe4ff */
[----:B------:R-:W-:Y:S01]  /*58fe0*/  IMAD.MOV.U32 R5, RZ, RZ, R6 ;  /* 0x000000ffff057224 */ /* 0x000fe200078e0006 */
[----:B------:R2:W-:Y:S04]  /*58ff0*/  STL [R1+0x32c], R6 ;  /* 0x00032c0601007387 */ /* 0x0005e80000100800 */
[----:B------:R3:W-:Y:S04]  /*59000*/  STL [R1+0x370], R3 ;  /* 0x0003700301007387 */ /* 0x0007e80000100800 */
[----:B-1----:R-:W4:Y:S04]  /*59010*/  LDL.LU R2, [R1+0x430] ;  /* 0x0004300001027983 */ /* 0x002f280000300800 */
[----:B------:R1:W-:Y:S04]  /*59020*/  STL [R1+0x36c], R149 ;  /* 0x00036c9501007387 */ /* 0x0003e80000100800 */
[----:B------:R3:W-:Y:S04]  /*59030*/  LDGSTS.E [R0+0x1000], desc[UR48][R4.64], P0 ;  /* 0x0100000004007fae */ /* 0x0007e80008121870 */
[----:B--2---:R-:W2:Y:S01]  /*59040*/  LDL.LU R6, [R1+0x470] ;  /* 0x0004700001067983 */ /* 0x004ea20000300800 */
[----:B---3--:R-:W-:-:S03]  /*59050*/  IMAD.MOV.U32 R4, RZ, RZ, R3 ;  /* 0x000000ffff047224 */ /* 0x008fc600078e0003 */
[----:B------:R-:W3:Y:S01]  /*59060*/  LDL.LU R3, [R1+0x42c] ;  /* 0x00042c0001037983 */ /* 0x000ee20000300800 */
[----:B------:R-:W-:-:S03]  /*59070*/  IMAD.MOV.U32 R5, RZ, RZ, R149 ;  /* 0x000000ffff057224 */ /* 0x000fc600078e0095 */
[----:B-1----:R-:W3:Y:S01]  /*59080*/  LDL.LU R149, [R1+0x46c] ;  /* 0x00046c0001957983 */ /* 0x002ee20000300800 */
[----:B------:R-:W-:-:S03]  /*59090*/  IADD3 R7, P1, R7, UR6, RZ ;  /* 0x0000000607077c10 */ /* 0x000fc6000ff3e0ff */
[----:B------:R1:W-:Y:S01]  /*590a0*/  LDGSTS.E [R0+0x1400], desc[UR48][R4.64], P0 ;  /* 0x0140000004007fae */ /* 0x0003e20008121870 */
[----:B------:R-:W-:-:S03]  /*590b0*/  IADD3 R150, P2, R150, UR6, RZ ;  /* 0x0000000696967c10 */ /* 0x000fc6000ff5e0ff */
[----:B------:R1:W-:Y:S01]  /*590c0*/  STL [R1+0x3b0], R7 ;  /* 0x0003b00701007387 */ /* 0x0003e20000100800 */
[----:B------:R-:W-:Y:S01]  /*590d0*/  IADD3.X R148, R148, UR50, RZ, P1, !PT ;  /* 0x0000003294947c10 */ /* 0x000fe20008ffe4ff */
[----:B-1----:R-:W-:Y:S01]  /*590e0*/  IMAD.MOV.U32 R4, RZ, RZ, R7 ;  /* 0x000000ffff047224 */ /* 0x002fe200078e0007 */
[----:B------:R-:W-:-:S03]  /*590f0*/  IADD3.X R151, R151, UR50, RZ, P2, !PT ;  /* 0x0000003297977c10 */ /* 0x000fc600097fe4ff */
[----:B------:R1:W-:Y:S01]  /*59100*/  STL [R1+0x3ac], R148 ;  /* 0x0003ac9401007387 */ /* 0x0003e20000100800 */
[----:B------:R-:W-:-:S03]  /*59110*/  MOV R5, R148 ;  /* 0x0000009400057202 */ /* 0x000fc60000000f00 */
[----:B------:R1:W-:Y:S04]  /*59120*/  STL [R1+0x3f0], R150 ;  /* 0x0003f09601007387 */ /* 0x0003e80000100800 */
[----:B------:R-:W3:Y:S04]  /*59130*/  LDL.LU R7, [R1+0x4b0] ;  /* 0x0004b00001077983 */ /* 0x000ee80000300800 */
[----:B------:R1:W-:Y:S04]  /*59140*/  STL [R1+0x3ec], R151 ;  /* 0x0003ec9701007387 */ /* 0x0003e80000100800 */
[----:B------:R1:W-:Y:S04]  /*59150*/  LDGSTS.E [R0+0x1800], desc[UR48][R4.64], P0 ;  /* 0x0180000004007fae */ /* 0x0003e80008121870 */
[----:B-1----:R-:W3:Y:S01]  /*59160*/  LDL.LU R148, [R1+0x4f0] ;  /* 0x0004f00001947983 */ /* 0x002ee20000300800 */
[----:B------:R-:W-:-:S03]  /*59170*/  IMAD.MOV.U32 R4, RZ, RZ, R150 ;  /* 0x000000ffff047224 */ /* 0x000fc600078e0096 */
[----:B------:R-:W3:Y:S01]  /*59180*/  LDL.LU R150, [R1+0x4ac] ;  /* 0x0004ac0001967983 */ /* 0x000ee20000300800 */
[----:B------:R-:W-:-:S03]  /*59190*/  IMAD.MOV.U32 R5, RZ, RZ, R151 ;  /* 0x000000ffff057224 */ /* 0x000fc600078e0097 */
[----:B------:R-:W3:Y:S04]  /*591a0*/  LDL.LU R151, [R1+0x4ec] ;  /* 0x0004ec0001977983 */ /* 0x000ee80000300800 */
[----:B------:R1:W-:Y:S01]  /*591b0*/  LDGSTS.E [R0+0x1c00], desc[UR48][R4.64], P0 ;  /* 0x01c0000004007fae */ /* 0x0003e20008121870 */
[----:B----4-:R-:W-:-:S05]  /*591c0*/  IADD3 R2, P1, R2, UR6, RZ ;  /* 0x0000000602027c10 */ /* 0x010fca000ff3e0ff */
[----:B------:R4:W-:Y:S01]  /*591d0*/  STL [R1+0x430], R2 ;  /* 0x0004300201007387 */ /* 0x0009e20000100800 */
[----:B-1----:R-:W-:Y:S01]  /*591e0*/  IMAD.MOV.U32 R4, RZ, RZ, R2 ;  /* 0x000000ffff047224 */ /* 0x002fe200078e0002 */
[----:B--2---:R-:W-:Y:S02]  /*591f0*/  IADD3 R6, P2, R6, UR6, RZ ;  /* 0x0000000606067c10 */ /* 0x004fe4000ff5e0ff */
[----:B---3--:R-:W-:Y:S02]  /*59200*/  IADD3.X R3, R3, UR50, RZ, P1, !PT ;  /* 0x0000003203037c10 */ /* 0x008fe40008ffe4ff */
[----:B------:R-:W-:-:S03]  /*59210*/  IADD3.X R149, R149, UR50, RZ, P2, !PT ;  /* 0x0000003295957c10 */ /* 0x000fc600097fe4ff */
[----:B------:R-:W-:Y:S01]  /*59220*/  IMAD.MOV.U32 R5, RZ, RZ, R3 ;  /* 0x000000ffff057224 */ /* 0x000fe200078e0003 */
[----:B------:R1:W-:Y:S04]  /*59230*/  STL [R1+0x42c], R3 ;  /* 0x00042c0301007387 */ /* 0x0003e80000100800 */
[----:B------:R2:W-:Y:S04]  /*59240*/  STL [R1+0x470], R6 ;  /* 0x0004700601007387 */ /* 0x0005e80000100800 */
[----:B----4-:R-:W3:Y:S04]  /*59250*/  LDL.LU R2, [R1+0x530] ;  /* 0x0005300001027983 */ /* 0x010ee80000300800 */
[----:B------:R4:W-:Y:S04]  /*59260*/  STL [R1+0x46c], R149 ;  /* 0x00046c9501007387 */ /* 0x0009e80000100800 */
[----:B------:R2:W-:Y:S04]  /*59270*/  LDGSTS.E [R0+0x2000], desc[UR48][R4.64], P0 ;  /* 0x0200000004007fae */ /* 0x0005e80008121870 */
[----:B-1----:R-:W3:Y:S01]  /*59280*/  LDL.LU R3, [R1+0x570] ;  /* 0x0005700001037983 */ /* 0x002ee20000300800 */
[----:B--2---:R-:W-:-:S03]  /*59290*/  MOV R4, R6 ;  /* 0x0000000600047202 */ /* 0x004fc60000000f00 */
[----:B------:R-:W2:Y:S01]  /*592a0*/  LDL.LU R6, [R1+0x52c] ;  /* 0x00052c0001067983 */ /* 0x000ea20000300800 */
[----:B------:R-:W-:-:S03]  /*592b0*/  IMAD.MOV.U32 R5, RZ, RZ, R149 ;  /* 0x000000ffff057224 */ /* 0x000fc600078e0095 */
[----:B----4-:R-:W4:Y:S01]  /*592c0*/  LDL.LU R149, [R1+0x56c] ;  /* 0x00056c0001957983 */ /* 0x010f220000300800 */
[----:B------:R-:W-:-:S03]  /*592d0*/  IADD3 R7, P1, R7, UR6, RZ ;  /* 0x0000000607077c10 */ /* 0x000fc6000ff3e0ff */
[----:B------:R1:W-:Y:S01]  /*592e0*/  LDGSTS.E [R0+0x2400], desc[UR48][R4.64], P0 ;  /* 0x0240000004007fae */ /* 0x0003e20008121870 */
[----:B------:R-:W-:-:S03]  /*592f0*/  IADD3 R148, P2, R148, UR6, RZ ;  /* 0x0000000694947c10 */ /* 0x000fc6000ff5e0ff */
[----:B------:R1:W-:Y:S01]  /*59300*/  STL [R1+0x4b0], R7 ;  /* 0x0004b00701007387 */ /* 0x0003e20000100800 */
[----:B------:R-:W-:Y:S01]  /*59310*/  IADD3.X R150, R150, UR50, RZ, P1, !PT ;  /* 0x0000003296967c10 */ /* 0x000fe20008ffe4ff */
[----:B-1----:R-:W-:Y:S01]  /*59320*/  IMAD.MOV.U32 R4, RZ, RZ, R7 ;  /* 0x000000ffff047224 */ /* 0x002fe200078e0007 */
[----:B------:R-:W-:-:S03]  /*59330*/  IADD3.X R151, R151, UR50, RZ, P2, !PT ;  /* 0x0000003297977c10 */ /* 0x000fc600097fe4ff */
        /* <DEDUP_REMOVED lines=9> */
[----:B------:R-:W-:-:S03]  /*593d0*/  MOV R5, R151 ;  /* 0x0000009700057202 */ /* 0x000fc60000000f00 */
[----:B------:R-:W4:Y:S04]  /*593e0*/  LDL.LU R151, [R1+0x5ec] ;  /* 0x0005ec0001977983 */ /* 0x000f280000300800 */
[----:B------:R1:W-:Y:S01]  /*593f0*/  LDGSTS.E [R0+0x2c00], desc[UR48][R4.64], P0 ;  /* 0x02c0000004007fae */ /* 0x0003e20008121870 */
[----:B---3--:R-:W-:-:S05]  /*59400*/  IADD3 R2, P1, R2, UR6, RZ ;  /* 0x0000000602027c10 */ /* 0x008fca000ff3e0ff */
[----:B------:R3:W-:Y:S01]  /*59410*/  STL [R1+0x530], R2 ;  /* 0x0005300201007387 */ /* 0x0007e20000100800 */
[----:B-1----:R-:W-:Y:S01]  /*59420*/  IMAD.MOV.U32 R4, RZ, RZ, R2 ;  /* 0x000000ffff047224 */ /* 0x002fe200078e0002 */
[----:B------:R-:W-:Y:S02]  /*59430*/  IADD3 R3, P2, R3, UR6, RZ ;  /* 0x0000000603037c10 */ /* 0x000fe4000ff5e0ff */
[----:B--2---:R-:W-:Y:S02]  /*59440*/  IADD3.X R6, R6, UR50, RZ, P1, !PT ;  /* 0x0000003206067c10 */ /* 0x004fe40008ffe4ff */
[----:B----4-:R-:W-:-:S03]  /*59450*/  IADD3.X R149, R149, UR50, RZ, P2, !PT ;  /* 0x0000003295957c10 */ /* 0x010fc600097fe4ff */
[----:B------:R-:W-:Y:S01]  /*59460*/  IMAD.MOV.U32 R5, RZ, RZ, R6 ;  /* 0x000000ffff057224 */ /* 0x000fe200078e0006 */
[----:B------:R1:W-:Y:S04]  /*59470*/  STL [R1+0x52c], R6 ;  /* 0x00052c0601007387 */ /* 0x0003e80000100800 */
[----:B------:R2:W-:Y:S04]  /*59480*/  STL [R1+0x570], R3 ;  /* 0x0005700301007387 */ /* 0x0005e80000100800 */
[----:B---3--:R-:W3:Y:S04]  /*59490*/  LDL.LU R2, [R1+0x630] ;  /* 0x0006300001027983 */ /* 0x008ee80000300800 */
[----:B------:R4:W-:Y:S04]  /*594a0*/  STL [R1+0x56c], R149 ;  /* 0x00056c9501007387 */ /* 0x0009e80000100800 */
[----:B------:R2:W-:Y:S04]  /*594b0*/  LDGSTS.E [R0+0x3000], desc[UR48][R4.64], P0 ;  /* 0x0300000004007fae */ /* 0x0005e80008121870 */
[----:B-1----:R-:W3:Y:S01]  /*594c0*/  LDL.LU R6, [R1+0x670] ;  /* 0x0006700001067983 */ /* 0x002ee20000300800 */
[----:B--2---:R-:W-:-:S03]  /*594d0*/  IMAD.MOV.U32 R4, RZ, RZ, R3 ;  /* 0x000000ffff047224 */ /* 0x004fc600078e0003 */
[----:B------:R-:W2:Y:S01]  /*594e0*/  LDL.LU R3, [R1+0x62c] ;  /* 0x00062c0001037983 */ /* 0x000ea20000300800 */
[----:B------:R-:W-:-:S03]  /*594f0*/  IMAD.MOV.U32 R5, RZ, RZ, R149 ;  /* 0x000000ffff057224 */ /* 0x000fc600078e0095 */
[----:B----4-:R-:W4:Y:S01]  /*59500*/  LDL.LU R149, [R1+0x66c] ;  /* 0x00066c0001957983 */ /* 0x010f220000300800 */
[----:B------:R-:W-:-:S03]  /*59510*/  IADD3 R7, P1, R7, UR6, RZ ;  /* 0x0000000607077c10 */ /* 0x000fc6000ff3e0ff */
[----:B------:R1:W-:Y:S01]  /*59520*/  LDGSTS.E [R0+0x3400], desc[UR48][R4.64], P0 ;  /* 0x0340000004007fae */ /* 0x0003e20008121870 */
[----:B------:R-:W-:-:S03]  /*59530*/  IADD3 R150, P2, R150, UR6, RZ ;  /* 0x0000000696967c10 */ /* 0x000fc6000ff5e0ff */
[----:B------:R1:W-:Y:S01]  /*59540*/  STL [R1+0x5b0], R7 ;  /* 0x0005b00701007387 */ /* 0x0003e20000100800 */
[----:B------:R-:W-:Y:S02]  /*59550*/  IADD3.X R148, R148, UR50, RZ, P1, !PT ;  /* 0x0000003294947c10 */ /* 0x000fe40008ffe4ff */
[----:B-1----:R-:W-:Y:S02]  /*59560*/  MOV R4, R7 ;  /* 0x0000000700047202 */ /* 0x002fe40000000f00 */
        /* <DEDUP_REMOVED lines=19> */
[----:B------:R1:W-:Y:S01]  /*596a0*/  STL [R1+0x62c], R3 ;  /* 0x00062c0301007387 */ /* 0x0003e20000100800 */
[----:B------:R-:W-:-:S03]  /*596b0*/  MOV R5, R3 ;  /* 0x0000000300057202 */ /* 0x000fc60000000f00 */
        /* <DEDUP_REMOVED lines=23> */
[----:B------:R-:W-:-:S03]  /*59830*/  MOV R4, R148 ;  /* 0x0000009400047202 */ /* 0x000fc60000000f00 */
        /* <DEDUP_REMOVED lines=19> */
[----:B------:R-:W-:-:S03]  /*59970*/  MOV R5, R149 ;  /* 0x0000009500057202 */ /* 0x000fc60000000f00 */
        /* <DEDUP_REMOVED lines=20> */
[----:B---3--:R-:W-:-:S04]  /*59ac0*/  IADD3 R2, P1, R2, UR6, RZ ;  /* 0x0000000602027c10 */ /* 0x008fc8000ff3e0ff */
[----:B-1----:R-:W-:Y:S01]  /*59ad0*/  MOV R4, R2 ;  /* 0x0000000200047202 */ /* 0x002fe20000000f00 */
[----:B------:R1:W-:Y:S01]  /*59ae0*/  STL [R1+0x830], R2 ;  /* 0x0008300201007387 */ /* 0x0003e20000100800 */
[----:B------:R-:W-:Y:S02]  /*59af0*/  IADD3 R6, P2, R6, UR6, RZ ;  /* 0x0000000606067c10 */ /* 0x000fe4000ff5e0ff */
[----:B--2---:R-:W-:Y:S02]  /*59b00*/  IADD3.X R3, R3, UR50, RZ, P1, !PT ;  /* 0x0000003203037c10 */ /* 0x004fe40008ffe4ff */
        /* <DEDUP_REMOVED lines=303> */
[----:B------:R-:W-:Y:S01]  /*5ae00*/  STL [R1+0x10b0], R7 ;  /* 0x0010b00701007387 */ /* 0x000fe20000100800 */
[----:B------:R-:W-:Y:S01]  /*5ae10*/  IADD3.X R150, R150, UR50, RZ, P1, !PT ;  /* 0x0000003296967c10 */ /* 0x000fe20008ffe4ff */
[----:B-1----:R-:W-:Y:S01]  /*5ae20*/  IMAD.MOV.U32 R4, RZ, RZ, R7 ;  /* 0x000000ffff047224 */ /* 0x002fe200078e0007 */
[----:B------:R-:W-:-:S03]  /*5ae30*/  IADD3.X R151, R151, UR50, RZ, P2, !PT ;  /* 0x0000003297977c10 */ /* 0x000fc600097fe4ff */
[----:B------:R-:W-:Y:S01]  /*5ae40*/  IMAD.MOV.U32 R5, RZ, RZ, R150 ;  /* 0x000000ffff057224 */ /* 0x000fe200078e0096 */
[----:B------:R1:W-:Y:S04]  /*5ae50*/  STL [R1+0x10ac], R150 ;  /* 0x0010ac9601007387 */ /* 0x0003e80000100800 */
[----:B------:R-:W-:Y:S04]  /*5ae60*/  STL [R1+0x10f0], R148 ;  /* 0x0010f09401007387 */ /* 0x000fe80000100800 */
[----:B------:R1:W-:Y:S04]  /*5ae70*/  LDGSTS.E [R0+0x26800], desc[UR48][R4.64], P0 ;  /* 0x2680000004007fae */ /* 0x0003e80008121870 */
[----:B-1----:R-:W4:Y:S04]  /*5ae80*/  LDL.LU R150, [R1+0x11b0] ;  /* 0x0011b00001967983 */ /* 0x002f280000300800 */
[----:B------:R1:W-:Y:S04]  /*5ae90*/  STL [R1+0x10ec], R151 ;  /* 0x0010ec9701007387 */ /* 0x0003e80000100800 */
[----:B------:R-:W4:Y:S01]  /*5aea0*/  LDL.LU R7, [R1+0x11f0] ;  /* 0x0011f00001077983 */ /* 0x000f220000300800 */
[----:B------:R-:W-:Y:S01]  /*5aeb0*/  IMAD.MOV.U32 R5, RZ, RZ, R151 ;  /* 0x000000ffff057224 */ /* 0x000fe200078e0097 */
[----:B------:R-:W-:-:S02]  /*5aec0*/  MOV R4, R148 ;  /* 0x0000009400047202 */ /* 0x000fc40000000f00 */
[----:B-1----:R-:W4:Y:S04]  /*5aed0*/  LDL.LU R151, [R1+0x11ac] ;  /* 0x0011ac0001977983 */ /* 0x002f280000300800 */
        /* <DEDUP_REMOVED lines=13> */
[----:B-1----:R-:W3:Y:S04]  /*5afb0*/  LDL.LU R6, [R1+0x278] ;  /* 0x0002780001067983 */ /* 0x002ee80000300800 */
[----:B------:R1:W-:Y:S02]  /*5afc0*/  LDGSTS.E [R0+0x27000], desc[UR48][R4.64], P0 ;  /* 0x2700000004007fae */ /* 0x0003e40008121870 */
[----:B-1----:R-:W-:Y:S01]  /*5afd0*/  IMAD.MOV.U32 R4, RZ, RZ, R3 ;  /* 0x000000ffff047224 */ /* 0x002fe200078e0003 */
[----:B------:R-:W-:Y:S01]  /*5afe0*/  MOV R5, R149 ;  /* 0x0000009500057202 */ /* 0x000fe20000000f00 */
[----:B--2---:R-:W2:Y:S04]  /*5aff0*/  LDL.LU R3, [R1+0x234] ;  /* 0x0002340001037983 */ /* 0x004ea80000300800 */
[----:B----4-:R-:W4:Y:S01]  /*5b000*/  LDL.LU R149, [R1+0x274] ;  /* 0x0002740001957983 */ /* 0x010f220000300800 */
[----:B------:R-:W-:-:S02]  /*5b010*/  IADD3 R150, P1, R150, UR6, RZ ;  /* 0x0000000696967c10 */ /* 0x000fc4000ff3e0ff */
[----:B------:R-:W-:Y:S01]  /*5b020*/  IADD3 R7, P2, R7, UR6, RZ ;  /* 0x0000000607077c10 */ /* 0x000fe2000ff5e0ff */
[----:B------:R1:W-:Y:S01]  /*5b030*/  LDGSTS.E [R0+0x27400], desc[UR48][R4.64], P0 ;  /* 0x2740000004007fae */ /* 0x0003e20008121870 */
[----:B------:R-:W-:-:S03]  /*5b040*/  IADD3.X R151, R151, UR50, RZ, P1, !PT ;  /* 0x0000003297977c10 */ /* 0x000fc60008ffe4ff */
[----:B------:R1:W-:Y:S01]  /*5b050*/  STL [R1+0x11b0], R150 ;  /* 0x0011b09601007387 */ /* 0x0003e20000100800 */
[----:B------:R-:W-:Y:S01]  /*5b060*/  IADD3.X R148, R148, UR50, RZ, P2, !PT ;  /* 0x0000003294947c10 */ /* 0x000fe200097fe4ff */
[----:B-1----:R-:W-:Y:S02]  /*5b070*/  IMAD.MOV.U32 R4, RZ, RZ, R150 ;  /* 0x000000ffff047224 */ /* 0x002fe400078e0096 */
[----:B------:R-:W-:Y:S01]  /*5b080*/  IMAD.MOV.U32 R5, RZ, RZ, R151 ;  /* 0x000000ffff057224 */ /* 0x000fe200078e0097 */
[----:B------:R-:W-:Y:S04]  /*5b090*/  STL [R1+0x11ac], R151 ;  /* 0x0011ac9701007387 */ /* 0x000fe80000100800 */
[----:B------:R1:W-:Y:S04]  /*5b0a0*/  STL [R1+0x11f0], R7 ;  /* 0x0011f00701007387 */ /* 0x0003e80000100800 */
[----:B------:R1:W-:Y:S04]  /*5b0b0*/  LDGSTS.E [R0+0x27800], desc[UR48][R4.64], P0 ;  /* 0x2780000004007fae */ /* 0x0003e80008121870 */
[----:B------:R1:W-:Y:S04]  /*5b0c0*/  STL [R1+0x11ec], R148 ;  /* 0x0011ec9401007387 */ /* 0x0003e80000100800 */
[----:B------:R-:W4:Y:S01]  /*5b0d0*/  LDL.LU R150, [R1+0x2b4] ;  /* 0x0002b40001967983 */ /* 0x000f220000300800 */
[----:B-1----:R-:W-:-:S03]  /*5b0e0*/  IMAD.MOV.U32 R4, RZ, RZ, R7 ;  /* 0x000000ffff047224 */ /* 0x002fc600078e0007 */
[----:B------:R-:W4:Y:S01]  /*5b0f0*/  LDL.LU R7, [R1+0x2b8] ;  /* 0x0002b80001077983 */ /* 0x000f220000300800 */
[----:B------:R-:W-:-:S03]  /*5b100*/  IMAD.MOV.U32 R5, RZ, RZ, R148 ;  /* 0x000000ffff057224 */ /* 0x000fc600078e0094 */
[----:B------:R-:W4:Y:S04]  /*5b110*/  LDL.LU R151, [R1+0x2f4] ;  /* 0x0002f40001977983 */ /* 0x000f280000300800 */
[----:B------:R-:W4:Y:S04]  /*5b120*/  LDL.LU R148, [R1+0x2f8] ;  /* 0x0002f80001947983 */ /* 0x000f280000300800 */
[----:B------:R1:W-:Y:S02]  /*5b130*/  LDGSTS.E [R0+0x27c00], desc[UR48][R4.64], P0 ;  /* 0x27c0000004007fae */ /* 0x0003e40008121870 */
[----:B-1----:R-:W1:Y:S02]  /*5b140*/  S2R R5, SR_TID.X ;  /* 0x0000000000057919 */ /* 0x002e640000002100 */
[----:B-1----:R-:W-:-:S05]  /*5b150*/  LEA R5, R5, R5, 0x8 ;  /* 0x0000000505057211 */ /* 0x002fca00078e40ff */
[----:B------:R-:W-:-:S05]  /*5b160*/  IMAD.SHL.U32 R5, R5, 0x4, RZ ;  /* 0x0000000405057824 */ /* 0x000fca00078e00ff */
[----:B------:R-:W-:-:S04]  /*5b170*/  LOP3.LUT R5, R5, 0x1807c, RZ, 0xc0, !PT ;  /* 0x0001807c05057812 */ /* 0x000fc800078ec0ff */
[----:B------:R-:W-:-:S05]  /*5b180*/  LOP3.LUT R5, R5, 0x10, RZ, 0x3c, !PT ;  /* 0x0000001005057812 */ /* 0x000fca00078e3cff */
[----:B------:R-:W-:Y:S01]  /*5b190*/  VIADD R0, R5, UR9 ;  /* 0x0000000905007c36 */ /* 0x000fe20008000000 */
[----:B---3--:R-:W-:Y:S02]  /*5b1a0*/  IADD3 R2, P1, R2, UR6, RZ ;  /* 0x0000000602027c10 */ /* 0x008fe4000ff3e0ff */
[----:B------:R-:W-:-:S03]  /*5b1b0*/  IADD3 R6, P2, R6, UR6, RZ ;  /* 0x0000000606067c10 */ /* 0x000fc6000ff5e0ff */
[----:B------:R1:W-:Y:S01]  /*5b1c0*/  STL [R1+0x238], R2 ;  /* 0x0002380201007387 */ /* 0x0003e20000100800 */
[----:B------:R-:W-:Y:S01]  /*5b1d0*/  IMAD.MOV.U32 R4, RZ, RZ, R2 ;  /* 0x000000ffff047224 */ /* 0x000fe200078e0002 */
[----:B--2---:R-:W-:Y:S02]  /*5b1e0*/  IADD3.X R3, R3, UR50, RZ, P1, !PT ;  /* 0x0000003203037c10 */ /* 0x004fe40008ffe4ff */
[----:B----4-:R-:W-:-:S03]  /*5b1f0*/  IADD3.X R149, R149, UR50, RZ, P2, !PT ;  /* 0x0000003295957c10 */ /* 0x010fc600097fe4ff */
[----:B------:R2:W-:Y:S01]  /*5b200*/  STL [R1+0x234], R3 ;  /* 0x0002340301007387 */ /* 0x0005e20000100800 */
[----:B------:R-:W-:-:S03]  /*5b210*/  IMAD.MOV.U32 R5, RZ, RZ, R3 ;  /* 0x000000ffff057224 */ /* 0x000fc600078e0003 */
[----:B------:R3:W-:Y:S04]  /*5b220*/  STL [R1+0x278], R6 ;  /* 0x0002780601007387 */ /* 0x0007e80000100800 */
[----:B------:R4:W-:Y:S04]  /*5b230*/  STL [R1+0x274], R149 ;  /* 0x0002749501007387 */ /* 0x0009e80000100800 */
[----:B-1----:R-:W4:Y:S04]  /*5b240*/  LDL.LU R2, [R1+0x338] ;  /* 0x0003380001027983 */ /* 0x002f280000300800 */
[----:B------:R1:W-:Y:S04]  /*5b250*/  LDGSTS.E [R0+0x80], desc[UR48][R4.64], P0 ;  /* 0x0008000004007fae */ /* 0x0003e80008121870 */
[----:B--2---:R-:W2:Y:S01]  /*5b260*/  LDL.LU R3, [R1+0x378] ;  /* 0x0003780001037983 */ /* 0x004ea20000300800 */
[----:B-1----:R-:W-:-:S03]  /*5b270*/  MOV R4, R6 ;  /* 0x0000000600047202 */ /* 0x002fc60000000f00 */
[----:B---3--:R-:W3:Y:S01]  /*5b280*/  LDL.LU R6, [R1+0x334] ;  /* 0x0003340001067983 */ /* 0x008ee20000300800 */
[----:B------:R-:W-:-:S03]  /*5b290*/  IMAD.MOV.U32 R5, RZ, RZ, R149 ;  /* 0x000000ffff057224 */ /* 0x000fc600078e0095 */
        /* <DEDUP_REMOVED lines=20> */
[----:B------:R-:W-:Y:S02]  /*5b3e0*/  IADD3 R2, P1, R2, UR6, RZ ;  /* 0x0000000602027c10 */ /* 0x000fe4000ff3e0ff */
[----:B--2---:R-:W-:-:S03]  /*5b3f0*/  IADD3 R3, P2, R3, UR6, RZ ;  /* 0x0000000603037c10 */ /* 0x004fc6000ff5e0ff */
[----:B------:R2:W-:Y:S01]  /*5b400*/  STL [R1+0x338], R2 ;  /* 0x0003380201007387 */ /* 0x0005e20000100800 */
[----:B-1----:R-:W-:Y:S01]  /*5b410*/  IMAD.MOV.U32 R4, RZ, RZ, R2 ;  /* 0x000000ffff047224 */ /* 0x002fe200078e0002 */
[----:B---3--:R-:W-:Y:S02]  /*5b420*/  IADD3.X R6, R6, UR50, RZ, P1, !PT ;  /* 0x0000003206067c10 */ /* 0x008fe40008ffe4ff */
[----:B----4-:R-:W-:-:S03]  /*5b430*/  IADD3.X R149, R149, UR50, RZ, P2, !PT ;  /* 0x0000003295957c10 */ /* 0x010fc600097fe4ff */
[----:B------:R-:W-:Y:S01]  /*5b440*/  IMAD.MOV.U32 R5, RZ, RZ, R6 ;  /* 0x000000ffff057224 */ /* 0x000fe200078e0006 */
[----:B------:R1:W-:Y:S04]  /*5b450*/  STL [R1+0x334], R6 ;  /* 0x0003340601007387 */ /* 0x0003e80000100800 */
[----:B------:R3:W-:Y:S04]  /*5b460*/  STL [R1+0x378], R3 ;  /* 0x0003780301007387 */ /* 0x0007e80000100800 */
[----:B--2---:R-:W2:Y:S04]  /*5b470*/  LDL.LU R2, [R1+0x438] ;  /* 0x0004380001027983 */ /* 0x004ea80000300800 */
[----:B------:R4:W-:Y:S04]  /*5b480*/  STL [R1+0x374], R149 ;  /* 0x0003749501007387 */ /* 0x0009e80000100800 */
[----:B------:R3:W-:Y:S04]  /*5b490*/  LDGSTS.E [R0+0x1080], desc[UR48][R4.64], P0 ;  /* 0x0108000004007fae */ /* 0x0007e80008121870 */
[----:B-1----:R-:W2:Y:S01]  /*5b4a0*/  LDL.LU R6, [R1+0x478] ;  /* 0x0004780001067983 */ /* 0x002ea20000300800 */
[----:B---3--:R-:W-:-:S03]  /*5b4b0*/  IMAD.MOV.U32 R4, RZ, RZ, R3 ;  /* 0x000000ffff047224 */ /* 0x008fc600078e0003 */
[----:B------:R-:W3:Y:S01]  /*5b4c0*/  LDL.LU R3, [R1+0x434] ;  /* 0x0004340001037983 */ /* 0x000ee20000300800 */
        /* <DEDUP_REMOVED lines=21> */
[----:B--2---:R-:W-:-:S05]  /*5b620*/  IADD3 R2, P1, R2, UR6, RZ ;  /* 0x0000000602027c10 */ /* 0x004fca000ff3e0ff */
[----:B------:R2:W-:Y:S01]  /*5b630*/  STL [R1+0x438], R2 ;  /* 0x0004380201007387 */ /* 0x0005e20000100800 */
[----:B-1----:R-:W-:Y:S01]  /*5b640*/  IMAD.MOV.U32 R4, RZ, RZ, R2 ;  /* 0x000000ffff047224 */ /* 0x002fe200078e0002 */
[----:B------:R-:W-:Y:S02]  /*5b650*/  IADD3 R6, P2, R6, UR6, RZ ;  /* 0x0000000606067c10 */ /* 0x000fe4000ff5e0ff */
[----:B---3--:R-:W-:Y:S02]  /*5b660*/  IADD3.X R3, R3, UR50, RZ, P1, !PT ;  /* 0x0000003203037c10 */ /* 0x008fe40008ffe4ff */
[----:B----4-:R-:W-:-:S03]  /*5b670*/  IADD3.X R149, R149, UR50, RZ, P2, !PT ;  /* 0x0000003295957c10 */ /* 0x010fc600097fe4ff */
[----:B------:R1:W-:Y:S01]  /*5b680*/  STL [R1+0x434], R3 ;  /* 0x0004340301007387 */ /* 0x0003e20000100800 */
[----:B------:R-:W-:-:S03]  /*5b690*/  MOV R5, R3 ;  /* 0x0000000300057202 */ /* 0x000fc60000000f00 */
        /* <DEDUP_REMOVED lines=64> */
[----:B--2---:R-:W-:-:S04]  /*5baa0*/  IADD3 R2, P1, R2, UR6, RZ ;  /* 0x0000000602027c10 */ /* 0x004fc8000ff3e0ff */
[----:B-1----:R-:W-:Y:S01]  /*5bab0*/  MOV R4, R2 ;  /* 0x0000000200047202 */ /* 0x002fe20000000f00 */
[----:B------:R1:W-:Y:S01]  /*5bac0*/  STL [R1+0x638], R2 ;  /* 0x0006380201007387 */ /* 0x0003e20000100800 */
[----:B------:R-:W-:Y:S02]  /*5bad0*/  IADD3 R6, P2, R6, UR6, RZ ;  /* 0x0000000606067c10 */ /* 0x000fe4000ff5e0ff */
        /* <DEDUP_REMOVED lines=376> */
[----:B------:R-:W-:Y:S01]  /*5d260*/  STL [R1+0x10b8], R7 ;  /* 0x0010b80701007387 */ /* 0x000fe20000100800 */
[----:B------:R-:W-:Y:S01]  /*5d270*/  IADD3.X R150, R150, UR50, RZ, P1, !PT ;  /* 0x0000003296967c10 */ /* 0x000fe20008ffe4ff */
[----:B-1----:R-:W-:Y:S01]  /*5d280*/  IMAD.MOV.U32 R4, RZ, RZ, R7 ;  /* 0x000000ffff047224 */ /* 0x002fe200078e0007 */
[----:B------:R-:W-:-:S03]  /*5d290*/  IADD3.X R151, R151, UR50, RZ, P2, !PT ;  /* 0x0000003297977c10 */ /* 0x000fc600097fe4ff */
[----:B------:R1:W-:Y:S01]  /*5d2a0*/  STL [R1+0x10b4], R150 ;  /* 0x0010b49601007387 */ /* 0x0003e20000100800 */
[----:B------:R-:W-:-:S03]  /*5d2b0*/  MOV R5, R150 ;  /* 0x0000009600057202 */ /* 0x000fc60000000f00 */
[----:B------:R-:W-:Y:S04]  /*5d2c0*/  STL [R1+0x10f8], R148 ;  /* 0x0010f89401007387 */ /* 0x000fe80000100800 */
[----:B------:R1:W-:Y:S04]  /*5d2d0*/  LDGSTS.E [R0+0x26880], desc[UR48][R4.64], P0 ;  /* 0x2688000004007fae */ /* 0x0003e80008121870 */
[----:B-1----:R-:W3:Y:S04]  /*5d2e0*/  LDL.LU R150, [R1+0x11b8] ;  /* 0x0011b80001967983 */ /* 0x002ee80000300800 */
[----:B------:R1:W-:Y:S04]  /*5d2f0*/  STL [R1+0x10f4], R151 ;  /* 0x0010f49701007387 */ /* 0x0003e80000100800 */
[----:B------:R-:W3:Y:S01]  /*5d300*/  LDL.LU R7, [R1+0x11f8] ;  /* 0x0011f80001077983 */ /* 0x000ee20000300800 */
[----:B------:R-:W-:-:S03]  /*5d310*/  IMAD.MOV.U32 R5, RZ, RZ, R151 ;  /* 0x000000ffff057224 */ /* 0x000fc600078e0097 */
[----:B-1----:R-:W3:Y:S01]  /*5d320*/  LDL.LU R151, [R1+0x11b4] ;  /* 0x0011b40001977983 */ /* 0x002ee20000300800 */
        /* <DEDUP_REMOVED lines=14> */
[----:B-1----:R-:W3:Y:S04]  /*5d410*/  LDL.LU R6, [R1+0x280] ;  /* 0x0002800001067983 */ /* 0x002ee80000300800 */
[----:B------:R1:W-:Y:S02]  /*5d420*/  LDGSTS.E [R0+0x27080], desc[UR48][R4.64], P0 ;  /* 0x2708000004007fae */ /* 0x0003e40008121870 */
[----:B-1----:R-:W-:Y:S01]  /*5d430*/  MOV R4, R3 ;  /* 0x0000000300047202 */ /* 0x002fe20000000f00 */
[----:B------:R-:W-:Y:S01]  /*5d440*/  IMAD.MOV.U32 R5, RZ, RZ, R149 ;  /* 0x000000ffff057224 */ /* 0x000fe200078e0095 */
[----:B--2---:R-:W2:Y:S04]  /*5d450*/  LDL.LU R3, [R1+0x23c] ;  /* 0x00023c0001037983 */ /* 0x004ea80000300800 */
[----:B----4-:R-:W4:Y:S01]  /*5d460*/  LDL.LU R149, [R1+0x27c] ;  /* 0x00027c0001957983 */ /* 0x010f220000300800 */
[----:B------:R-:W-:-:S02]  /*5d470*/  IADD3 R150, P1, R150, UR6, RZ ;  /* 0x0000000696967c10 */ /* 0x000fc4000ff3e0ff */
[----:B------:R-:W-:Y:S01]  /*5d480*/  IADD3 R7, P2, R7, UR6, RZ ;  /* 0x0000000607077c10 */ /* 0x000fe2000ff5e0ff */
[----:B------:R1:W-:Y:S01]  /*5d490*/  LDGSTS.E [R0+0x27480], desc[UR48][R4.64], P0 ;  /* 0x2748000004007fae */ /* 0x0003e20008121870 */
[----:B------:R-:W-:-:S03]  /*5d4a0*/  IADD3.X R151, R151, UR50, RZ, P1, !PT ;  /* 0x0000003297977c10 */ /* 0x000fc60008ffe4ff */
[----:B------:R1:W-:Y:S01]  /*5d4b0*/  STL [R1+0x11b8], R150 ;  /* 0x0011b89601007387 */ /* 0x0003e20000100800 */
[----:B------:R-:W-:-:S03]  /*5d4c0*/  IADD3.X R148, R148, UR50, RZ, P2, !PT ;  /* 0x0000003294947c10 */ /* 0x000fc600097fe4ff */
[----:B------:R-:W-:Y:S01]  /*5d4d0*/  STL [R1+0x11b4], R151 ;  /* 0x0011b49701007387 */ /* 0x000fe20000100800 */
[----:B-1----:R-:W-:Y:S02]  /*5d4e0*/  IMAD.MOV.U32 R4, RZ, RZ, R150 ;  /* 0x000000ffff047224 */ /* 0x002fe400078e0096 */
[----:B------:R-:W-:Y:S01]  /*5d4f0*/  IMAD.MOV.U32 R5, RZ, RZ, R151 ;  /* 0x000000ffff057224 */ /* 0x000fe200078e0097 */
[----:B------:R1:W-:Y:S04]  /*5d500*/  STL [R1+0x11f8], R7 ;  /* 0x0011f80701007387 */ /* 0x0003e80000100800 */
[----:B------:R1:W-:Y:S04]  /*5d510*/  LDGSTS.E [R0+0x27880], desc[UR48][R4.64], P0 ;  /* 0x2788000004007fae */ /* 0x0003e80008121870 */
[----:B------:R1:W-:Y:S04]  /*5d520*/  STL [R1+0x11f4], R148 ;  /* 0x0011f49401007387 */ /* 0x0003e80000100800 */
[----:B------:R-:W4:Y:S01]  /*5d530*/  LDL.LU R150, [R1+0x2bc] ;  /* 0x0002bc0001967983 */ /* 0x000f220000300800 */
[----:B-1----:R-:W-:-:S03]  /*5d540*/  IMAD.MOV.U32 R4, RZ, RZ, R7 ;  /* 0x000000ffff047224 */ /* 0x002fc600078e0007 */
[----:B------:R-:W4:Y:S01]  /*5d550*/  LDL.LU R7, [R1+0x2c0] ;  /* 0x0002c00001077983 */ /* 0x000f220000300800 */
[----:B------:R-:W-:-:S03]  /*5d560*/  MOV R5, R148 ;  /* 0x0000009400057202 */ /* 0x000fc60000000f00 */
[----:B------:R-:W4:Y:S04]  /*5d570*/  LDL.LU R151, [R1+0x2fc] ;  /* 0x0002fc0001977983 */ /* 0x000f280000300800 */
[----:B------:R-:W4:Y:S04]  /*5d580*/  LDL.LU R148, [R1+0x300] ;  /* 0x0003000001947983 */ /* 0x000f280000300800 */
[----:B------:R1:W-:Y:S02]  /*5d590*/  LDGSTS.E [R0+0x27c80], desc[UR48][R4.64], P0 ;  /* 0x27c8000004007fae */ /* 0x0003e40008121870 */
[----:B-1----:R-:W1:Y:S02]  /*5d5a0*/  S2R R5, SR_TID.X ;  /* 0x0000000000057919 */ /* 0x002e640000002100 */
[----:B-1----:R-:W-:-:S04]  /*5d5b0*/  IMAD R5, R5, 0x100, R5 ;  /* 0x0000010005057824 */ /* 0x002fc800078e0205 */
        /* <DEDUP_REMOVED lines=11> */
[----:B------:R-:W-:-:S03]  /*5d670*/  MOV R5, R3 ;  /* 0x0000000300057202 */ /* 0x000fc60000000f00 */
[----:B------:R3:W-:Y:S04]  /*5d680*/  STL [R1+0x280], R6 ;  /* 0x0002800601007387 */ /* 0x0007e80000100800 */
[----:B------:R4:W-:Y:S04]  /*5d690*/  STL [R1+0x27c], R149 ;  /* 0x00027c9501007387 */ /* 0x0009e80000100800 */
[----:B-1----:R-:W4:Y:S04]  /*5d6a0*/  LDL.LU R2, [R1+0x340] ;  /* 0x0003400001027983 */ /* 0x002f280000300800 */
[----:B------:R1:W-:Y:S04]  /*5d6b0*/  LDGSTS.E [R0+0x100], desc[UR48][R4.64], P0 ;  /* 0x0010000004007fae */ /* 0x0003e80008121870 */
[----:B--2---:R-:W2:Y:S01]  /*5d6c0*/  LDL.LU R3, [R1+0x380] ;  /* 0x0003800001037983 */ /* 0x004ea20000300800 */
[----:B-1----:R-:W-:-:S03]  /*5d6d0*/  IMAD.MOV.U32 R4, RZ, RZ, R6 ;  /* 0x000000ffff047224 */ /* 0x002fc600078e0006 */
[----:B---3--:R-:W3:Y:S01]  /*5d6e0*/  LDL.LU R6, [R1+0x33c] ;  /* 0x00033c0001067983 */ /* 0x008ee20000300800 */
[----:B------:R-:W-:-:S03]  /*5d6f0*/  IMAD.MOV.U32 R5, RZ, RZ, R149 ;  /* 0x000000ffff057224 */ /* 0x000fc600078e0095 */
[----:B----4-:R-:W4:Y:S01]  /*5d700*/  LDL.LU R149, [R1+0x37c] ;  /* 0x00037c0001957983 */ /* 0x010f220000300800 */
[----:B------:R-:W-:-:S03]  /*5d710*/  IADD3 R7, P1, R7, UR6, RZ ;  /* 0x0000000607077c10 */ /* 0x000fc6000ff3e0ff */
[----:B------:R1:W-:Y:S01]  /*5d720*/  LDGSTS.E [R0+0x500], desc[UR48][R4.64], P0 ;  /* 0x0050000004007fae */ /* 0x0003e20008121870 */
[----:B------:R-:W-:Y:S02]  /*5d730*/  IADD3.X R150, R150, UR50, RZ, P1, !PT ;  /* 0x0000003296967c10 */ /* 0x000fe40008ffe4ff */
[----:B------:R-:W-:Y:S01]  /*5d740*/  IADD3 R148, P2, R148, UR6, RZ ;  /* 0x0000000694947c10 */ /* 0x000fe2000ff5e0ff */
[----:B------:R1:W-:Y:S03]  /*5d750*/  STL [R1+0x2c0], R7 ;  /* 0x0002c00701007387 */ /* 0x0003e60000100800 */
[----:B------:R-:W-:Y:S01]  /*5d760*/  IADD3.X R151, R151, UR50, RZ, P2, !PT ;  /* 0x0000003297977c10 */ /* 0x000fe200097fe4ff */
[----:B------:R1:W-:Y:S02]  /*5d770*/  STL [R1+0x2bc], R150 ;  /* 0x0002bc9601007387 */ /* 0x0003e40000100800 */
[----:B-1----:R-:W-:-:S02]  /*5d780*/  IMAD.MOV.U32 R4, RZ, RZ, R7 ;  /* 0x000000ffff047224 */ /* 0x002fc400078e0007 */
[----:B------:R-:W-:Y:S01]  /*5d790*/  IMAD.MOV.U32 R5, RZ, RZ, R150 ;  /* 0x000000ffff057224 */ /* 0x000fe200078e0096 */
[----:B------:R1:W-:Y:S04]  /*5d7a0*/  STL [R1+0x300], R148 ;  /* 0x0003009401007387 */ /* 0x0003e80000100800 */
[----:B------:R-:W4:Y:S04]  /*5d7b0*/  LDL.LU R7, [R1+0x3c0] ;  /* 0x0003c00001077983 */ /* 0x000f280000300800 */
[----:B------:R1:W-:Y:S04]  /*5d7c0*/  STL [R1+0x2fc], R151 ;  /* 0x0002fc9701007387 */ /* 0x0003e80000100800 */
[----:B------:R1:W-:Y:S04]  /*5d7d0*/  LDGSTS.E [R0+0x900], desc[UR48][R4.64], P0 ;  /* 0x0090000004007fae */ /* 0x0003e80008121870 */
[----:B------:R-:W4:Y:S01]  /*5d7e0*/  LDL.LU R150, [R1+0x400] ;  /* 0x0004000001967983 */ /* 0x000f220000300800 */
[----:B-1----:R-:W-:-:S03]  /*5d7f0*/  MOV R4, R148 ;  /* 0x0000009400047202 */ /* 0x002fc60000000f00 */
[----:B------:R-:W4:Y:S01]  /*5d800*/  LDL.LU R148, [R1+0x3bc] ;  /* 0x0003bc0001947983 */ /* 0x000f220000300800 */
[----:B------:R-:W-:-:S03]  /*5d810*/  IMAD.MOV.U32 R5, RZ, RZ, R151 ;  /* 0x000000ffff057224 */ /* 0x000fc600078e0097 */
        /* <DEDUP_REMOVED lines=19> */
[----:B------:R-:W-:Y:S02]  /*5d950*/  IADD3 R7, P1, R7, UR6, RZ ;  /* 0x0000000607077c10 */ /* 0x000fe4000ff3e0ff */
[----:B------:R-:W-:Y:S01]  /*5d960*/  IADD3 R150, P2, R150, UR6, RZ ;  /* 0x0000000696967c10 */ /* 0x000fe2000ff5e0ff */
[----:B------:R1:W-:Y:S01]  /*5d970*/  LDGSTS.E [R0+0x1500], desc[UR48][R4.64], P0 ;  /* 0x0150000004007fae */ /* 0x0003e20008121870 */
[----:B------:R-:W-:-:S03]  /*5d980*/  IADD3.X R148, R148, UR50, RZ, P1, !PT ;  /* 0x0000003294947c10 */ /* 0x000fc60008ffe4ff */
[----:B------:R1:W-:Y:S01]  /*5d990*/  STL [R1+0x3c0], R7 ;  /* 0x0003c00701007387 */ /* 0x0003e20000100800 */
[----:B------:R-:W-:-:S03]  /*5d9a0*/  IADD3.X R151, R151, UR50, RZ, P2, !PT ;  /* 0x0000003297977c10 */ /* 0x000fc600097fe4ff */
[----:B------:R1:W-:Y:S02]  /*5d9b0*/  STL [R1+0x3bc], R148 ;  /* 0x0003bc9401007387 */ /* 0x0003e40000100800 */
[----:B-1----:R-:W-:Y:S02]  /*5d9c0*/  IMAD.MOV.U32 R4, RZ, RZ, R7 ;  /* 0x000000ffff047224 */ /* 0x002fe400078e0007 */
[----:B------:R-:W-:Y:S01]  /*5d9d0*/  IMAD.MOV.U32 R5, RZ, RZ, R148 ;  /* 0x000000ffff057224 */ /* 0x000fe200078e0094 */
[----:B------:R1:W-:Y:S04]  /*5d9e0*/  STL [R1+0x400], R150 ;  /* 0x0004009601007387 */ /* 0x0003e80000100800 */
[----:B------:R-:W4:Y:S04]  /*5d9f0*/  LDL.LU R7, [R1+0x4c0] ;  /* 0x0004c00001077983 */ /* 0x000f280000300800 */
[----:B------:R1:W-:Y:S04]  /*5da00*/  STL [R1+0x3fc], R151 ;  /* 0x0003fc9701007387 */ /* 0x0003e80000100800 */
[----:B------:R1:W-:Y:S04]  /*5da10*/  LDGSTS.E [R0+0x1900], desc[UR48][R4.64], P0 ;  /* 0x0190000004007fae */ /* 0x0003e80008121870 */
[----:B------:R-:W4:Y:S01]  /*5da20*/  LDL.LU R148, [R1+0x500] ;  /* 0x0005000001947983 */ /* 0x000f220000300800 */
[----:B-1----:R-:W-:-:S03]  /*5da30*/  IMAD.MOV.U32 R4, RZ, RZ, R150 ;  /* 0x000000ffff047224 */ /* 0x002fc600078e0096 */
        /* <DEDUP_REMOVED lines=21> */
[----:B------:R-:W-:Y:S02]  /*5db90*/  IADD3 R7, P1, R7, UR6, RZ ;  /* 0x0000000607077c10 */ /* 0x000fe4000ff3e0ff */
[----:B------:R-:W-:Y:S01]  /*5dba0*/  IADD3 R148, P2, R148, UR6, RZ ;  /* 0x0000000694947c10 */ /* 0x000fe2000ff5e0ff */
[----:B------:R1:W-:Y:S01]  /*5dbb0*/  LDGSTS.E [R0+0x2500], desc[UR48][R4.64], P0 ;  /* 0x0250000004007fae */ /* 0x0003e20008121870 */
[----:B------:R-:W-:-:S03]  /*5dbc0*/  IADD3.X R150, R150, UR50, RZ, P1, !PT ;  /* 0x0000003296967c10 */ /* 0x000fc60008ffe4ff */
[----:B------:R1:W-:Y:S01]  /*5dbd0*/  STL [R1+0x4c0], R7 ;  /* 0x0004c00701007387 */ /* 0x0003e20000100800 */
[----:B------:R-:W-:-:S03]  /*5dbe0*/  IADD3.X R151, R151, UR50, RZ, P2, !PT ;  /* 0x0000003297977c10 */ /* 0x000fc600097fe4ff */
[----:B------:R1:W-:Y:S02]  /*5dbf0*/  STL [R1+0x4bc], R150 ;  /* 0x0004bc9601007387 */ /* 0x0003e40000100800 */
[----:B-1----:R-:W-:Y:S01]  /*5dc00*/  IMAD.MOV.U32 R4, RZ, RZ, R7 ;  /* 0x000000ffff047224 */ /* 0x002fe200078e0007 */
[----:B------:R-:W-:Y:S01]  /*5dc10*/  MOV R5, R150 ;  /* 0x0000009600057202 */ /* 0x000fe20000000f00 */
[----:B------:R1:W-:Y:S04]  /*5dc20*/  STL [R1+0x500], R148 ;  /* 0x0005009401007387 */ /* 0x0003e80000100800 */
[----:B------:R-:W3:Y:S04]  /*5dc30*/  LDL.LU R7, [R1+0x5c0] ;  /* 0x0005c00001077983 */ /* 0x000ee80000300800 */
[----:B------:R1:W-:Y:S04]  /*5dc40*/  STL [R1+0x4fc], R151 ;  /* 0x0004fc9701007387 */ /* 0x0003e80000100800 */
[----:B------:R1:W-:Y:S04]  /*5dc50*/  LDGSTS.E [R0+0x2900], desc[UR48][R4.64], P0 ;  /* 0x0290000004007fae */ /* 0x0003e80008121870 */
[----:B------:R-:W3:Y:S01]  /*5dc60*/  LDL.LU R150, [R1+0x600] ;  /* 0x0006000001967983 */ /* 0x000ee20000300800 */
[----:B-1----:R-:W-:-:S03]  /*5dc70*/  IMAD.MOV.U32 R4, RZ, RZ, R148 ;  /* 0x000000ffff047224 */ /* 0x002fc600078e0094 */
        /* <DEDUP_REMOVED lines=64> */
[----:B-1----:R-:W-:Y:S01]  /*5e080*/  MOV R4, R7 ;  /* 0x0000000700047202 */ /* 0x002fe20000000f00 */
        /* <DEDUP_REMOVED lines=356> */
[----:B------:R-:W-:Y:S01]  /*5f6d0*/  STL [R1+0x10c0], R7 ;  /* 0x0010c00701007387 */ /* 0x000fe20000100800 */
[----:B------:R-:W-:-:S03]  /*5f6e0*/  IADD3.X R151, R151, UR50, RZ, P2, !PT ;  /* 0x0000003297977c10 */ /* 0x000fc600097fe4ff */
[----:B------:R1:W-:Y:S02]  /*5f6f0*/  STL [R1+0x10bc], R150 ;  /* 0x0010bc9601007387 */ /* 0x0003e40000100800 */
[----:B-1----:R-:W-:Y:S01]  /*5f700*/  MOV R4, R7 ;  /* 0x0000000700047202 */ /* 0x002fe20000000f00 */
[----:B------:R-:W-:Y:S01]  /*5f710*/  IMAD.MOV.U32 R5, RZ, RZ, R150 ;  /* 0x000000ffff057224 */ /* 0x000fe200078e0096 */
[----:B------:R-:W-:Y:S04]  /*5f720*/  STL [R1+0x1100], R148 ;  /* 0x0011009401007387 */ /* 0x000fe80000100800 */
[----:B------:R1:W-:Y:S04]  /*5f730*/  LDGSTS.E [R0+0x26900], desc[UR48][R4.64], P0 ;  /* 0x2690000004007fae */ /* 0x0003e80008121870 */
[----:B------:R-:W4:Y:S04]  /*5f740*/  LDL.LU R150, [R1+0x11c0] ;  /* 0x0011c00001967983 */ /* 0x000f280000300800 */
[----:B------:R1:W-:Y:S04]  /*5f750*/  STL [R1+0x10fc], R151 ;  /* 0x0010fc9701007387 */ /* 0x0003e80000100800 */
        /* <DEDUP_REMOVED lines=17> */
[----:B-1----:R-:W3:Y:S04]  /*5f870*/  LDL.LU R6, [R1+0x288] ;  /* 0x0002880001067983 */ /* 0x002ee80000300800 */
[----:B------:R1:W-:Y:S02]  /*5f880*/  LDGSTS.E [R0+0x27100], desc[UR48][R4.64], P0 ;  /* 0x2710000004007fae */ /* 0x0003e40008121870 */
[----:B-1----:R-:W-:-:S02]  /*5f890*/  IMAD.MOV.U32 R4, RZ, RZ, R3 ;  /* 0x000000ffff047224 */ /* 0x002fc400078e0003 */
[----:B--2---:R-:W2:Y:S01]  /*5f8a0*/  LDL.LU R3, [R1+0x244] ;  /* 0x0002440001037983 */ /* 0x004ea20000300800 */
[----:B------:R-:W-:-:S03]  /*5f8b0*/  IMAD.MOV.U32 R5, RZ, RZ, R149 ;  /* 0x000000ffff057224 */ /* 0x000fc600078e0095 */
[----:B----4-:R-:W4:Y:S01]  /*5f8c0*/  LDL.LU R149, [R1+0x284] ;  /* 0x0002840001957983 */ /* 0x010f220000300800 */
[----:B------:R-:W-:Y:S02]  /*5f8d0*/  IADD3 R150, P1, R150, UR6, RZ ;  /* 0x0000000696967c10 */ /* 0x000fe4000ff3e0ff */
[----:B------:R-:W-:Y:S01]  /*5f8e0*/  IADD3 R7, P2, R7, UR6, RZ ;  /* 0x0000000607077c10 */ /* 0x000fe2000ff5e0ff */
[----:B------:R1:W-:Y:S01]  /*5f8f0*/  LDGSTS.E [R0+0x27500], desc[UR48][R4.64], P0 ;  /* 0x2750000004007fae */ /* 0x0003e20008121870 */
[----:B------:R-:W-:Y:S02]  /*5f900*/  IADD3.X R151, R151, UR50, RZ, P1, !PT ;  /* 0x0000003297977c10 */ /* 0x000fe40008ffe4ff */
[----:B------:R-:W-:Y:S01]  /*5f910*/  IADD3.X R148, R148, UR50, RZ, P2, !PT ;  /* 0x0000003294947c10 */ /* 0x000fe200097fe4ff */
[----:B------:R1:W-:Y:S04]  /*5f920*/  STL [R1+0x11c0], R150 ;  /* 0x0011c09601007387 */ /* 0x0003e80000100800 */
[----:B------:R-:W-:Y:S01]  /*5f930*/  STL [R1+0x11bc], R151 ;  /* 0x0011bc9701007387 */ /* 0x000fe20000100800 */
[----:B-1----:R-:W-:-:S02]  /*5f940*/  IMAD.MOV.U32 R4, RZ, RZ, R150 ;  /* 0x000000ffff047224 */ /* 0x002fc400078e0096 */
[----:B------:R-:W-:Y:S01]  /*5f950*/  IMAD.MOV.U32 R5, RZ, RZ, R151 ;  /* 0x000000ffff057224 */ /* 0x000fe200078e0097 */
[----:B------:R1:W-:Y:S04]  /*5f960*/  STL [R1+0x1200], R7 ;  /* 0x0012000701007387 */ /* 0x0003e80000100800 */
[----:B------:R1:W-:Y:S04]  /*5f970*/  LDGSTS.E [R0+0x27900], desc[UR48][R4.64], P0 ;  /* 0x2790000004007fae */ /* 0x0003e80008121870 */
[----:B------:R1:W-:Y:S04]  /*5f980*/  STL [R1+0x11fc], R148 ;  /* 0x0011fc9401007387 */ /* 0x0003e80000100800 */
[----:B------:R-:W4:Y:S01]  /*5f990*/  LDL.LU R150, [R1+0x2c4] ;  /* 0x0002c40001967983 */ /* 0x000f220000300800 */
[----:B-1----:R-:W-:-:S03]  /*5f9a0*/  MOV R4, R7 ;  /* 0x0000000700047202 */ /* 0x002fc60000000f00 */
[----:B------:R-:W4:Y:S01]  /*5f9b0*/  LDL.LU R7, [R1+0x2c8] ;  /* 0x0002c80001077983 */ /* 0x000f220000300800 */
[----:B------:R-:W-:-:S03]  /*5f9c0*/  IMAD.MOV.U32 R5, RZ, RZ, R148 ;  /* 0x000000ffff057224 */ /* 0x000fc600078e0094 */
        /* <DEDUP_REMOVED lines=12> */
[----:B------:R-:W-:Y:S02]  /*5fa90*/  MOV R4, R2 ;  /* 0x0000000200047202 */ /* 0x000fe40000000f00 */
        /* <DEDUP_REMOVED lines=20> */
[----:B-1----:R-:W-:Y:S01]  /*5fbe0*/  IMAD.MOV.U32 R4, RZ, RZ, R7 ;  /* 0x000000ffff047224 */ /* 0x002fe200078e0007 */
[----:B------:R-:W-:Y:S01]  /*5fbf0*/  MOV R5, R150 ;  /* 0x0000009600057202 */ /* 0x000fe20000000f00 */
        /* <DEDUP_REMOVED lines=23> */
[----:B---3--:R-:W-:-:S03]  /*5fd70*/  MOV R4, R3 ;  /* 0x0000000300047202 */ /* 0x008fc60000000f00 */
[----:B------:R-:W3:Y:S01]  /*5fd80*/  LDL.LU R3, [R1+0x444] ;  /* 0x0004440001037983 */ /* 0x000ee20000300800 */
        /* <DEDUP_REMOVED lines=477> */
[----:B-1----:R-:W-:Y:S02]  /*61b60*/  IMAD.MOV.U32 R4, RZ, RZ, R7 ;  /* 0x000000ffff047224 */ /* 0x002fe400078e0007 */
[----:B------:R-:W-:Y:S01]  /*61b70*/  IMAD.MOV.U32 R5, RZ, RZ, R150 ;  /* 0x000000ffff057224 */ /* 0x000fe200078e0096 */
[----:B------:R-:W-:Y:S04]  /*61b80*/  STL [R1+0x1108], R148 ;  /* 0x0011089401007387 */ /* 0x000fe80000100800 */
[----:B------:R1:W-:Y:S04]  /*61b90*/  LDGSTS.E [R0+0x26980], desc[UR48][R4.64], P0 ;  /* 0x2698000004007fae */ /* 0x0003e80008121870 */
[----:B------:R-:W4:Y:S04]  /*61ba0*/  LDL.LU R150, [R1+0x11c8] ;  /* 0x0011c80001967983 */ /* 0x000f280000300800 */
[----:B------:R1:W-:Y:S04]  /*61bb0*/  STL [R1+0x1104], R151 ;  /* 0x0011049701007387 */ /* 0x0003e80000100800 */
[----:B------:R-:W4:Y:S01]  /*61bc0*/  LDL.LU R7, [R1+0x1208] ;  /* 0x0012080001077983 */ /* 0x000f220000300800 */
[----:B-1----:R-:W-:-:S02]  /*61bd0*/  IMAD.MOV.U32 R5, RZ, RZ, R151 ;  /* 0x000000ffff057224 */ /* 0x002fc400078e0097 */
[----:B------:R-:W-:Y:S01]  /*61be0*/  IMAD.MOV.U32 R4, RZ, RZ, R148 ;  /* 0x000000ffff047224 */ /* 0x000fe200078e0094 */
[----:B------:R-:W4:Y:S04]  /*61bf0*/  LDL.LU R151, [R1+0x11c4] ;  /* 0x0011c40001977983 */ /* 0x000f280000300800 */
        /* <DEDUP_REMOVED lines=13> */
[----:B--2---:R-:W2:Y:S04]  /*61cd0*/  LDL.LU R6, [R1+0x290] ;  /* 0x0002900001067983 */ /* 0x004ea80000300800 */
[----:B------:R3:W-:Y:S02]  /*61ce0*/  LDGSTS.E [R0+0x27180], desc[UR48][R4.64], P0 ;  /* 0x2718000004007fae */ /* 0x0007e40008121870 */
[----:B---3--:R-:W-:-:S02]  /*61cf0*/  IMAD.MOV.U32 R4, RZ, RZ, R3 ;  /* 0x000000ffff047224 */ /* 0x008fc400078e0003 */
[----:B------:R-:W3:Y:S01]  /*61d00*/  LDL.LU R3, [R1+0x24c] ;  /* 0x00024c0001037983 */ /* 0x000ee20000300800 */
[----:B------:R-:W-:-:S03]  /*61d10*/  IMAD.MOV.U32 R5, RZ, RZ, R149 ;  /* 0x000000ffff057224 */ /* 0x000fc600078e0095 */
[----:B-1----:R-:W3:Y:S01]  /*61d20*/  LDL.LU R149, [R1+0x28c] ;  /* 0x00028c0001957983 */ /* 0x002ee20000300800 */
[----:B------:R-:W-:Y:S02]  /*61d30*/  IADD3 R150, P1, R150, UR6, RZ ;  /* 0x0000000696967c10 */ /* 0x000fe4000ff3e0ff */
[----:B------:R-:W-:Y:S01]  /*61d40*/  IADD3 R7, P2, R7, UR6, RZ ;  /* 0x0000000607077c10 */ /* 0x000fe2000ff5e0ff */
[----:B------:R1:W-:Y:S01]  /*61d50*/  LDGSTS.E [R0+0x27580], desc[UR48][R4.64], P0 ;  /* 0x2758000004007fae */ /* 0x0003e20008121870 */
[----:B------:R-:W-:Y:S02]  /*61d60*/  IADD3.X R151, R151, UR50, RZ, P1, !PT ;  /* 0x0000003297977c10 */ /* 0x000fe40008ffe4ff */
[----:B------:R-:W-:Y:S01]  /*61d70*/  IADD3.X R148, R148, UR50, RZ, P2, !PT ;  /* 0x0000003294947c10 */ /* 0x000fe200097fe4ff */
[----:B------:R1:W-:Y:S04]  /*61d80*/  STL [R1+0x11c8], R150 ;  /* 0x0011c89601007387 */ /* 0x0003e80000100800 */
[----:B------:R-:W-:Y:S01]  /*61d90*/  STL [R1+0x11c4], R151 ;  /* 0x0011c49701007387 */ /* 0x000fe20000100800 */
[----:B-1----:R-:W-:Y:S01]  /*61da0*/  IMAD.MOV.U32 R4, RZ, RZ, R150 ;  /* 0x000000ffff047224 */ /* 0x002fe200078e0096 */
[----:B------:R-:W-:-:S02]  /*61db0*/  MOV R5, R151 ;  /* 0x0000009700057202 */ /* 0x000fc40000000f00 */
[----:B------:R1:W-:Y:S04]  /*61dc0*/  STL [R1+0x1208], R7 ;  /* 0x0012080701007387 */ /* 0x0003e80000100800 */
[----:B------:R1:W-:Y:S04]  /*61dd0*/  LDGSTS.E [R0+0x27980], desc[UR48][R4.64], P0 ;  /* 0x2798000004007fae */ /* 0x0003e80008121870 */
[----:B------:R1:W-:Y:S04]  /*61de0*/  STL [R1+0x1204], R148 ;  /* 0x0012049401007387 */ /* 0x0003e80000100800 */
[----:B------:R-:W3:Y:S01]  /*61df0*/  LDL.LU R150, [R1+0x2cc] ;  /* 0x0002cc0001967983 */ /* 0x000ee20000300800 */
[----:B-1----:R-:W-:-:S03]  /*61e00*/  IMAD.MOV.U32 R4, RZ, RZ, R7 ;  /* 0x000000ffff047224 */ /* 0x002fc600078e0007 */
[----:B------:R-:W3:Y:S01]  /*61e10*/  LDL.LU R7, [R1+0x2d0] ;  /* 0x0002d00001077983 */ /* 0x000ee20000300800 */
[----:B------:R-:W-:-:S03]  /*61e20*/  IMAD.MOV.U32 R5, RZ, RZ, R148 ;  /* 0x000000ffff057224 */ /* 0x000fc600078e0094 */
[----:B------:R-:W3:Y:S04]  /*61e30*/  LDL.LU R151, [R1+0x30c] ;  /* 0x00030c0001977983 */ /* 0x000ee80000300800 */
[----:B------:R-:W3:Y:S04]  /*61e40*/  LDL.LU R148, [R1+0x310] ;  /* 0x0003100001947983 */ /* 0x000ee80000300800 */
[----:B------:R1:W-:Y:S02]  /*61e50*/  LDGSTS.E [R0+0x27d80], desc[UR48][R4.64], P0 ;  /* 0x27d8000004007fae */ /* 0x0003e40008121870 */
[----:B-1----:R-:W1:Y:S02]  /*61e60*/  S2R R5, SR_TID.X ;  /* 0x0000000000057919 */ /* 0x002e640000002100 */
[----:B-1----:R-:W-:-:S04]  /*61e70*/  IMAD R5, R5, 0x100, R5 ;  /* 0x0000010005057824 */ /* 0x002fc800078e0205 */
[----:B------:R-:W-:-:S05]  /*61e80*/  IMAD.SHL.U32 R5, R5, 0x4, RZ ;  /* 0x0000000405057824 */ /* 0x000fca00078e00ff */
[----:B------:R-:W-:-:S04]  /*61e90*/  LOP3.LUT R5, R5, 0x1807c, RZ, 0xc0, !PT ;  /* 0x0001807c05057812 */ /* 0x000fc800078ec0ff */
[----:B------:R-:W-:-:S04]  /*61ea0*/  LOP3.LUT R5, R5, 0x40, RZ, 0x3c, !PT ;  /* 0x0000004005057812 */ /* 0x000fc800078e3cff */
[----:B------:R-:W-:Y:S02]  /*61eb0*/  IADD3 R0, R5, UR9, RZ ;  /* 0x0000000905007c10 */ /* 0x000fe4000fffe0ff */
[----:B----4-:R-:W-:Y:S02]  /*61ec0*/  IADD3 R2, P1, R2, UR6, RZ ;  /* 0x0000000602027c10 */ /* 0x010fe4000ff3e0ff */
[----:B--2---:R-:W-:-:S03]  /*61ed0*/  IADD3 R6, P2, R6, UR6, RZ ;  /* 0x0000000606067c10 */ /* 0x004fc6000ff5e0ff */
[----:B------:R1:W-:Y:S01]  /*61ee0*/  STL [R1+0x250], R2 ;  /* 0x0002500201007387 */ /* 0x0003e20000100800 */
[----:B------:R-:W-:Y:S01]  /*61ef0*/  IMAD.MOV.U32 R4, RZ, RZ, R2 ;  /* 0x000000ffff047224 */ /* 0x000fe200078e0002 */
[----:B---3--:R-:W-:Y:S02]  /*61f00*/  IADD3.X R3, R3, UR50, RZ, P1, !PT ;  /* 0x0000003203037c10 */ /* 0x008fe40008ffe4ff */
[----:B------:R-:W-:-:S03]  /*61f10*/  IADD3.X R149, R149, UR50, RZ, P2, !PT ;  /* 0x0000003295957c10 */ /* 0x000fc600097fe4ff */
        /* <DEDUP_REMOVED lines=556> */
[----:B------:R1:W-:Y:S02]  /*641e0*/  STL [R1+0x11d0], R150 ;  /* 0x0011d09601007387 */ /* 0x0003e40000100800 */
[----:B-1----:R-:W-:Y:S01]  /*641f0*/  MOV R4, R150 ;  /* 0x0000009600047202 */ /* 0x002fe20000000f00 */
        /* <DEDUP_REMOVED lines=42> */
[----:B------:R1:W-:Y:S01]  /*644a0*/  STL [R1+0x2d4], R150 ;  /* 0x0002d49601007387 */ /* 0x0003e20000100800 */
[----:B------:R-:W-:-:S03]  /*644b0*/  MOV R5, R150 ;  /* 0x0000009600057202 */ /* 0x000fc60000000f00 */
        /* <DEDUP_REMOVED lines=29> */
[----:B------:R1:W-:Y:S04]  /*64690*/  LDGSTS.E [R0+0x1680], desc[UR48][R4.64], P0 ;  /* 0x0168000004007fae */ /* 0x0003e80008121870 */
[----:B------:R1:W-:Y:S01]  /*646a0*/  STL [R1+0x3d8], R7 ;  /* 0x0003d80701007387 */ /* 0x0003e20000100800 */
[----:B------:R-:W-:Y:S01]  /*646b0*/  IADD3.X R148, R148, UR50, RZ, P1, !PT ;  /* 0x0000003294947c10 */ /* 0x000fe20008ffe4ff */
[----:B-1----:R-:W-:Y:S01]  /*646c0*/  IMAD.MOV.U32 R4, RZ, RZ, R7 ;  /* 0x000000ffff047224 */ /* 0x002fe200078e0007 */
[----:B------:R-:W-:-:S03]  /*646d0*/  IADD3.X R151, R151, UR50, RZ, P2, !PT ;  /* 0x0000003297977c10 */ /* 0x000fc600097fe4ff */
        /* <DEDUP_REMOVED lines=472> */
[----:B-1----:R-:W4:Y:S04]  /*66460*/  LDL.LU R150, [R1+0x11d8] ;  /* 0x0011d80001967983 */ /* 0x002f280000300800 */
[----:B------:R1:W-:Y:S04]  /*66470*/  STL [R1+0x1114], R151 ;  /* 0x0011149701007387 */ /* 0x0003e80000100800 */
[----:B------:R-:W4:Y:S01]  /*66480*/  LDL.LU R7, [R1+0x1218] ;  /* 0x0012180001077983 */ /* 0x000f220000300800 */
[----:B------:R-:W-:-:S02]  /*66490*/  IMAD.MOV.U32 R5, RZ, RZ, R151 ;  /* 0x000000ffff057224 */ /* 0x000fc400078e0097 */
[----:B------:R-:W-:Y:S01]  /*664a0*/  IMAD.MOV.U32 R4, RZ, RZ, R148 ;  /* 0x000000ffff047224 */ /* 0x000fe200078e0094 */
[----:B-1----:R-:W4:Y:S04]  /*664b0*/  LDL.LU R151, [R1+0x11d4] ;  /* 0x0011d40001977983 */ /* 0x002f280000300800 */
        /* <DEDUP_REMOVED lines=13> */
[----:B-1----:R-:W2:Y:S04]  /*66590*/  LDL.LU R6, [R1+0x2a0] ;  /* 0x0002a00001067983 */ /* 0x002ea80000300800 */
[----:B------:R1:W-:Y:S02]  /*665a0*/  LDGSTS.E [R0+0x27280], desc[UR48][R4.64], P0 ;  /* 0x2728000004007fae */ /* 0x0003e40008121870 */
[----:B-1----:R-:W-:-:S02]  /*665b0*/  IMAD.MOV.U32 R4, RZ, RZ, R3 ;  /* 0x000000ffff047224 */ /* 0x002fc400078e0003 */
[----:B---3--:R-:W3:Y:S01]  /*665c0*/  LDL.LU R3, [R1+0x25c] ;  /* 0x00025c0001037983 */ /* 0x008ee20000300800 */
        /* <DEDUP_REMOVED lines=8> */
[----:B-1----:R-:W-:Y:S01]  /*66650*/  IMAD.MOV.U32 R4, RZ, RZ, R150 ;  /* 0x000000ffff047224 */ /* 0x002fe200078e0096 */
[----:B------:R-:W-:Y:S01]  /*66660*/  MOV R5, R151 ;  /* 0x0000009700057202 */ /* 0x000fe20000000f00 */
        /* <DEDUP_REMOVED lines=12> */
[----:B-1----:R-:W-:-:S05]  /*66730*/  IMAD R5, R5, 0x100, R5 ;  /* 0x0000010005057824 */ /* 0x002fca00078e0205 */
[----:B------:R-:W-:-:S04]  /*66740*/  SHF.L.U32 R5, R5, 0x2, RZ ;  /* 0x0000000205057819 */ /* 0x000fc800000006ff */
[----:B------:R-:W-:-:S04]  /*66750*/  LOP3.LUT R5, R5, 0x1807c, RZ, 0xc0, !PT ;  /* 0x0001807c05057812 */ /* 0x000fc800078ec0ff */
[----:B------:R-:W-:-:S05]  /*66760*/  LOP3.LUT R5, R5, 0x60, RZ, 0x3c, !PT ;  /* 0x0000006005057812 */ /* 0x000fca00078e3cff */
[----:B------:R-:W-:Y:S01]  /*66770*/  VIADD R0, R5, UR9 ;  /* 0x0000000905007c36 */ /* 0x000fe20008000000 */
[----:B--2---:R-:W-:Y:S02]  /*66780*/  IADD3 R2, P1, R2, UR6, RZ ;  /* 0x0000000602027c10 */ /* 0x004fe4000ff3e0ff */
[----:B------:R-:W-:-:S03]  /*66790*/  IADD3 R6, P2, R6, UR6, RZ ;  /* 0x0000000606067c10 */ /* 0x000fc6000ff5e0ff */
[----:B------:R1:W-:Y:S01]  /*667a0*/  STL [R1+0x260], R2 ;  /* 0x0002600201007387 */ /* 0x0003e20000100800 */
[----:B------:R-:W-:Y:S01]  /*667b0*/  IMAD.MOV.U32 R4, RZ, RZ, R2 ;  /* 0x000000ffff047224 */ /* 0x000fe200078e0002 */
[----:B---3--:R-:W-:Y:S02]  /*667c0*/  IADD3.X R3, R3, UR50, RZ, P1, !PT ;  /* 0x0000003203037c10 */ /* 0x008fe40008ffe4ff */
        /* <DEDUP_REMOVED lines=530> */
[----:B------:R-:W-:-:S03]  /*688f0*/  IMAD.MOV.U32 R5, RZ, RZ, R151 ;  /* 0x000000ffff057224 */ /* 0x000fc600078e0097 */
[----:B-1----:R-:W4:Y:S01]  /*68900*/  LDL.LU R151, [R1+0x11dc] ;  /* 0x0011dc0001977983 */ /* 0x002f220000300800 */
        /* <DEDUP_REMOVED lines=14> */
[----:B-1----:R-:W2:Y:S04]  /*689f0*/  LDL.LU R6, [R1+0x2a8] ;  /* 0x0002a80001067983 */ /* 0x002ea80000300800 */
[----:B------:R1:W-:Y:S02]  /*68a00*/  LDGSTS.E [R0+0x27300], desc[UR48][R4.64], P0 ;  /* 0x2730000004007fae */ /* 0x0003e40008121870 */
[----:B-1----:R-:W-:Y:S01]  /*68a10*/  MOV R4, R3 ;  /* 0x0000000300047202 */ /* 0x002fe20000000f00 */
[----:B------:R-:W-:Y:S01]  /*68a20*/  IMAD.MOV.U32 R5, RZ, RZ, R149 ;  /* 0x000000ffff057224 */ /* 0x000fe200078e0095 */
[----:B---3--:R-:W3:Y:S04]  /*68a30*/  LDL.LU R3, [R1+0x264] ;  /* 0x0002640001037983 */ /* 0x008ee80000300800 */
[----:B----4-:R-:W4:Y:S01]  /*68a40*/  LDL.LU R149, [R1+0x2a4] ;  /* 0x0002a40001957983 */ /* 0x010f220000300800 */
[----:B------:R-:W-:-:S02]  /*68a50*/  IADD3 R150, P1, R150, UR6, RZ ;  /* 0x0000000696967c10 */ /* 0x000fc4000ff3e0ff */
[----:B------:R-:W-:Y:S01]  /*68a60*/  IADD3 R7, P2, R7, UR6, RZ ;  /* 0x0000000607077c10 */ /* 0x000fe2000ff5e0ff */
[----:B------:R1:W-:Y:S01]  /*68a70*/  LDGSTS.E [R0+0x27700], desc[UR48][R4.64], P0 ;  /* 0x2770000004007fae */ /* 0x0003e20008121870 */
[----:B------:R-:W-:Y:S02]  /*68a80*/  IADD3.X R151, R151, UR50, RZ, P1, !PT ;  /* 0x0000003297977c10 */ /* 0x000fe40008ffe4ff */
[----:B------:R-:W-:Y:S01]  /*68a90*/  IADD3.X R148, R148, UR50, RZ, P2, !PT ;  /* 0x0000003294947c10 */ /* 0x000fe200097fe4ff */
[----:B-1----:R-:W-:Y:S02]  /*68aa0*/  IMAD.MOV.U32 R4, RZ, RZ, R150 ;  /* 0x000000ffff047224 */ /* 0x002fe400078e0096 */
[----:B------:R-:W-:-:S05]  /*68ab0*/  IMAD.MOV.U32 R5, RZ, RZ, R151 ;  /* 0x000000ffff057224 */ /* 0x000fca00078e0097 */
[----:B------:R1:W-:Y:S02]  /*68ac0*/  LDGSTS.E [R0+0x27b00], desc[UR48][R4.64], P0 ;  /* 0x27b0000004007fae */ /* 0x0003e40008121870 */
[----:B-1----:R-:W-:Y:S01]  /*68ad0*/  MOV R4, R7 ;  /* 0x0000000700047202 */ /* 0x002fe20000000f00 */
[----:B------:R-:W-:-:S05]  /*68ae0*/  IMAD.MOV.U32 R5, RZ, RZ, R148 ;  /* 0x000000ffff057224 */ /* 0x000fca00078e0094 */
[----:B------:R1:W-:Y:S02]  /*68af0*/  LDGSTS.E [R0+0x27f00], desc[UR48][R4.64], P0 ;  /* 0x27f0000004007fae */ /* 0x0003e40008121870 */
[----:B-1----:R-:W1:Y:S02]  /*68b00*/  S2R R5, SR_TID.X ;  /* 0x0000000000057919 */ /* 0x002e640000002100 */
[----:B------:R-:W-:Y:S04]  /*68b10*/  STL [R1+0x11e0], R150 ;  /* 0x0011e09601007387 */ /* 0x000fe80000100800 */
[----:B------:R-:W-:Y:S04]  /*68b20*/  STL [R1+0x11dc], R151 ;  /* 0x0011dc9701007387 */ /* 0x000fe80000100800 */
[----:B------:R-:W-:Y:S04]  /*68b30*/  STL [R1+0x1220], R7 ;  /* 0x0012200701007387 */ /* 0x000fe80000100800 */
[----:B------:R1:W-:Y:S04]  /*68b40*/  STL [R1+0x121c], R148 ;  /* 0x00121c9401007387 */ /* 0x0003e80000100800 */
[----:B-1----:R-:W4:Y:S04]  /*68b50*/  LDL.LU R148, [R1+0x2e4] ;  /* 0x0002e40001947983 */ /* 0x002f280000300800 */
[----:B------:R-:W4:Y:S01]  /*68b60*/  LDL.LU R7, [R1+0x2e8] ;  /* 0x0002e80001077983 */ /* 0x000f220000300800 */
[----:B------:R-:W-:-:S03]  /*68b70*/  IMAD R5, R5, 0x100, R5 ;  /* 0x0000010005057824 */ /* 0x000fc600078e0205 */
[----:B------:R-:W4:Y:S01]  /*68b80*/  LDL.LU R151, [R1+0x324] ;  /* 0x0003240001977983 */ /* 0x000f220000300800 */
[----:B------:R-:W-:-:S03]  /*68b90*/  IMAD.SHL.U32 R5, R5, 0x4, RZ ;  /* 0x0000000405057824 */ /* 0x000fc600078e00ff */
[----:B------:R-:W4:Y:S02]  /*68ba0*/  LDL.LU R150, [R1+0x328] ;  /* 0x0003280001967983 */ /* 0x000f240000300800 */
[----:B------:R-:W-:-:S04]  /*68bb0*/  LOP3.LUT R5, R5, 0x1807c, RZ, 0xc0, !PT ;  /* 0x0001807c05057812 */ /* 0x000fc800078ec0ff */
[----:B------:R-:W-:-:S04]  /*68bc0*/  LOP3.LUT R5, R5, 0x70, RZ, 0x3c, !PT ;  /* 0x0000007005057812 */ /* 0x000fc800078e3cff */
[----:B------:R-:W-:Y:S02]  /*68bd0*/  IADD3 R0, R5, UR9, RZ ;  /* 0x0000000905007c10 */ /* 0x000fe4000fffe0ff */
        /* <DEDUP_REMOVED lines=31> */
[----:B------:R-:W-:Y:S01]  /*68dd0*/  IMAD.MOV.U32 R4, RZ, RZ, R150 ;  /* 0x000000ffff047224 */ /* 0x000fe200078e0096 */
[----:B------:R-:W-:-:S02]  /*68de0*/  MOV R5, R151 ;  /* 0x0000009700057202 */ /* 0x000fc40000000f00 */
[----:B------:R-:W4:Y:S04]  /*68df0*/  LDL.LU R150, [R1+0x3e4] ;  /* 0x0003e40001967983 */ /* 0x000f280000300800 */
        /* <DEDUP_REMOVED lines=18> */
[----:B----4-:R-:W4:Y:S04]  /*68f20*/  LDL.LU R149, [R1+0x4a4] ;  /* 0x0004a40001957983 */ /* 0x010f280000300800 */
[----:B------:R1:W-:Y:S01]  /*68f30*/  LDGSTS.E [R0+0x1780], desc[UR48][R4.64], P0 ;  /* 0x0178000004007fae */ /* 0x0003e20008121870 */
[----:B------:R-:W-:-:S05]  /*68f40*/  IADD3 R7, P1, R7, UR6, RZ ;  /* 0x0000000607077c10 */ /* 0x000fca000ff3e0ff */
[----:B------:R1:W-:Y:S02]  /*68f50*/  STL [R1+0x3e8], R7 ;  /* 0x0003e80701007387 */ /* 0x0003e40000100800 */
[----:B-1----:R-:W-:Y:S01]  /*68f60*/  IMAD.MOV.U32 R4, RZ, RZ, R7 ;  /* 0x000000ffff047224 */ /* 0x002fe200078e0007 */
[----:B------:R-:W-:Y:S02]  /*68f70*/  IADD3 R148, P2, R148, UR6, RZ ;  /* 0x0000000694947c10 */ /* 0x000fe4000ff5e0ff */
[----:B------:R-:W-:Y:S02]  /*68f80*/  IADD3.X R150, R150, UR50, RZ, P1, !PT ;  /* 0x0000003296967c10 */ /* 0x000fe40008ffe4ff */
        /* <DEDUP_REMOVED lines=363> */
[----:B------:R-:W-:Y:S04]  /*6a640*/  STL [R1+0xe28], R148 ;  /* 0x000e289401007387 */ /* 0x000fe80000100800 */
        /* <DEDUP_REMOVED lines=28> */
[----:B-1----:R-:W-:Y:S01]  /*6a810*/  IMAD.MOV.U32 R4, RZ, RZ, R7 ;  /* 0x000000ffff047224 */ /* 0x002fe200078e0007 */
[----:B------:R-:W-:Y:S02]  /*6a820*/  IADD3 R150, P2, R150, UR6, RZ ;  /* 0x0000000696967c10 */ /* 0x000fe4000ff5e0ff */
[----:B------:R-:W-:-:S05]  /*6a830*/  IADD3.X R151, R151, UR50, RZ, P1, !PT ;  /* 0x0000003297977c10 */ /* 0x000fca0008ffe4ff */
[----:B------:R-:W-:Y:S01]  /*6a840*/  IMAD.MOV.U32 R5, RZ, RZ, R151 ;  /* 0x000000ffff057224 */ /* 0x000fe200078e0097 */
[----:B------:R-:W-:Y:S01]  /*6a850*/  IADD3.X R148, R148, UR50, RZ, P2, !PT ;  /* 0x0000003294947c10 */ /* 0x000fe200097fe4ff */
[----:B------:R-:W-:Y:S04]  /*6a860*/  STL [R1+0xee8], R7 ;  /* 0x000ee80701007387 */ /* 0x000fe80000100800 */
[----:B------:R1:W-:Y:S04]  /*6a870*/  LDGSTS.E [R0+0x24b80], desc[UR48][R4.64], P0 ;  /* 0x24b8000004007fae */ /* 0x0003e80008121870 */
[----:B------:R1:W-:Y:S04]  /*6a880*/  STL [R1+0xee4], R151 ;  /* 0x000ee49701007387 */ /* 0x0003e80000100800 */
[----:B------:R-:W-:Y:S01]  /*6a890*/  STL [R1+0xf28], R150 ;  /* 0x000f289601007387 */ /* 0x000fe20000100800 */
[----:B-1----:R-:W-:Y:S01]  /*6a8a0*/  IMAD.MOV.U32 R4, RZ, RZ, R150 ;  /* 0x000000ffff047224 */ /* 0x002fe200078e0096 */
[----:B------:R-:W-:-:S02]  /*6a8b0*/  MOV R5, R148 ;  /* 0x0000009400057202 */ /* 0x000fc40000000f00 */
[----:B------:R-:W4:Y:S04]  /*6a8c0*/  LDL.LU R151, [R1+0xfe8] ;  /* 0x000fe80001977983 */ /* 0x000f280000300800 */
[----:B------:R1:W-:Y:S04]  /*6a8d0*/  LDGSTS.E [R0+0x24f80], desc[UR48][R4.64], P0 ;  /* 0x24f8000004007fae */ /* 0x0003e80008121870 */
[----:B------:R1:W-:Y:S04]  /*6a8e0*/  STL [R1+0xf24], R148 ;  /* 0x000f249401007387 */ /* 0x0003e80000100800 */
[----:B------:R-:W4:Y:S04]  /*6a8f0*/  LDL.LU R7, [R1+0x1028] ;  /* 0x0010280001077983 */ /* 0x000f280000300800 */
[----:B-1----:R-:W5:Y:S04]  /*6a900*/  LDL.LU R148, [R1+0x1b40] ;  /* 0x001b400001947983 */ /* 0x002f680000300800 */
[----:B------:R-:W4:Y:S01]  /*6a910*/  LDL.LU R150, [R1+0x1024] ;  /* 0x0010240001967983 */ /* 0x000f220000300800 */
[----:B--2---:R-:W-:-:S05]  /*6a920*/  IADD3 R2, P1, R2, UR6, RZ ;  /* 0x0000000602027c10 */ /* 0x004fca000ff3e0ff */
[----:B------:R-:W-:Y:S01]  /*6a930*/  IMAD.MOV.U32 R4, RZ, RZ, R2 ;  /* 0x000000ffff047224 */ /* 0x000fe200078e0002 */
[----:B------:R-:W-:Y:S01]  /*6a940*/  STL [R1+0xf68], R2 ;  /* 0x000f680201007387 */ /* 0x000fe20000100800 */
[----:B------:R-:W-:Y:S02]  /*6a950*/  IADD3 R3, P2, R3, UR6, RZ ;  /* 0x0000000603037c10 */ /* 0x000fe4000ff5e0ff */
[----:B---3--:R-:W-:-:S05]  /*6a960*/  IADD3.X R6, R6, UR50, RZ, P1, !PT ;  /* 0x0000003206067c10 */ /* 0x008fca0008ffe4ff */
[----:B------:R-:W-:Y:S01]  /*6a970*/  IMAD.MOV.U32 R5, RZ, RZ, R6 ;  /* 0x000000ffff057224 */ /* 0x000fe200078e0006 */
[----:B----4-:R-:W-:Y:S01]  /*6a980*/  IADD3.X R149, R149, UR50, RZ, P2, !PT ;  /* 0x0000003295957c10 */ /* 0x010fe200097fe4ff */
[----:B------:R1:W-:Y:S04]  /*6a990*/  STL [R1+0xf64], R6 ;  /* 0x000f640601007387 */ /* 0x0003e80000100800 */
[----:B------:R2:W-:Y:S04]  /*6a9a0*/  LDGSTS.E [R0+0x25380], desc[UR48][R4.64], P0 ;  /* 0x2538000004007fae */ /* 0x0005e80008121870 */
[----:B------:R-:W-:Y:S04]  /*6a9b0*/  STL [R1+0xfa8], R3 ;  /* 0x000fa80301007387 */ /* 0x000fe80000100800 */
[----:B-1----:R-:W3:Y:S01]  /*6a9c0*/  LDL.LU R6, [R1+0x1068] ;  /* 0x0010680001067983 */ /* 0x002ee20000300800 */
[----:B--2---:R-:W-:Y:S01]  /*6a9d0*/  IMAD.MOV.U32 R4, RZ, RZ, R3 ;  /* 0x000000ffff047224 */ /* 0x004fe200078e0003 */
[----:B------:R-:W-:-:S02]  /*6a9e0*/  MOV R5, R149 ;  /* 0x0000009500057202 */ /* 0x000fc40000000f00 */
[----:B------:R1:W-:Y:S04]  /*6a9f0*/  STL [R1+0xfa4], R149 ;  /* 0x000fa49501007387 */ /* 0x0003e80000100800 */
[----:B------:R-:W2:Y:S04]  /*6aa00*/  LDL.LU R2, [R1+0x10a8] ;  /* 0x0010a80001027983 */ /* 0x000ea80000300800 */
[----:B------:R4:W-:Y:S04]  /*6aa10*/  LDGSTS.E [R0+0x25780], desc[UR48][R4.64], P0 ;  /* 0x2578000004007fae */ /* 0x0009e80008121870 */
[----:B-1----:R-:W5:Y:S04]  /*6aa20*/  LDL.LU R149, [R1+0x1b3c] ;  /* 0x001b3c0001957983 */ /* 0x002f680000300800 */
[----:B------:R-:W2:Y:S04]  /*6aa30*/  LDL.LU R3, [R1+0x10a4] ;  /* 0x0010a40001037983 */ /* 0x000ea80000300800 */
[----:B------:R-:W3:Y:S01]  /*6aa40*/  LDL.LU R5, [R1+0xfe4] ;  /* 0x000fe40001057983 */ /* 0x000ee20000300800 */
[----:B------:R-:W-:-:S05]  /*6aa50*/  IADD3 R151, P1, R151, UR6, RZ ;  /* 0x0000000697977c10 */ /* 0x000fca000ff3e0ff */
[----:B----4-:R-:W-:Y:S01]  /*6aa60*/  IMAD.MOV.U32 R4, RZ, RZ, R151 ;  /* 0x000000ffff047224 */ /* 0x010fe200078e0097 */
[----:B------:R-:W-:Y:S01]  /*6aa70*/  IADD3 R7, P2, R7, UR6, RZ ;  /* 0x0000000607077c10 */ /* 0x000fe2000ff5e0ff */
[----:B------:R1:W-:Y:S03]  /*6aa80*/  STL [R1+0xfe8], R151 ;  /* 0x000fe89701007387 */ /* 0x0003e60000100800 */
[----:B------:R-:W-:Y:S02]  /*6aa90*/  IADD3.X R150, R150, UR50, RZ, P2, !PT ;  /* 0x0000003296967c10 */ /* 0x000fe400097fe4ff */
[----:B---3--:R-:W-:-:S05]  /*6aaa0*/  IADD3.X R5, R5, UR50, RZ, P1, !PT ;  /* 0x0000003205057c10 */ /* 0x008fca0008ffe4ff */
[----:B------:R3:W-:Y:S04]  /*6aab0*/  STL [R1+0xfe4], R5 ;  /* 0x000fe40501007387 */ /* 0x0007e80000100800 */
[----:B------:R4:W-:Y:S04]  /*6aac0*/  LDGSTS.E [R0+0x25b80], desc[UR48][R4.64], P0 ;  /* 0x25b8000004007fae */ /* 0x0009e80008121870 */
[----:B------:R-:W-:Y:S04]  /*6aad0*/  STL [R1+0x1028], R7 ;  /* 0x0010280701007387 */ /* 0x000fe80000100800 */
[----:B-1----:R-:W2:Y:S01]  /*6aae0*/  LDL.LU R151, [R1+0x1128] ;  /* 0x0011280001977983 */ /* 0x002ea20000300800 */
[----:B----4-:R-:W-:-:S02]  /*6aaf0*/  IMAD.MOV.U32 R4, RZ, RZ, R7 ;  /* 0x000000ffff047224 */ /* 0x010fc400078e0007 */
[----:B---3--:R-:W-:Y:S01]  /*6ab00*/  IMAD.MOV.U32 R5, RZ, RZ, R150 ;  /* 0x000000ffff057224 */ /* 0x008fe200078e0096 */
[----:B------:R1:W-:Y:S04]  /*6ab10*/  STL [R1+0x1024], R150 ;  /* 0x0010249601007387 */ /* 0x0003e80000100800 */
[----:B------:R3:W-:Y:S04]  /*6ab20*/  LDGSTS.E [R0+0x25f80], desc[UR48][R4.64], P0 ;  /* 0x25f8000004007fae */ /* 0x0007e80008121870 */
[----:B-1----:R-:W4:Y:S04]  /*6ab30*/  LDL.LU R150, [R1+0x1124] ;  /* 0x0011240001967983 */ /* 0x002f280000300800 */
[----:B------:R-:W4:Y:S04]  /*6ab40*/  LDL.LU R7, [R1+0x11a8] ;  /* 0x0011a80001077983 */ /* 0x000f280000300800 */
[----:B------:R-:W4:Y:S01]  /*6ab50*/  LDL.LU R5, [R1+0x1064] ;  /* 0x0010640001057983 */ /* 0x000f220000300800 */
[----:B------:R-:W-:-:S02]  /*6ab60*/  IADD3 R6, P1, R6, UR6, RZ ;  /* 0x0000000606067c10 */ /* 0x000fc4000ff3e0ff */
[----:B--2---:R-:W-:Y:S02]  /*6ab70*/  IADD3 R2, P2, R2, UR6, RZ ;  /* 0x0000000602027c10 */ /* 0x004fe4000ff5e0ff */
[----:B---3--:R-:W-:Y:S02]  /*6ab80*/  MOV R4, R6 ;  /* 0x0000000600047202 */ /* 0x008fe40000000f00 */
[----:B------:R-:W-:Y:S01]  /*6ab90*/  IADD3.X R3, R3, UR50, RZ, P2, !PT ;  /* 0x0000003203037c10 */ /* 0x000fe200097fe4ff */
[----:B------:R1:W-:Y:S01]  /*6aba0*/  STL [R1+0x1068], R6 ;  /* 0x0010680601007387 */ /* 0x0003e20000100800 */
[----:B----4-:R-:W-:-:S05]  /*6abb0*/  IADD3.X R5, R5, UR50, RZ, P1, !PT ;  /* 0x0000003205057c10 */ /* 0x010fca0008ffe4ff */
[----:B------:R2:W-:Y:S04]  /*6abc0*/  STL [R1+0x1064], R5 ;  /* 0x0010640501007387 */ /* 0x0005e80000100800 */
[----:B------:R3:W-:Y:S04]  /*6abd0*/  LDGSTS.E [R0+0x26380], desc[UR48][R4.64], P0 ;  /* 0x2638000004007fae */ /* 0x0007e80008121870 */
[----:B------:R4:W-:Y:S04]  /*6abe0*/  STL [R1+0x10a8], R2 ;  /* 0x0010a80201007387 */ /* 0x0009e80000100800 */
[----:B-1----:R-:W4:Y:S01]  /*6abf0*/  LDL.LU R6, [R1+0x11a4] ;  /* 0x0011a40001067983 */ /* 0x002f220000300800 */
[----:B---3--:R-:W-:-:S02]  /*6ac00*/  IMAD.MOV.U32 R4, RZ, RZ, R2 ;  /* 0x000000ffff047224 */ /* 0x008fc400078e0002 */
[----:B--2---:R-:W-:Y:S01]  /*6ac10*/  IMAD.MOV.U32 R5, RZ, RZ, R3 ;  /* 0x000000ffff057224 */ /* 0x004fe200078e0003 */
[----:B------:R1:W-:Y:S04]  /*6ac20*/  STL [R1+0x10a4], R3 ;  /* 0x0010a40301007387 */ /* 0x0003e80000100800 */
[----:B----4-:R-:W2:Y:S04]  /*6ac30*/  LDL.LU R2, [R1+0x1224] ;  /* 0x0012240001027983 */ /* 0x010ea80000300800 */
[----:B------:R3:W-:Y:S04]  /*6ac40*/  LDGSTS.E [R0+0x26780], desc[UR48][R4.64], P0 ;  /* 0x2678000004007fae */ /* 0x0007e80008121870 */
[----:B-1----:R-:W4:Y:S04]  /*6ac50*/  LDL.LU R3, [R1+0x1228] ;  /* 0x0012280001037983 */ /* 0x002f280000300800 */
[----:B------:R-:W2:Y:S04]  /*6ac60*/  LDL.LU R4, [R1+0x10e4] ;  /* 0x0010e40001047983 */ /* 0x000ea80000300800 */
[----:B------:R-:W3:Y:S01]  /*6ac70*/  LDL.LU R5, [R1+0x10e8] ;  /* 0x0010e80001057983 */ /* 0x000ee20000300800 */
[----:B------:R-:W-:-:S04]  /*6ac80*/  IADD3 R151, P2, R151, UR6, RZ ;  /* 0x0000000697977c10 */ /* 0x000fc8000ff5e0ff */
[----:B------:R-:W-:Y:S02]  /*6ac90*/  IADD3.X R150, R150, UR50, RZ, P2, !PT ;  /* 0x0000003296967c10 */ /* 0x000fe400097fe4ff */
[----:B---3--:R-:W-:-:S04]  /*6aca0*/  IADD3 R5, P1, R5, UR6, RZ ;  /* 0x0000000605057c10 */ /* 0x008fc8000ff3e0ff */
[----:B--2---:R-:W-:Y:S01]  /*6acb0*/  IADD3.X R4, R4, UR50, RZ, P1, !PT ;  /* 0x0000003204047c10 */ /* 0x004fe20008ffe4ff */
[----:B------:R1:W-:Y:S04]  /*6acc0*/  STL [R1+0x10e8], R5 ;  /* 0x0010e80501007387 */ /* 0x0003e80000100800 */
[----:B------:R2:W-:Y:S01]  /*6acd0*/  STL [R1+0x10e4], R4 ;  /* 0x0010e40401007387 */ /* 0x0005e20000100800 */
[----:B-1----:R-:W-:-:S04]  /*6ace0*/  LOP3.LUT R5, R5, R4, RZ, 0x3c, !PT ;  /* 0x0000000405057212 */ /* 0x002fc800078e3cff */
[----:B--2---:R-:W-:-:S04]  /*6acf0*/  LOP3.LUT R4, R5, R4, RZ, 0x3c, !PT ;  /* 0x0000000405047212 */ /* 0x004fc800078e3cff */
[----:B------:R-:W-:Y:S01]  /*6ad00*/  LOP3.LUT R5, R5, R4, RZ, 0x3c, !PT ;  /* 0x0000000405057212 */ /* 0x000fe200078e3cff */
[----:B------:R-:W-:Y:S04]  /*6ad10*/  STL [R1+0x1128], R151 ;  /* 0x0011289701007387 */ /* 0x000fe80000100800 */
[----:B------:R1:W-:Y:S04]  /*6ad20*/  LDGSTS.E [R0+0x26b80], desc[UR48][R4.64], P0 ;  /* 0x26b8000004007fae */ /* 0x0003e80008121870 */
[----:B------:R2:W-:Y:S01]  /*6ad30*/  STL [R1+0x1124], R150 ;  /* 0x0011249601007387 */ /* 0x0005e20000100800 */
[----:B-1----:R-:W-:Y:S01]  /*6ad40*/  IMAD.MOV.U32 R4, RZ, RZ, R151 ;  /* 0x000000ffff047224 */ /* 0x002fe200078e0097 */
[----:B------:R-:W-:-:S02]  /*6ad50*/  MOV R5, R150 ;  /* 0x0000009600057202 */ /* 0x000fc40000000f00 */
[----:B--2---:R-:W5:Y:S04]  /*6ad60*/  LDL.LU R150, [R1+0x1b38] ;  /* 0x001b380001967983 */ /* 0x004f680000300800 */
[----:B------:R-:W5:Y:S04]  /*6ad70*/  LDL.LU R151, [R1+0x1b34] ;  /* 0x001b340001977983 */ /* 0x000f680000300800 */
[----:B------:R1:W-:Y:S04]  /*6ad80*/  LDGSTS.E [R0+0x26f80], desc[UR48][R4.64], P0 ;  /* 0x26f8000004007fae */ /* 0x0003e80008121870 */
[----:B------:R-:W2:Y:S04]  /*6ad90*/  LDL.LU R4, [R1+0x1164] ;  /* 0x0011640001047983 */ /* 0x000ea80000300800 */
[----:B------:R-:W1:Y:S01]  /*6ada0*/  LDL.LU R5, [R1+0x1168] ;  /* 0x0011680001057983 */ /* 0x000e620000300800 */
[----:B------:R-:W-:-:S04]  /*6adb0*/  IADD3 R7, P2, R7, UR6, RZ ;  /* 0x0000000607077c10 */ /* 0x000fc8000ff5e0ff */
[----:B------:R-:W-:Y:S02]  /*6adc0*/  IADD3.X R6, R6, UR50, RZ, P2, !PT ;  /* 0x0000003206067c10 */ /* 0x000fe400097fe4ff */
[----:B-1----:R-:W-:-:S04]  /*6add0*/  IADD3 R5, P1, R5, UR6, RZ ;  /* 0x0000000605057c10 */ /* 0x002fc8000ff3e0ff */
        /* <DEDUP_REMOVED lines=9> */
[----:B-1----:R-:W-:-:S02]  /*6ae70*/  IMAD.MOV.U32 R4, RZ, RZ, R7 ;  /* 0x000000ffff047224 */ /* 0x002fc400078e0007 */
[----:B------:R-:W-:Y:S01]  /*6ae80*/  IMAD.MOV.U32 R5, RZ, RZ, R6 ;  /* 0x000000ffff057224 */ /* 0x000fe200078e0006 */
[----:B----4-:R-:W-:Y:S01]  /*6ae90*/  IADD3 R3, P2, R3, UR6, RZ ;  /* 0x0000000603037c10 */ /* 0x010fe2000ff5e0ff */
[----:B--2---:R-:W5:Y:S01]  /*6aea0*/  LDL.LU R6, [R1+0x1b30] ;  /* 0x001b300001067983 */ /* 0x004f620000300800 */
[----:B------:R-:W1:Y:S03]  /*6aeb0*/  LDC R7, c[0x0][0x230] ;  /* 0x00008c00ff077b82 */ /* 0x000e660000000800 */
[----:B------:R2:W-:Y:S04]  /*6aec0*/  LDGSTS.E [R0+0x27780], desc[UR48][R4.64], P0 ;  /* 0x2778000004007fae */ /* 0x0005e80008121870 */
[----:B------:R-:W3:Y:S04]  /*6aed0*/  LDL.LU R4, [R1+0x11e4] ;  /* 0x0011e40001047983 */ /* 0x000ee80000300800 */
[----:B------:R-:W2:Y:S01]  /*6aee0*/  LDL.LU R5, [R1+0x11e8] ;  /* 0x0011e80001057983 */ /* 0x000ea20000300800 */
[----:B------:R-:W-:Y:S01]  /*6aef0*/  IADD3.X R2, R2, UR50, RZ, P2, !PT ;  /* 0x0000003202027c10 */ /* 0x000fe200097fe4ff */
[----:B-1----:R-:W-:Y:S01]  /*6af00*/  VIADD R7, R7, 0x7f ;  /* 0x0000007f07077836 */ /* 0x002fe20000000000 */
[----:B--2---:R-:W-:-:S04]  /*6af10*/  IADD3 R5, P1, R5, UR6, RZ ;  /* 0x0000000605057c10 */ /* 0x004fc8000ff3e0ff */
[----:B---3--:R-:W-:Y:S01]  /*6af20*/  IADD3.X R4, R4, UR50, RZ, P1, !PT ;  /* 0x0000003204047c10 */ /* 0x008fe20008ffe4ff */
        /* <DEDUP_REMOVED lines=8> */
[----:B-1----:R-:W-:-:S03]  /*6afb0*/  IMAD.MOV.U32 R5, RZ, RZ, R2 ;  /* 0x000000ffff057224 */ /* 0x002fc600078e0002 */
[----:B--2---:R-:W5:Y:S01]  /*6afc0*/  LDL.LU R2, [R1+0x1b2c] ;  /* 0x001b2c0001027983 */ /* 0x004f620000300800 */
[----:B------:R-:W-:Y:S02]  /*6afd0*/  MOV R4, R3 ;  /* 0x0000000300047202 */ /* 0x000fe40000000f00 */
[----:B------:R-:W-:Y:S01]  /*6afe0*/  SHF.R.S32.HI R3, RZ, 0x1f, R7 ;  /* 0x0000001fff037819 */ /* 0x000fe20000011407 */
[----:B------:R-:W-:Y:S02]  /*6aff0*/  UIADD3 UR51, UR51, 0x1, URZ ;  /* 0x0000000133337890 */ /* 0x000fe4000fffe03f */
[----:B------:R1:W-:Y:S01]  /*6b000*/  LDGSTS.E [R0+0x27f80], desc[UR48][R4.64], P0 ;  /* 0x27f8000004007fae */ /* 0x0003e20008121870 */
[----:B------:R-:W-:Y:S02]  /*6b010*/  LEA.HI R3, R3, R7, RZ, 0x7 ;  /* 0x0000000703037211 */ /* 0x000fe400078f38ff */
[----:B------:R-:W2:Y:S02]  /*6b020*/  S2R R7, SR_TID.X ;  /* 0x0000000000077919 */ /* 0x000ea40000002100 */
[----:B------:R-:W-:Y:S01]  /*6b030*/  SHF.R.S32.HI R3, RZ, 0x7, R3 ;  /* 0x00000007ff037819 */ /* 0x000fe20000011403 */
[----:B------:R-:W0:Y:S03]  /*6b040*/  LDGDEPBAR ;  /* 0x00000000000079af */ /* 0x000e260000000000 */
[----:B------:R-:W-:Y:S01]  /*6b050*/  ISETP.NE.U32.AND P0, PT, R3, UR51, PT ;  /* 0x0000003303007c0c */ /* 0x000fe2000bf05070 */
[----:B-1----:R-:W-:Y:S01]  /*6b060*/  IMAD.U32 R0, RZ, RZ, UR8 ;  /* 0x00000008ff007e24 */ /* 0x002fe2000f8e00ff */
[----:B--2---:R-:W-:-:S04]  /*6b070*/  SHF.R.U32.HI R7, RZ, 0x6, R7 ;  /* 0x00000006ff077819 */ /* 0x004fc80000011607 */
[----:B------:R-:W-:-:S07]  /*6b080*/  SGXT.U32 R7, R7, 0x1 ;  /* 0x000000010707781a */ /* 0x000fce0000000000 */
[----:B------:R-:W-:Y:S05]  /*6b090*/  @P0 BRA `(.L_x_1) ;  /* 0xfffffe9000400947 */ /* 0x000fea000383ffff */
.L_x_0:
[----:B------:R-:W2:Y:S01]  /*6b0a0*/  LDL.LU R252, [R1+0x1a38] ;  /* 0x001a380001fc7983 */ /* 0x000ea20000300800 */
[----:B------:R-:W-:-:S04]  /*6b0b0*/  DEPBAR.LE SB0, 0x0 ;  /* 0x000080000000791a */ /* 0x000fc80000000000 */
[----:B-----5:R-:W2:Y:S01]  /*6b0c0*/  LDL.LU R5, [R1+0x1a3c] ;  /* 0x001a3c0001057983 */ /* 0x020ea20000300800 */
[----:B------:R-:W-:Y:S01]  /*6b0d0*/  ULDC UR5, c[0x0][0x244] ;  /* 0x0000910000057ab9 */ /* 0x000fe20000000800 */
[----:B------:R-:W-:Y:S01]  /*6b0e0*/  ULDC.64 UR6, c[0x0][0x220] ;  /* 0x0000880000067ab9 */ /* 0x000fe20000000a00 */
[----:B------:R-:W-:Y:S01]  /*6b0f0*/  ULDC UR8, c[0x0][0x22c] ;  /* 0x00008b0000087ab9 */ /* 0x000fe20000000800 */
[----:B------:R-:W-:Y:S01]  /*6b100*/  STL.64 [R1+0x1fb0], R150 ;  /* 0x001fb09601007387 */ /* 0x000fe20000100a00 */
[----:B------:R-:W-:Y:S01]  /*6b110*/  ULDC UR9, c[0x0][0x22c] ;  /* 0x00008b0000097ab9 */ /* 0x000fe20000000800 */
[----:B------:R-:W-:Y:S01]  /*6b120*/  ULDC UR10, c[0x0][0x22c] ;  /* 0x00008b00000a7ab9 */ /* 0x000fe20000000800 */
[----:B------:R-:W-:Y:S01]  /*6b130*/  ULDC UR11, c[0x0][0x22c] ;  /* 0x00008b00000b7ab9 */ /* 0x000fe20000000800 */
        /* <DEDUP_REMOVED lines=63> */
[----:B-1----:R-:W3:Y:S04]  /*6b530*/  LDL.LU R24, [R1] ;  /* 0x0000000001187983 */ /* 0x002ee80000300800 */
[----:B------:R-:W3:Y:S04]  /*6b540*/  LDL.LU R25, [R1+0x4] ;  /* 0x0000040001197983 */ /* 0x000ee80000300800 */
[----:B------:R-:W3:Y:S04]  /*6b550*/  LDL.LU R26, [R1+0x8] ;  /* 0x00000800011a7983 */ /* 0x000ee80000300800 */
[----:B------:R-:W3:Y:S04]  /*6b560*/  LDL.LU R27, [R1+0xc] ;  /* 0x00000c00011b7983 */ /* 0x000ee80000300800 */
        /* <DEDUP_REMOVED lines=51> */
[----:B------:R-:W1:Y:S03]  /*6b8a0*/  S2R R0, SR_TID.X ;  /* 0x0000000000007919 */ /* 0x000e660000002100 */
        /* <DEDUP_REMOVED lines=28> */
[----:B-1----:R-:W-:-:S03]  /*6ba70*/  IMAD.SHL.U32 R3, R0, 0x8, RZ ;  /* 0x0000000800037824 */ /* 0x002fc600078e00ff */
[----:B------:R-:W4:Y:S01]  /*6ba80*/  LDL.LU R107, [R1+0x14c] ;  /* 0x00014c00016b7983 */ /* 0x000f220000300800 */
[----:B------:R-:W-:Y:S01]  /*6ba90*/  BAR.SYNC.DEFER_BLOCKING 0x0 ;  /* 0x0000000000007b1d */ /* 0x000fe20000010000 */
[----:B--2---:R-:W-:Y:S02]  /*6baa0*/  ISETP.GE.AND P0, PT, R5, R252, PT ;  /* 0x000000fc0500720c */ /* 0x004fe40003f06270 */
[----:B------:R-:W-:-:S03]  /*6bab0*/  SHF.L.U32 R4, R0, 0x7, RZ ;  /* 0x0000000700047819 */ /* 0x000fc600000006ff */
[----:B------:R-:W2:Y:S04]  /*6bac0*/  LDL.LU R108, [R1+0x150] ;  /* 0x00015000016c7983 */ /* 0x000ea80000300800 */
[----:B------:R-:W2:Y:S04]  /*6bad0*/  LDL.LU R109, [R1+0x154] ;  /* 0x00015400016d7983 */ /* 0x000ea80000300800 */
[----:B------:R-:W2:Y:S01]  /*6bae0*/  LDL.LU R110, [R1+0x158] ;  /* 0x00015800016e7983 */ /* 0x000ea20000300800 */
[----:B------:R-:W-:-:S03]  /*6baf0*/  IMAD.SHL.U32 R6, R0, 0x10, RZ ;  /* 0x0000001000067824 */ /* 0x000fc600078e00ff */
[----:B------:R-:W2:Y:S01]  /*6bb00*/  LDL.LU R111, [R1+0x15c] ;  /* 0x00015c00016f7983 */ /* 0x000ea20000300800 */
[----:B------:R-:W1:Y:S01]  /*6bb10*/  S2R R252, SR_TID.X ;  /* 0x0000000000fc7919 */ /* 0x000e620000002100 */
[----:B------:R-:W-:Y:S02]  /*6bb20*/  LOP3.LUT R3, R3, 0x380, RZ, 0xc0, !PT ;  /* 0x0000038003037812 */ /* 0x000fe400078ec0ff */
[----:B------:R-:W2:Y:S01]  /*6bb30*/  LDL.LU R112, [R1+0x160] ;  /* 0x0001600001707983 */ /* 0x000ea20000300800 */
[----:B------:R-:W-:-:S03]  /*6bb40*/  LOP3.LUT R4, R4, 0x400, RZ, 0xc0, !PT ;  /* 0x0000040004047812 */ /* 0x000fc600078ec0ff */
[----:B------:R-:W2:Y:S04]  /*6bb50*/  LDL.LU R113, [R1+0x164] ;  /* 0x0001640001717983 */ /* 0x000ea80000300800 */
[----:B------:R-:W2:Y:S04]  /*6bb60*/  LDL.LU R114, [R1+0x168] ;  /* 0x0001680001727983 */ /* 0x000ea80000300800 */
[----:B------:R-:W2:Y:S01]  /*6bb70*/  LDL.LU R115, [R1+0x16c] ;  /* 0x00016c0001737983 */ /* 0x000ea20000300800 */
[----:B------:R-:W-:-:S03]  /*6bb80*/  IADD3 R4, R3, UR60, R4 ;  /* 0x0000003c03047c10 */ /* 0x000fc6000fffe004 */
[----:B------:R-:W2:Y:S01]  /*6bb90*/  LDL.LU R116, [R1+0x170] ;  /* 0x0001700001747983 */ /* 0x000ea20000300800 */
[----:B------:R-:W-:-:S03]  /*6bba0*/  LOP3.LUT R6, R6, 0x70, RZ, 0xc0, !PT ;  /* 0x0000007006067812 */ /* 0x000fc600078ec0ff */
[----:B------:R-:W2:Y:S04]  /*6bbb0*/  LDL.LU R117, [R1+0x174] ;  /* 0x0001740001757983 */ /* 0x000ea80000300800 */
[----:B------:R-:W2:Y:S04]  /*6bbc0*/  LDL.LU R118, [R1+0x178] ;  /* 0x0001780001767983 */ /* 0x000ea80000300800 */
[----:B------:R-:W2:Y:S04]  /*6bbd0*/  LDL.LU R119, [R1+0x17c] ;  /* 0x00017c0001777983 */ /* 0x000ea80000300800 */
[----:B------:R-:W2:Y:S01]  /*6bbe0*/  LDL.LU R120, [R1+0x180] ;  /* 0x0001800001787983 */ /* 0x000ea20000300800 */
[----:B------:R-:W-:-:S03]  /*6bbf0*/  IMAD.IADD R4, R6, 0x1, R4 ;  /* 0x0000000106047824 */ /* 0x000fc600078e0204 */
[----:B------:R-:W2:Y:S04]  /*6bc00*/  LDL.LU R121, [R1+0x184] ;  /* 0x0001840001797983 */ /* 0x000ea80000300800 */
[----:B------:R-:W2:Y:S04]  /*6bc10*/  LDL.LU R122, [R1+0x188] ;  /* 0x00018800017a7983 */ /* 0x000ea80000300800 */
[----:B------:R-:W2:Y:S04]  /*6bc20*/  LDL.LU R123, [R1+0x18c] ;  /* 0x00018c00017b7983 */ /* 0x000ea80000300800 */
[----:B------:R-:W2:Y:S01]  /*6bc30*/  LDL.LU R124, [R1+0x190] ;  /* 0x00019000017c7983 */ /* 0x000ea20000300800 */
[----:B------:R-:W-:-:S03]  /*6bc40*/  IMAD R0, R5, UR5, RZ ;  /* 0x0000000505007c24 */ /* 0x000fc6000f8e02ff */
[----:B------:R-:W2:Y:S04]  /*6bc50*/  LDL.LU R125, [R1+0x194] ;  /* 0x00019400017d7983 */ /* 0x000ea80000300800 */
[----:B---3--:R-:W-:Y:S01]  /*6bc60*/  STSM.16.M88.4 [R4], R24 ;  /* 0x0000001804007844 */ /* 0x008fe20000000200 */
[----:B------:R-:W-:Y:S01]  /*6bc70*/  LOP3.LUT R5, R2, R7, RZ, 0xfc, !PT ;  /* 0x0000000702057212 */ /* 0x000fe200078efcff */
[----:B------:R-:W-:Y:S02]  /*6bc80*/  ULDC UR5, c[0x0][0x248] ;  /* 0x0000920000057ab9 */ /* 0x000fe40000000800 */
[----:B------:R-:W3:Y:S04]  /*6bc90*/  LDL.LU R126, [R1+0x198] ;  /* 0x00019800017e7983 */ /* 0x000ee80000300800 */
[----:B------:R-:W3:Y:S04]  /*6bca0*/  LDL.LU R127, [R1+0x19c] ;  /* 0x00019c00017f7983 */ /* 0x000ee80000300800 */
[----:B------:R-:W3:Y:S04]  /*6bcb0*/  LDL.LU R128, [R1+0x1a0] ;  /* 0x0001a00001807983 */ /* 0x000ee80000300800 */
[----:B------:R-:W3:Y:S01]  /*6bcc0*/  LDL.LU R129, [R1+0x1a4] ;  /* 0x0001a40001817983 */ /* 0x000ee20000300800 */
[----:B------:R-:W-:Y:S01]  /*6bcd0*/  BAR.SYNC.DEFER_BLOCKING 0x0 ;  /* 0x0000000000007b1d */ /* 0x000fe20000010000 */
[----:B------:R-:W-:-:S05]  /*6bce0*/  LEA R3, P1, R0, UR6, 0x2 ;  /* 0x0000000600037c11 */ /* 0x000fca000f8210ff */
[----:B------:R-:W3:Y:S01]  /*6bcf0*/  LDL.LU R130, [R1+0x1a8] ;  /* 0x0001a80001827983 */ /* 0x000ee20000300800 */
[----:B-1----:R-:W-:Y:S01]  /*6bd00*/  LOP3.LUT R252, R252, 0x7f, RZ, 0xc0, !PT ;  /* 0x0000007ffcfc7812 */ /* 0x002fe200078ec0ff */
[----:B------:R-:W-:Y:S02]  /*6bd10*/  ULDC UR6, c[0x0][0x22c] ;  /* 0x00008b0000067ab9 */ /* 0x000fe40000000800 */
[----:B------:R-:W3:Y:S04]  /*6bd20*/  LDL.LU R131, [R1+0x1ac] ;  /* 0x0001ac0001837983 */ /* 0x000ee80000300800 */
[----:B------:R-:W3:Y:S04]  /*6bd30*/  LDL.LU R132, [R1+0x1b0] ;  /* 0x0001b00001847983 */ /* 0x000ee80000300800 */
[----:B------:R-:W3:Y:S01]  /*6bd40*/  LDL.LU R133, [R1+0x1b4] ;  /* 0x0001b40001857983 */ /* 0x000ee20000300800 */
[----:B------:R-:W-:Y:S01]  /*6bd50*/  LEA.HI.X.SX32 R0, R0, UR7, 0x2, P1 ;  /* 0x0000000700007c11 */ /* 0x000fe200088f16ff */
[----:B------:R-:W-:-:S02]  /*6bd60*/  ULDC UR7, c[0x0][0x22c] ;  /* 0x00008b0000077ab9 */ /* 0x000fc40000000800 */
[----:B------:R-:W3:Y:S01]  /*6bd70*/  LDL.LU R134, [R1+0x1b8] ;  /* 0x0001b80001867983 */ /* 0x000ee20000300800 */
[----:B------:R-:W-:-:S03]  /*6bd80*/  ISETP.LT.AND P1, PT, R5, UR4, !P0 ;  /* 0x0000000405007c0c */ /* 0x000fc6000c721270 */
[----:B------:R-:W3:Y:S01]  /*6bd90*/  LDL.LU R135, [R1+0x1bc] ;  /* 0x0001bc0001877983 */ /* 0x000ee20000300800 */
[----:B------:R-:W-:Y:S01]  /*6bda0*/  IMAD R5, R5, UR5, RZ ;  /* 0x0000000505057c24 */ /* 0x000fe2000f8e02ff */
[----:B------:R-:W-:Y:S01]  /*6bdb0*/  LEA R6, R252, UR60, 0x4 ;  /* 0x0000003cfc067c11 */ /* 0x000fe2000f8e20ff */
[----:B------:R-:W-:Y:S01]  /*6bdc0*/  ULDC UR4, c[0x0][0x22c] ;  /* 0x00008b0000047ab9 */ /* 0x000fe20000000800 */
[----:B------:R-:W3:Y:S04]  /*6bdd0*/  LDL.LU R136, [R1+0x1c0] ;  /* 0x0001c00001887983 */ /* 0x000ee80000300800 */
[----:B------:R-:W3:Y:S04]  /*6bde0*/  LDL.LU R137, [R1+0x1c4] ;  /* 0x0001c40001897983 */ /* 0x000ee80000300800 */
[----:B------:R-:W3:Y:S04]  /*6bdf0*/  LDL.LU R138, [R1+0x1c8] ;  /* 0x0001c800018a7983 */ /* 0x000ee80000300800 */
[----:B------:R-:W3:Y:S04]  /*6be00*/  LDL.LU R139, [R1+0x1cc] ;  /* 0x0001cc00018b7983 */ /* 0x000ee80000300800 */
[----:B------:R-:W3:Y:S01]  /*6be10*/  LDL.LU R140, [R1+0x1d0] ;  /* 0x0001d000018c7983 */ /* 0x000ee20000300800 */
[----:B------:R-:W-:-:S03]  /*6be20*/  LEA R8, P2, R5, R3, 0x2 ;  /* 0x0000000305087211 */ /* 0x000fc600078410ff */
[----:B------:R-:W3:Y:S04]  /*6be30*/  LDL.LU R141, [R1+0x1d4] ;  /* 0x0001d400018d7983 */ /* 0x000ee80000300800 */
[----:B------:R-:W3:Y:S04]  /*6be40*/  LDL.LU R142, [R1+0x1d8] ;  /* 0x0001d800018e7983 */ /* 0x000ee80000300800 */
[----:B------:R-:W3:Y:S04]  /*6be50*/  LDL.LU R143, [R1+0x1dc] ;  /* 0x0001dc00018f7983 */ /* 0x000ee80000300800 */
[----:B------:R-:W3:Y:S01]  /*6be60*/  LDL.LU R144, [R1+0x1e0] ;  /* 0x0001e00001907983 */ /* 0x000ee20000300800 */
[----:B------:R-:W-:-:S03]  /*6be70*/  LEA.HI.X.SX32 R9, R5, R0, 0x2, P2 ;  /* 0x0000000005097211 */ /* 0x000fc600010f16ff */
[----:B------:R-:W3:Y:S04]  /*6be80*/  LDL.LU R145, [R1+0x1e4] ;  /* 0x0001e40001917983 */ /* 0x000ee80000300800 */
[----:B------:R-:W3:Y:S04]  /*6be90*/  LDL.LU R146, [R1+0x1e8] ;  /* 0x0001e80001927983 */ /* 0x000ee80000300800 */
[----:B------:R-:W3:Y:S04]  /*6bea0*/  LDL.LU R147, [R1+0x1ec] ;  /* 0x0001ec0001937983 */ /* 0x000ee80000300800 */
[----:B------:R-:W3:Y:S04]  /*6beb0*/  LDL.LU R148, [R1+0x1f0] ;  /* 0x0001f00001947983 */ /* 0x000ee80000300800 */
[----:B------:R-:W3:Y:S04]  /*6bec0*/  LDL.LU R149, [R1+0x1f4] ;  /* 0x0001f40001957983 */ /* 0x000ee80000300800 */
[----:B------:R-:W3:Y:S04]  /*6bed0*/  LDL.LU R150, [R1+0x1f8] ;  /* 0x0001f80001967983 */ /* 0x000ee80000300800 */
[----:B------:R-:W3:Y:S04]  /*6bee0*/  LDL.LU R151, [R1+0x1fc] ;  /* 0x0001fc0001977983 */ /* 0x000ee80000300800 */
[----:B------:R-:W-:Y:S04]  /*6bef0*/  STL [R1+0x228], R6 ;  /* 0x0002280601007387 */ /* 0x000fe80000100800 */
[----:B------:R-:W-:Y:S04]  /*6bf00*/  STL.64 [R1+0x210], R8 ;  /* 0x0002100801007387 */ /* 0x000fe80000100a00 */
[----:B------:R-:W1:Y:S01]  /*6bf10*/  LDS.128 R8, [R6] ;  /* 0x0000000006087984 */ /* 0x000e620000000c00 */
[----:B------:R-:W-:Y:S06]  /*6bf20*/  BAR.SYNC.DEFER_BLOCKING 0x0 ;  /* 0x0000000000007b1d */ /* 0x000fec0000010000 */
[----:B----4-:R-:W-:Y:S04]  /*6bf30*/  STSM.16.M88.4 [R4], R28 ;  /* 0x0000001c04007844 */ /* 0x010fe80000000200 */
[----:B-1----:R-:W-:Y:S01]  /*6bf40*/  STL [R1+0x204], R9 ;  /* 0x0002040901007387 */ /* 0x002fe20000100800 */
[----:B------:R-:W-:-:S03]  /*6bf50*/  IMAD.MOV.U32 R252, RZ, RZ, R8 ;  /* 0x000000fffffc7224 */ /* 0x000fc600078e0008 */
[----:B------:R-:W-:Y:S01]  /*6bf60*/  STL.64 [R1+0x208], R10 ;  /* 0x0002080a01007387 */ /* 0x000fe20000100a00 */
[----:B------:R-:W-:Y:S06]  /*6bf70*/  BAR.SYNC.DEFER_BLOCKING 0x0 ;  /* 0x0000000000007b1d */ /* 0x000fec0000010000 */
[----:B------:R-:W1:Y:S02]  /*6bf80*/  LDS.128 R8, [R6] ;  /* 0x0000000006087984 */ /* 0x000e640000000c00 */
[----:B------:R-:W-:Y:S06]  /*6bf90*/  BAR.SYNC.DEFER_BLOCKING 0x0 ;  /* 0x0000000000007b1d */ /* 0x000fec0000010000 */
[----:B------:R-:W-:Y:S04]  /*6bfa0*/  STSM.16.M88.4 [R4], R32 ;  /* 0x0000002004007844 */ /* 0x000fe80000000200 */
[----:B-1----:R-:W-:Y:S04]  /*6bfb0*/  STL.64 [R1+0x10], R8 ;  /* 0x0000100801007387 */ /* 0x002fe80000100a00 */
[----:B------:R-:W-:Y:S01]  /*6bfc0*/  STL.64 [R1+0x18], R10 ;  /* 0x0000180a01007387 */ /* 0x000fe20000100a00 */
[----:B------:R-:W-:Y:S06]  /*6bfd0*/  BAR.SYNC.DEFER_BLOCKING 0x0 ;  /* 0x0000000000007b1d */ /* 0x000fec0000010000 */
[----:B------:R-:W1:Y:S02]  /*6bfe0*/  LDS.128 R8, [R6] ;  /* 0x0000000006087984 */ /* 0x000e640000000c00 */
[----:B------:R-:W-:Y:S06]  /*6bff0*/  BAR.SYNC.DEFER_BLOCKING 0x0 ;  /* 0x0000000000007b1d */ /* 0x000fec0000010000 */
[----:B------:R-:W-:Y:S02]  /*6c000*/  STSM.16.M88.4 [R4], R36 ;  /* 0x0000002404007844 */ /* 0x000fe40000000200 */
[----:B------:R-:W-:Y:S06]  /*6c010*/  BAR.SYNC.DEFER_BLOCKING 0x0 ;  /* 0x0000000000007b1d */ /* 0x000fec0000010000 */
[----:B-1----:R-:W-:Y:S04]  /*6c020*/  STL.64 [R1], R8 ;  /* 0x0000000801007387 */ /* 0x002fe80000100a00 */
[----:B------:R-:W-:Y:S04]  /*6c030*/  STL.64 [R1+0x8], R10 ;  /* 0x0000080a01007387 */ /* 0x000fe80000100a00 */
[----:B------:R-:W-:Y:S01]  /*6c040*/  LDS.128 R248, [R6] ;  /* 0x0000000006f87984 */ /* 0x000fe20000000c00 */
[----:B------:R-:W-:Y:S06]  /*6c050*/  BAR.SYNC.DEFER_BLOCKING 0x0 ;  /* 0x0000000000007b1d */ /* 0x000fec0000010000 */
[----:B------:R-:W-:Y:S02]  /*6c060*/  STSM.16.M88.4 [R4], R40 ;  /* 0x0000002804007844 */ /* 0x000fe40000000200 */
[----:B------:R-:W-:Y:S06]  /*6c070*/  BAR.SYNC.DEFER_BLOCKING 0x0 ;  /* 0x0000000000007b1d */ /* 0x000fec0000010000 */
[----:B------:R-:W-:Y:S02]  /*6c080*/  LDS.128 R244, [R6] ;  /* 0x0000000006f47984 */ /* 0x000fe40000000c00 */
        /* <DEDUP_REMOVED lines=65> */
[----:B--2---:R-:W-:Y:S02]  /*6c4a0*/  STSM.16.M88.4 [R4], R108 ;  /* 0x0000006c04007844 */ /* 0x004fe40000000200 */
[----:B------:R-:W-:Y:S06]  /*6c4b0*/  BAR.SYNC.DEFER_BLOCKING 0x0 ;  /* 0x0000000000007b1d */ /* 0x000fec0000010000 */
[----:B------:R-:W-:Y:S02]  /*6c4c0*/  LDS.128 R192, [R6] ;  /* 0x0000000006c07984 */ /* 0x000fe40000000c00 */
[----:B------:R-:W-:Y:S06]  /*6c4d0*/  BAR.SYNC.DEFER_BLOCKING 0x0 ;  /* 0x0000000000007b1d */ /* 0x000fec0000010000 */
[----:B------:R-:W-:Y:S02]  /*6c4e0*/  STSM.16.M88.4 [R4], R112 ;  /* 0x0000007004007844 */ /* 0x000fe40000000200 */
[----:B------:R-:W-:Y:S06]  /*6c4f0*/  BAR.SYNC.DEFER_BLOCKING 0x0 ;  /* 0x0000000000007b1d */ /* 0x000fec0000010000 */
[----:B------:R-:W1:Y:S02]  /*6c500*/  LDS.128 R196, [R6] ;  /* 0x0000000006c47984 */ /* 0x000e640000000c00 */
[----:B------:R-:W-:Y:S06]  /*6c510*/  BAR.SYNC.DEFER_BLOCKING 0x0 ;  /* 0x0000000000007b1d */ /* 0x000fec0000010000 */
[----:B------:R-:W-:Y:S02]  /*6c520*/  STSM.16.M88.4 [R4], R116 ;  /* 0x0000007404007844 */ /* 0x000fe40000000200 */
[----:B------:R-:W-:Y:S06]  /*6c530*/  BAR.SYNC.DEFER_BLOCKING 0x0 ;  /* 0x0000000000007b1d */ /* 0x000fec0000010000 */
[----:B-1----:R-:W-:Y:S04]  /*6c540*/  STL [R1+0x1db4], R196 ;  /* 0x001db4c401007387 */ /* 0x002fe80000100800 */
[----:B------:R-:W-:Y:S04]  /*6c550*/  STL [R1+0x1db0], R197 ;  /* 0x001db0c501007387 */ /* 0x000fe80000100800 */
[----:B------:R-:W-:Y:S04]  /*6c560*/  STL [R1+0x1dac], R198 ;  /* 0x001dacc601007387 */ /* 0x000fe80000100800 */
[----:B------:R-:W-:Y:S04]  /*6c570*/  STL [R1+0x1da4], R199 ;  /* 0x001da4c701007387 */ /* 0x000fe80000100800 */
[----:B------:R-:W1:Y:S01]  /*6c580*/  LDS.128 R200, [R6] ;  /* 0x0000000006c87984 */ /* 0x000e620000000c00 */
        /* <DEDUP_REMOVED lines=9> */
[----:B---3--:R-:W-:Y:S02]  /*6c620*/  STSM.16.M88.4 [R4], R124 ;  /* 0x0000007c04007844 */ /* 0x008fe40000000200 */
        /* <DEDUP_REMOVED lines=47> */
[----:B------:R2:W-:Y:S02]  /*6c920*/  STSM.16.M88.4 [R4], R148 ;  /* 0x0000009404007844 */ /* 0x0005e40000000200 */
[----:B------:R-:W-:Y:S06]  /*6c930*/  BAR.SYNC.DEFER_BLOCKING 0x0 ;  /* 0x0000000000007b1d */ /* 0x000fec0000010000 */
[----:B-1----:R-:W-:Y:S04]  /*6c940*/  STL [R1+0x1d34], R228 ;  /* 0x001d34e401007387 */ /* 0x002fe80000100800 */
[----:B------:R-:W-:Y:S04]  /*6c950*/  STL [R1+0x1d30], R229 ;  /* 0x001d30e501007387 */ /* 0x000fe80000100800 */
[----:B------:R-:W-:Y:S04]  /*6c960*/  STL [R1+0x1d2c], R230 ;  /* 0x001d2ce601007387 */ /* 0x000fe80000100800 */
[----:B------:R-:W-:Y:S04]  /*6c970*/  STL [R1+0x1d28], R231 ;  /* 0x001d28e701007387 */ /* 0x000fe80000100800 */
[----:B--2---:R-:W2:Y:S04]  /*6c980*/  LDL.LU.64 R150, [R1+0x1fb0] ;  /* 0x001fb00001967983 */ /* 0x004ea80000300a00 */
[----:B------:R-:W2:Y:S04]  /*6c990*/  LDL.LU.64 R148, [R1+0x1fa8] ;  /* 0x001fa80001947983 */ /* 0x000ea80000300a00 */
[----:B------:R-:W3:Y:S04]  /*6c9a0*/  LDL.LU.64 R146, [R1+0x1fa0] ;  /* 0x001fa00001927983 */ /* 0x000ee80000300a00 */
[----:B------:R-:W3:Y:S04]  /*6c9b0*/  LDL.LU.64 R144, [R1+0x1f98] ;  /* 0x001f980001907983 */ /* 0x000ee80000300a00 */
[----:B------:R-:W4:Y:S04]  /*6c9c0*/  LDL.LU.64 R142, [R1+0x1f90] ;  /* 0x001f9000018e7983 */ /* 0x000f280000300a00 */
[----:B------:R-:W4:Y:S04]  /*6c9d0*/  LDL.LU.64 R140, [R1+0x1f88] ;  /* 0x001f8800018c7983 */ /* 0x000f280000300a00 */
[----:B------:R-:W2:Y:S04]  /*6c9e0*/  LDL.LU.64 R138, [R1+0x1f80] ;  /* 0x001f8000018a7983 */ /* 0x000ea80000300a00 */
        /* <DEDUP_REMOVED lines=57> */
[----:B------:R-:W1:Y:S01]  /*6cd80*/  LDS.128 R232, [R6] ;  /* 0x0000000006e87984 */ /* 0x000e620000000c00 */
[----:B------:R-:W-:Y:S06]  /*6cd90*/  BAR.SYNC.DEFER_BLOCKING 0x0 ;  /* 0x0000000000007b1d */ /* 0x000fec0000010000 */
[----:B------:R-:W4:Y:S04]  /*6cda0*/  LDL.LU.64 R200, [R1+0x210] ;  /* 0x0002100001c87983 */ /* 0x000f280000300a00 */
[----:B-1----:R-:W-:Y:S04]  /*6cdb0*/  STL [R1+0x1d24], R232 ;  /* 0x001d24e801007387 */ /* 0x002fe80000100800 */
[----:B------:R-:W-:Y:S04]  /*6cdc0*/  STL [R1+0x1d20], R233 ;  /* 0x001d20e901007387 */ /* 0x000fe80000100800 */
[----:B------:R-:W-:Y:S04]  /*6cdd0*/  STL [R1+0x1d1c], R234 ;  /* 0x001d1cea01007387 */ /* 0x000fe80000100800 */
[----:B------:R-:W-:Y:S04]  /*6cde0*/  STL [R1+0x1d14], R235 ;  /* 0x001d14eb01007387 */ /* 0x000fe80000100800 */
[----:B---3--:R-:W-:Y:S01]  /*6cdf0*/  STSM.16.M88.4 [R4], R24 ;  /* 0x0000001804007844 */ /* 0x008fe20000000200 */
[----:B------:R-:W-:Y:S06]  /*6ce00*/  BAR.SYNC.DEFER_BLOCKING 0x0 ;  /* 0x0000000000007b1d */ /* 0x000fec0000010000 */
[----:B------:R-:W1:Y:S02]  /*6ce10*/  LDS.128 R24, [R6] ;  /* 0x0000000006187984 */ /* 0x000e640000000c00 */
[----:B------:R-:W-:Y:S06]  /*6ce20*/  BAR.SYNC.DEFER_BLOCKING 0x0 ;  /* 0x0000000000007b1d */ /* 0x000fec0000010000 */
[----:B--2---:R-:W-:Y:S02]  /*6ce30*/  STSM.16.M88.4 [R4], R28 ;  /* 0x0000001c04007844 */ /* 0x004fe40000000200 */
[----:B------:R-:W-:Y:S06]  /*6ce40*/  BAR.SYNC.DEFER_BLOCKING 0x0 ;  /* 0x0000000000007b1d */ /* 0x000fec0000010000 */
[----:B-1----:R-:W-:Y:S04]  /*6ce50*/  STL [R1+0x1d18], R24 ;  /* 0x001d181801007387 */ /* 0x002fe80000100800 */
[----:B------:R-:W-:Y:S04]  /*6ce60*/  STL [R1+0x1d10], R25 ;  /* 0x001d101901007387 */ /* 0x000fe80000100800 */
[----:B------:R-:W-:Y:S04]  /*6ce70*/  STL [R1+0x1d0c], R26 ;  /* 0x001d0c1a01007387 */ /* 0x000fe80000100800 */
[----:B------:R-:W-:Y:S04]  /*6ce80*/  STL [R1+0x1d08], R27 ;  /* 0x001d081b01007387 */ /* 0x000fe80000100800 */
[----:B------:R-:W1:Y:S01]  /*6ce90*/  LDS.128 R28, [R6] ;  /* 0x00000000061c7984 */ /* 0x000e620000000c00 */
[----:B------:R-:W-:Y:S06]  /*6cea0*/  BAR.SYNC.DEFER_BLOCKING 0x0 ;  /* 0x0000000000007b1d */ /* 0x000fec0000010000 */
[----:B----4-:R-:W-:Y:S02]  /*6ceb0*/  STSM.16.M88.4 [R4], R32 ;  /* 0x0000002004007844 */ /* 0x010fe40000000200 */
        /* <DEDUP_REMOVED lines=228> */
[----:B------:R-:W2:Y:S04]  /*6dd00*/  LDL.LU R196, [R1+0x204] ;  /* 0x0002040001c47983 */ /* 0x000ea80000300800 */
[----:B------:R-:W1:Y:S01]  /*6dd10*/  LDS.128 R144, [R6] ;  /* 0x0000000006907984 */ /* 0x000e620000000c00 */
[----:B------:R-:W-:Y:S01]  /*6dd20*/  BAR.SYNC.DEFER_BLOCKING 0x0 ;  /* 0x0000000000007b1d */ /* 0x000fe20000010000 */
[----:B------:R-:W-:-:S05]  /*6dd30*/  LOP3.LUT R5, R2, 0x2, R7, 0xfe, !PT ;  /* 0x0000000202057812 */ /* 0x000fca00078efe07 */
[----:B------:R-:W3:Y:S04]  /*6dd40*/  LDL.LU R198, [R1+0x208] ;  /* 0x0002080001c67983 */ /* 0x000ee80000300800 */
[----:B------:R-:W4:Y:S04]  /*6dd50*/  LDL.LU R197, [R1+0x20c] ;  /* 0x00020c0001c57983 */ /* 0x000f280000300800 */
[----:B------:R1:W-:Y:S01]  /*6dd60*/  STSM.16.M88.4 [R4], R148 ;  /* 0x0000009404007844 */ /* 0x0003e20000000200 */
[----:B------:R-:W-:Y:S06]  /*6dd70*/  BAR.SYNC.DEFER_BLOCKING 0x0 ;  /* 0x0000000000007b1d */ /* 0x000fec0000010000 */
[----:B-1----:R-:W-:Y:S01]  /*6dd80*/  STL [R1+0x1b40], R144 ;  /* 0x001b409001007387 */ /* 0x002fe20000100800 */
[----:B------:R-:W-:-:S03]  /*6dd90*/  IMAD R151, R5, UR5, RZ ;  /* 0x0000000505977c24 */ /* 0x000fc6000f8e02ff */
[----:B------:R-:W-:Y:S04]  /*6dda0*/  STL [R1+0x1b34], R145 ;  /* 0x001b349101007387 */ /* 0x000fe80000100800 */
[----:B------:R-:W-:Y:S01]  /*6ddb0*/  STL [R1+0x1b30], R146 ;  /* 0x001b309201007387 */ /* 0x000fe20000100800 */
[----:B------:R-:W-:-:S03]  /*6ddc0*/  LEA R24, P6, R151, R3, 0x2 ;  /* 0x0000000397187211 */ /* 0x000fc600078c10ff */
[----:B------:R-:W-:Y:S01]  /*6ddd0*/  @P1 STG.E desc[UR48][R200.64], R252 ;  /* 0x000000fcc8001986 */ /* 0x000fe2000c101930 */
[----:B------:R-:W-:Y:S01]  /*6dde0*/  ISETP.LT.AND P1, PT, R5, UR4, !P0 ;  /* 0x0000000405007c0c */ /* 0x000fe2000c721270 */
[----:B------:R-:W-:Y:S02]  /*6ddf0*/  ULDC UR4, c[0x0][0x22c] ;  /* 0x00008b0000047ab9 */ /* 0x000fe40000000800 */
[----:B------:R-:W-:Y:S04]  /*6de00*/  STL [R1+0x1b2c], R147 ;  /* 0x001b2c9301007387 */ /* 0x000fe80000100800 */
[----:B------:R-:W4:Y:S01]  /*6de10*/  LDL.LU R202, [R1+0x10] ;  /* 0x0000100001ca7983 */ /* 0x000f220000300800 */
[----:B------:R-:W-:-:S05]  /*6de20*/  LEA.HI.X.SX32 R25, R151, R0, 0x2, P6 ;  /* 0x0000000097197211 */ /* 0x000fca00030f16ff */
[----:B--2---:R1:W-:Y:S04]  /*6de30*/  @P1 STG.E desc[UR48][R24.64], R196 ;  /* 0x000000c418001986 */ /* 0x0043e8000c101930 */
[----:B-1----:R-:W2:Y:S01]  /*6de40*/  LDL.LU R196, [R1+0x14] ;  /* 0x0000140001c47983 */ /* 0x002ea20000300800 */
[C-C-:B------:R-:W-:Y:S02]  /*6de50*/  LOP3.LUT R6, R2.reuse, 0x4, R7.reuse, 0xfe, !PT ;  /* 0x0000000402067812 */ /* 0x140fe400078efe07 */
[--C-:B------:R-:W-:Y:S01]  /*6de60*/  LOP3.LUT R4, R2, 0x6, R7.reuse, 0xfe, !PT ;  /* 0x0000000602047812 */ /* 0x100fe200078efe07 */
[----:B------:R-:W2:Y:S01]  /*6de70*/  LDL.LU R201, [R1+0x18] ;  /* 0x0000180001c97983 */ /* 0x000ea20000300800 */
[C---:B------:R-:W-:Y:S01]  /*6de80*/  ISETP.LT.AND P3, PT, R6.reuse, UR6, !P0 ;  /* 0x0000000606007c0c */ /* 0x040fe2000c761270 */
[----:B------:R-:W-:Y:S01]  /*6de90*/  IMAD R6, R6, UR5, RZ ;  /* 0x0000000506067c24 */ /* 0x000fe2000f8e02ff */
[--C-:B------:R-:W-:Y:S01]  /*6dea0*/  LOP3.LUT R252, R2, 0x8, R7.reuse, 0xfe, !PT ;  /* 0x0000000802fc7812 */ /* 0x100fe200078efe07 */
[C---:B------:R-:W-:Y:S01]  /*6deb0*/  IMAD R149, R4.reuse, UR5, RZ ;  /* 0x0000000504957c24 */ /* 0x040fe2000f8e02ff */
[----:B------:R-:W-:Y:S01]  /*6dec0*/  ISETP.LT.AND P2, PT, R4, UR7, !P0 ;  /* 0x0000000704007c0c */ /* 0x000fe2000c741270 */
[----:B------:R-:W2:Y:S01]  /*6ded0*/  LDL.LU R200, [R1+0x1c] ;  /* 0x00001c0001c87983 */ /* 0x000ea20000300800 */
[-C--:B------:R-:W-:Y:S01]  /*6dee0*/  LEA R150, P4, R6, R3.reuse, 0x2 ;  /* 0x0000000306967211 */ /* 0x080fe200078810ff */
[C---:B------:R-:W-:Y:S01]  /*6def0*/  IMAD R5, R252.reuse, UR5, RZ ;  /* 0x00000005fc057c24 */ /* 0x040fe2000f8e02ff */
[----:B------:R-:W-:Y:S01]  /*6df00*/  ISETP.LT.AND P6, PT, R252, UR4, !P0 ;  /* 0x00000004fc007c0c */ /* 0x000fe2000c7c1270 */
[----:B------:R-:W2:Y:S01]  /*6df10*/  LDL.LU R199, [R1] ;  /* 0x0000000001c77983 */ /* 0x000ea20000300800 */
[-C--:B------:R-:W-:Y:S01]  /*6df20*/  LEA R148, P5, R149, R3.reuse, 0x2 ;  /* 0x0000000395947211 */ /* 0x080fe200078a10ff */
[----:B------:R-:W-:Y:S01]  /*6df30*/  ULDC UR4, c[0x0][0x22c] ;  /* 0x00008b0000047ab9 */ /* 0x000fe20000000800 */
[-C--:B------:R-:W-:Y:S01]  /*6df40*/  LEA.HI.X.SX32 R151, R6, R0.reuse, 0x2, P4 ;  /* 0x0000000006977211 */ /* 0x080fe200020f16ff */
[----:B------:R-:W-:Y:S01]  /*6df50*/  ULDC UR6, c[0x0][0x22c] ;  /* 0x00008b0000067ab9 */ /* 0x000fe20000000800 */
[----:B------:R-:W-:Y:S01]  /*6df60*/  LEA R4, P4, R5, R3, 0x2 ;  /* 0x0000000305047211 */ /* 0x000fe200078810ff */
[----:B------:R-:W-:Y:S01]  /*6df70*/  ULDC UR7, c[0x0][0x22c] ;  /* 0x00008b0000077ab9 */ /* 0x000fe20000000800 */
[----:B------:R-:W-:Y:S01]  /*6df80*/  LOP3.LUT R6, R2, 0xa, R7, 0xfe, !PT ;  /* 0x0000000a02067812 */ /* 0x000fe200078efe07 */
[----:B---3--:R1:W-:Y:S01]  /*6df90*/  @P3 STG.E desc[UR48][R150.64], R198 ;  /* 0x000000c696003986 */ /* 0x0083e2000c101930 */
[----:B------:R-:W-:-:S02]  /*6dfa0*/  LEA.HI.X.SX32 R149, R149, R0, 0x2, P5 ;  /* 0x0000000095957211 */ /* 0x000fc400028f16ff */
[----:B------:R-:W-:Y:S02]  /*6dfb0*/  LEA.HI.X.SX32 R5, R5, R0, 0x2, P4 ;  /* 0x0000000005057211 */ /* 0x000fe400020f16ff */
[----:B------:R-:W-:Y:S01]  /*6dfc0*/  ISETP.LT.AND P1, PT, R6, UR4, !P0 ;  /* 0x0000000406007c0c */ /* 0x000fe2000c721270 */
[----:B----4-:R3:W-:Y:S01]  /*6dfd0*/  @P2 STG.E desc[UR48][R148.64], R197 ;  /* 0x000000c594002986 */ /* 0x0107e2000c101930 */
[----:B------:R-:W-:Y:S01]  /*6dfe0*/  LOP3.LUT R252, R2, 0x10, R7, 0xfe, !PT ;  /* 0x0000001002fc7812 */ /* 0x000fe200078efe07 */
[----:B------:R-:W-:Y:S01]  /*6dff0*/  ULDC UR4, c[0x0][0x22c] ;  /* 0x00008b0000047ab9 */ /* 0x000fe20000000800 */
[----:B-1----:R-:W-:Y:S01]  /*6e000*/  IMAD R151, R6, UR5, RZ ;  /* 0x0000000506977c24 */ /* 0x002fe2000f8e02ff */
[----:B------:R-:W4:Y:S04]  /*6e010*/  LDL.LU R198, [R1+0x4] ;  /* 0x0000040001c67983 */ /* 0x000f280000300800 */
[----:B---3--:R-:W3:Y:S04]  /*6e020*/  LDL.LU R197, [R1+0x8] ;  /* 0x0000080001c57983 */ /* 0x008ee80000300800 */
[----:B------:R-:W-:Y:S01]  /*6e030*/  @P6 STG.E desc[UR48][R4.64], R202 ;  /* 0x000000ca04006986 */ /* 0x000fe2000c101930 */
[----:B------:R-:W-:-:S04]  /*6e040*/  LEA R24, P6, R151, R3, 0x2 ;  /* 0x0000000397187211 */ /* 0x000fc800078c10ff */
[----:B------:R-:W-:-:S05]  /*6e050*/  LEA.HI.X.SX32 R25, R151, R0, 0x2, P6 ;  /* 0x0000000097197211 */ /* 0x000fca00030f16ff */
[----:B--2---:R1:W-:Y:S04]  /*6e060*/  @P1 STG.E desc[UR48][R24.64], R196 ;  /* 0x000000c418001986 */ /* 0x0043e8000c101930 */
[----:B-1----:R-:W2:Y:S01]  /*6e070*/  LDL.LU R196, [R1+0xc] ;  /* 0x00000c0001c47983 */ /* 0x002ea20000300800 */
[C-C-:B------:R-:W-:Y:S02]  /*6e080*/  LOP3.LUT R148, R2.reuse, 0xc, R7.reuse, 0xfe, !PT ;  /* 0x0000000c02947812 */ /* 0x140fe400078efe07 */
[----:B------:R-:W-:Y:S02]  /*6e090*/  LOP3.LUT R4, R2, 0xe, R7, 0xfe, !PT ;  /* 0x0000000e02047812 */ /* 0x000fe400078efe07 */
[C---:B------:R-:W-:Y:S01]  /*6e0a0*/  ISETP.LT.AND P3, PT, R148.reuse, UR6, !P0 ;  /* 0x0000000694007c0c */ /* 0x040fe2000c761270 */
[----:B------:R-:W-:Y:S01]  /*6e0b0*/  IMAD R5, R148, UR5, RZ ;  /* 0x0000000594057c24 */ /* 0x000fe2000f8e02ff */
[C---:B------:R-:W-:Y:S01]  /*6e0c0*/  ISETP.LT.AND P2, PT, R4.reuse, UR7, !P0 ;  /* 0x0000000704007c0c */ /* 0x040fe2000c741270 */
[----:B------:R-:W-:Y:S01]  /*6e0d0*/  IMAD R149, R4, UR5, RZ ;  /* 0x0000000504957c24 */ /* 0x000fe2000f8e02ff */
[C---:B------:R-:W-:Y:S01]  /*6e0e0*/  ISETP.LT.AND P6, PT, R252.reuse, UR4, !P0 ;  /* 0x00000004fc007c0c */ /* 0x040fe2000c7c1270 */
[----:B------:R-:W-:Y:S01]  /*6e0f0*/  IMAD R6, R252, UR5, RZ ;  /* 0x00000005fc067c24 */ /* 0x000fe2000f8e02ff */
[-C--:B------:R-:W-:Y:S01]  /*6e100*/  LEA R150, P4, R5, R3.reuse, 0x2 ;  /* 0x0000000305967211 */ /* 0x080fe200078810ff */
[----:B------:R-:W-:Y:S01]  /*6e110*/  ULDC UR4, c[0x0][0x22c] ;  /* 0x00008b0000047ab9 */ /* 0x000fe20000000800 */
[----:B------:R-:W-:Y:S01]  /*6e120*/  LEA R148, P5, R149, R3, 0x2 ;  /* 0x0000000395947211 */ /* 0x000fe200078a10ff */
[----:B------:R-:W-:Y:S01]  /*6e130*/  ULDC UR7, c[0x0][0x22c] ;  /* 0x00008b0000077ab9 */ /* 0x000fe20000000800 */
[-C--:B------:R-:W-:Y:S01]  /*6e140*/  LEA.HI.X.SX32 R151, R5, R0.reuse, 0x2, P4 ;  /* 0x0000000005977211 */ /* 0x080fe200020f16ff */
[----:B------:R-:W-:Y:S01]  /*6e150*/  ULDC UR6, c[0x0][0x22c] ;  /* 0x00008b0000067ab9 */ /* 0x000fe20000000800 */
[----:B------:R-:W-:-:S02]  /*6e160*/  LEA.HI.X.SX32 R149, R149, R0, 0x2, P5 ;  /* 0x0000000095957211 */ /* 0x000fc400028f16ff */
[C---:B------:R-:W-:Y:S01]  /*6e170*/  LEA R4, P4, R6.reuse, R3, 0x2 ;  /* 0x0000000306047211 */ /* 0x040fe200078810ff */
[----:B------:R-:W-:Y:S03]  /*6e180*/  @P3 STG.E desc[UR48][R150.64], R201 ;  /* 0x000000c996003986 */ /* 0x000fe6000c101930 */
[----:B------:R-:W-:Y:S01]  /*6e190*/  LEA.HI.X.SX32 R5, R6, R0, 0x2, P4 ;  /* 0x0000000006057211 */ /* 0x000fe200020f16ff */
[----:B------:R1:W-:Y:S01]  /*6e1a0*/  @P2 STG.E desc[UR48][R148.64], R200 ;  /* 0x000000c894002986 */ /* 0x0003e2000c101930 */
[----:B------:R-:W-:-:S03]  /*6e1b0*/  LOP3.LUT R6, R2, 0x14, R7, 0xfe, !PT ;  /* 0x0000001402067812 */ /* 0x000fc600078efe07 */
[----:B------:R4:W-:Y:S01]  /*6e1c0*/  @P6 STG.E desc[UR48][R4.64], R199 ;  /* 0x000000c704006986 */ /* 0x0009e2000c101930 */
[C-C-:B-1----:R-:W-:Y:S02]  /*6e1d0*/  LOP3.LUT R148, R2.reuse, 0x12, R7.reuse, 0xfe, !PT ;  /* 0x0000001202947812 */ /* 0x142fe400078efe07 */
[----:B------:R-:W-:-:S03]  /*6e1e0*/  LOP3.LUT R149, R2, 0x16, R7, 0xfe, !PT ;  /* 0x0000001602957812 */ /* 0x000fc600078efe07 */
[C---:B----4-:R-:W-:Y:S01]  /*6e1f0*/  IMAD R5, R148.reuse, UR5, RZ ;  /* 0x0000000594057c24 */ /* 0x050fe2000f8e02ff */
[----:B------:R-:W-:Y:S01]  /*6e200*/  ISETP.LT.AND P1, PT, R148, UR4, !P0 ;  /* 0x0000000494007c0c */ /* 0x000fe2000c721270 */
[----:B------:R-:W-:Y:S01]  /*6e210*/  IMAD R4, R6, UR5, RZ ;  /* 0x0000000506047c24 */ /* 0x000fe2000f8e02ff */
[C---:B------:R-:W-:Y:S01]  /*6e220*/  ISETP.LT.AND P2, PT, R149.reuse, UR7, !P0 ;  /* 0x0000000795007c0c */ /* 0x040fe2000c741270 */
[----:B------:R-:W-:Y:S01]  /*6e230*/  IMAD R149, R149, UR5, RZ ;  /* 0x0000000595957c24 */ /* 0x000fe2000f8e02ff */
[----:B------:R-:W-:Y:S01]  /*6e240*/  LOP3.LUT R151, R2, 0x18, R7, 0xfe, !PT ;  /* 0x0000001802977812 */ /* 0x000fe200078efe07 */
[----:B------:R-:W-:Y:S01]  /*6e250*/  ULDC UR4, c[0x0][0x22c] ;  /* 0x00008b0000047ab9 */ /* 0x000fe20000000800 */
[----:B------:R-:W-:Y:S01]  /*6e260*/  ISETP.LT.AND P3, PT, R6, UR6, !P0 ;  /* 0x0000000606007c0c */ /* 0x000fe2000c761270 */
[----:B------:R-:W-:Y:S01]  /*6e270*/  ULDC UR7, c[0x0][0x22c] ;  /* 0x00008b0000077ab9 */ /* 0x000fe20000000800 */
[-C--:B------:R-:W-:Y:S01]  /*6e280*/  LEA R24, P6, R5, R3.reuse, 0x2 ;  /* 0x0000000305187211 */ /* 0x080fe200078c10ff */
[----:B------:R-:W-:Y:S01]  /*6e290*/  IMAD R6, R151, UR5, RZ ;  /* 0x0000000597067c24 */ /* 0x000fe2000f8e02ff */
[-C--:B------:R-:W-:Y:S01]  /*6e2a0*/  LEA R150, P4, R4, R3.reuse, 0x2 ;  /* 0x0000000304967211 */ /* 0x080fe200078810ff */
[----:B------:R-:W-:Y:S01]  /*6e2b0*/  ULDC UR6, c[0x0][0x22c] ;  /* 0x00008b0000067ab9 */ /* 0x000fe20000000800 */
[----:B------:R-:W-:-:S02]  /*6e2c0*/  LEA R148, P5, R149, R3, 0x2 ;  /* 0x0000000395947211 */ /* 0x000fc400078a10ff */
[-C--:B------:R-:W-:Y:S02]  /*6e2d0*/  LEA.HI.X.SX32 R25, R5, R0.reuse, 0x2, P6 ;  /* 0x0000000005197211 */ /* 0x080fe400030f16ff */
[----:B------:R-:W-:Y:S01]  /*6e2e0*/  ISETP.LT.AND P6, PT, R151, UR4, !P0 ;  /* 0x0000000497007c0c */ /* 0x000fe2000c7c1270 */
[----:B------:R-:W-:Y:S01]  /*6e2f0*/  ULDC UR4, c[0x0][0x248] ;  /* 0x0000920000047ab9 */ /* 0x000fe20000000800 */
[-C--:B------:R-:W-:Y:S02]  /*6e300*/  LEA.HI.X.SX32 R151, R4, R0.reuse, 0x2, P4 ;  /* 0x0000000004977211 */ /* 0x080fe400020f16ff */
[-C--:B------:R-:W-:Y:S02]  /*6e310*/  LEA.HI.X.SX32 R149, R149, R0.reuse, 0x2, P5 ;  /* 0x0000000095957211 */ /* 0x080fe400028f16ff */
[C---:B------:R-:W-:Y:S01]  /*6e320*/  LEA R4, P4, R6.reuse, R3, 0x2 ;  /* 0x0000000306047211 */ /* 0x040fe200078810ff */
[----:B------:R-:W-:Y:S03]  /*6e330*/  @P1 STG.E desc[UR48][R24.64], R198 ;  /* 0x000000c618001986 */ /* 0x000fe6000c101930 */
[----:B------:R-:W-:Y:S01]  /*6e340*/  LEA.HI.X.SX32 R5, R6, R0, 0x2, P4 ;  /* 0x0000000006057211 */ /* 0x000fe200020f16ff */
[----:B---3--:R1:W-:Y:S01]  /*6e350*/  @P3 STG.E desc[UR48][R150.64], R197 ;  /* 0x000000c596003986 */ /* 0x0083e2000c101930 */
[----:B------:R-:W-:-:S02]  /*6e360*/  LOP3.LUT R6, R2, 0x1c, R7, 0xfe, !PT ;  /* 0x0000001c02067812 */ /* 0x000fc400078efe07 */
[----:B------:R-:W-:Y:S02]  /*6e370*/  LOP3.LUT R252, R2, 0x1e, R7, 0xfe, !PT ;  /* 0x0000001e02fc7812 */ /* 0x000fe400078efe07 */
[C---:B------:R-:W-:Y:S01]  /*6e380*/  ISETP.LT.AND P3, PT, R6.reuse, UR7, !P0 ;  /* 0x0000000706007c0c */ /* 0x040fe2000c761270 */
[----:B------:R-:W-:Y:S01]  /*6e390*/  IMAD R6, R6, UR5, RZ ;  /* 0x0000000506067c24 */ /* 0x000fe2000f8e02ff */
[----:B------:R-:W-:-:S04]  /*6e3a0*/  ULDC UR7, c[0x0][0x248] ;  /* 0x0000920000077ab9 */ /* 0x000fc80000000800 */
[----:B-1----:R-:W-:-:S04]  /*6e3b0*/  LEA R150, P4, R6, R3, 0x2 ;  /* 0x0000000306967211 */ /* 0x002fc800078810ff */
[----:B------:R-:W-:Y:S02]  /*6e3c0*/  LEA.HI.X.SX32 R151, R6, R0, 0x2, P4 ;  /* 0x0000000006977211 */ /* 0x000fe400020f16ff */
[C-C-:B------:R-:W-:Y:S01]  /*6e3d0*/  LOP3.LUT R6, R2.reuse, 0x28, R7.reuse, 0xfe, !PT ;  /* 0x0000002802067812 */ /* 0x140fe200078efe07 */
[----:B--2---:R1:W-:Y:S04]  /*6e3e0*/  @P2 STG.E desc[UR48][R148.64], R196 ;  /* 0x000000c494002986 */ /* 0x0043e8000c101930 */
[----:B------:R2:W-:Y:S01]  /*6e3f0*/  @P6 STG.E desc[UR48][R4.64], R248 ;  /* 0x000000f804006986 */ /* 0x0005e2000c101930 */
[----:B-1----:R-:W-:Y:S01]  /*6e400*/  LOP3.LUT R148, R2, 0x1a, R7, 0xfe, !PT ;  /* 0x0000001a02947812 */ /* 0x002fe200078efe07 */
[----:B------:R-:W-:-:S04]  /*6e410*/  IMAD R149, R252, UR5, RZ ;  /* 0x00000005fc957c24 */ /* 0x000fc8000f8e02ff */
[C---:B--2---:R-:W-:Y:S01]  /*6e420*/  IMAD R4, R148.reuse, UR5, RZ ;  /* 0x0000000594047c24 */ /* 0x044fe2000f8e02ff */
[----:B------:R-:W-:Y:S01]  /*6e430*/  ISETP.LT.AND P1, PT, R148, UR6, !P0 ;  /* 0x0000000694007c0c */ /* 0x000fe2000c721270 */
[----:B------:R-:W-:Y:S01]  /*6e440*/  ULDC UR5, c[0x0][0x22c] ;  /* 0x00008b0000057ab9 */ /* 0x000fe20000000800 */
[----:B------:R-:W-:Y:S01]  /*6e450*/  LOP3.LUT R5, R2, 0x20, R7, 0xfe, !PT ;  /* 0x0000002002057812 */ /* 0x000fe200078efe07 */
[----:B------:R-:W-:Y:S01]  /*6e460*/  ULDC UR6, c[0x0][0x248] ;  /* 0x0000920000067ab9 */ /* 0x000fe20000000800 */
[----:B------:R-:W-:Y:S01]  /*6e470*/  ISETP.LT.AND P2, PT, R252, UR8, !P0 ;  /* 0x00000008fc007c0c */ /* 0x000fe2000c741270 */
[----:B------:R-:W-:Y:S01]  /*6e480*/  ULDC UR8, c[0x0][0x22c] ;  /* 0x00008b0000087ab9 */ /* 0x000fe20000000800 */
[CC--:B------:R-:W-:Y:S01]  /*6e490*/  LEA R24, P6, R4.reuse, R3.reuse, 0x2 ;  /* 0x0000000304187211 */ /* 0x0c0fe200078c10ff */
[----:B------:R-:W-:Y:S01]  /*6e4a0*/  IMAD R248, R5, UR4, RZ ;  /* 0x0000000405f87c24 */ /* 0x000fe2000f8e02ff */
[----:B------:R-:W-:Y:S01]  /*6e4b0*/  LEA R148, P5, R149, R3, 0x2 ;  /* 0x0000000395947211 */ /* 0x000fe200078a10ff */
[----:B------:R-:W-:Y:S01]  /*6e4c0*/  ULDC UR4, c[0x0][0x248] ;  /* 0x0000920000047ab9 */ /* 0x000fe20000000800 */
[----:B------:R-:W-:-:S02]  /*6e4d0*/  LEA.HI.X.SX32 R25, R4, R0, 0x2, P6 ;  /* 0x0000000004197211 */ /* 0x000fc400030f16ff */
[----:B------:R-:W-:Y:S01]  /*6e4e0*/  ISETP.LT.AND P6, PT, R5, UR5, !P0 ;  /* 0x0000000505007c0c */ /* 0x000fe2000c7c1270 */
[----:B------:R-:W-:Y:S01]  /*6e4f0*/  ULDC UR5, c[0x0][0x248] ;  /* 0x0000920000057ab9 */ /* 0x000fe20000000800 */
[-C--:B------:R-:W-:Y:S02]  /*6e500*/  LEA.HI.X.SX32 R149, R149, R0.reuse, 0x2, P5 ;  /* 0x0000000095957211 */ /* 0x080fe400028f16ff */
[C---:B------:R-:W-:Y:S01]  /*6e510*/  LEA R4, P4, R248.reuse, R3, 0x2 ;  /* 0x00000003f8047211 */ /* 0x040fe200078810ff */
[----:B------:R-:W-:Y:S03]  /*6e520*/  @P1 STG.E desc[UR48][R24.64], R249 ;  /* 0x000000f918001986 */ /* 0x000fe6000c101930 */
[----:B------:R-:W-:Y:S01]  /*6e530*/  LEA.HI.X.SX32 R5, R248, R0, 0x2, P4 ;  /* 0x00000000f8057211 */ /* 0x000fe200020f16ff */
[----:B------:R-:W-:Y:S04]  /*6e540*/  @P3 STG.E desc[UR48][R150.64], R250 ;  /* 0x000000fa96003986 */ /* 0x000fe8000c101930 */
[----:B------:R1:W-:Y:S01]  /*6e550*/  @P2 STG.E desc[UR48][R148.64], R251 ;  /* 0x000000fb94002986 */ /* 0x0003e2000c101930 */
[----:B------:R-:W-:-:S02]  /*6e560*/  LOP3.LUT R252, R2, 0x24, R7, 0xfe, !PT ;  /* 0x0000002402fc7812 */ /* 0x000fc400078efe07 */
[C-C-:B------:R-:W-:Y:S01]  /*6e570*/  LOP3.LUT R248, R2.reuse, 0x26, R7.reuse, 0xfe, !PT ;  /* 0x0000002602f87812 */ /* 0x140fe200078efe07 */
[----:B------:R2:W-:Y:S01]  /*6e580*/  @P6 STG.E desc[UR48][R4.64], R244 ;  /* 0x000000f404006986 */ /* 0x0005e2000c101930 */
[----:B-1----:R-:W-:-:S03]  /*6e590*/  LOP3.LUT R148, R2, 0x22, R7, 0xfe, !PT ;  /* 0x0000002202947812 */ /* 0x002fc600078efe07 */
[----:B------:R-:W-:Y:S01]  /*6e5a0*/  IMAD R149, R248, UR6, RZ ;  /* 0x00000006f8957c24 */ /* 0x000fe2000f8e02ff */
[----:B------:R-:W-:Y:S01]  /*6e5b0*/  ISETP.LT.AND P3, PT, R252, UR9, !P0 ;  /* 0x00000009fc007c0c */ /* 0x000fe2000c761270 */
[C---:B--2---:R-:W-:Y:S01]  /*6e5c0*/  IMAD R5, R148.reuse, UR4, RZ ;  /* 0x0000000494057c24 */ /* 0x044fe2000f8e02ff */
[----:B------:R-:W-:Y:S01]  /*6e5d0*/  ISETP.LT.AND P1, PT, R148, UR8, !P0 ;  /* 0x0000000894007c0c */ /* 0x000fe2000c721270 */
[----:B------:R-:W-:Y:S01]  /*6e5e0*/  IMAD R252, R252, UR5, RZ ;  /* 0x00000005fcfc7c24 */ /* 0x000fe2000f8e02ff */
[----:B------:R-:W-:Y:S01]  /*6e5f0*/  ISETP.LT.AND P2, PT, R248, UR10, !P0 ;  /* 0x0000000af8007c0c */ /* 0x000fe2000c741270 */
[----:B------:R-:W-:Y:S01]  /*6e600*/  ULDC UR4, c[0x0][0x22c] ;  /* 0x00008b0000047ab9 */ /* 0x000fe20000000800 */
[CC--:B------:R-:W-:Y:S01]  /*6e610*/  LEA R248, P6, R5.reuse, R3.reuse, 0x2 ;  /* 0x0000000305f87211 */ /* 0x0c0fe200078c10ff */
[----:B------:R-:W-:Y:S01]  /*6e620*/  IMAD R151, R6, UR7, RZ ;  /* 0x0000000706977c24 */ /* 0x000fe2000f8e02ff */
[-C--:B------:R-:W-:Y:S01]  /*6e630*/  LEA R4, P4, R252, R3.reuse, 0x2 ;  /* 0x00000003fc047211 */ /* 0x080fe200078810ff */
[----:B------:R-:W-:Y:S01]  /*6e640*/  ULDC UR8, c[0x0][0x22c] ;  /* 0x00008b0000087ab9 */ /* 0x000fe20000000800 */
[-C--:B------:R-:W-:Y:S01]  /*6e650*/  LEA.HI.X.SX32 R249, R5, R0.reuse, 0x2, P6 ;  /* 0x0000000005f97211 */ /* 0x080fe200030f16ff */
[----:B------:R-:W-:Y:S01]  /*6e660*/  ULDC UR9, c[0x0][0x22c] ;  /* 0x00008b0000097ab9 */ /* 0x000fe20000000800 */
[----:B------:R-:W-:Y:S01]  /*6e670*/  ISETP.LT.AND P6, PT, R6, UR4, !P0 ;  /* 0x0000000406007c0c */ /* 0x000fe2000c7c1270 */
[----:B------:R-:W-:Y:S01]  /*6e680*/  ULDC UR4, c[0x0][0x248] ;  /* 0x0000920000047ab9 */ /* 0x000fe20000000800 */
[-C--:B------:R-:W-:Y:S01]  /*6e690*/  LEA R148, P5, R149, R3.reuse, 0x2 ;  /* 0x0000000395947211 */ /* 0x080fe200078a10ff */
[----:B------:R-:W-:Y:S01]  /*6e6a0*/  ULDC UR5, c[0x0][0x248] ;  /* 0x0000920000057ab9 */ /* 0x000fe20000000800 */
[----:B------:R-:W-:Y:S01]  /*6e6b0*/  LEA.HI.X.SX32 R5, R252, R0, 0x2, P4 ;  /* 0x00000000fc057211 */ /* 0x000fe200020f16ff */
[----:B------:R-:W-:Y:S01]  /*6e6c0*/  ULDC UR6, c[0x0][0x248] ;  /* 0x0000920000067ab9 */ /* 0x000fe20000000800 */
[----:B------:R-:W-:-:S02]  /*6e6d0*/  LEA R150, P4, R151, R3, 0x2 ;  /* 0x0000000397967211 */ /* 0x000fc400078810ff */
[C-C-:B------:R-:W-:Y:S01]  /*6e6e0*/  LOP3.LUT R251, R2.reuse, 0x2a, R7.reuse, 0xfe, !PT ;  /* 0x0000002a02fb7812 */ /* 0x140fe200078efe07 */
[----:B------:R-:W-:Y:S01]  /*6e6f0*/  @P1 STG.E desc[UR48][R248.64], R245 ;  /* 0x000000f5f8001986 */ /* 0x000fe2000c101930 */
[-C--:B------:R-:W-:Y:S01]  /*6e700*/  LEA.HI.X.SX32 R149, R149, R0.reuse, 0x2, P5 ;  /* 0x0000000095957211 */ /* 0x080fe200028f16ff */
[----:B------:R-:W-:Y:S01]  /*6e710*/  ULDC UR10, c[0x0][0x22c] ;  /* 0x00008b00000a7ab9 */ /* 0x000fe20000000800 */
[-C--:B------:R-:W-:Y:S01]  /*6e720*/  LEA.HI.X.SX32 R151, R151, R0.reuse, 0x2, P4 ;  /* 0x0000000097977211 */ /* 0x080fe200020f16ff */
[----:B------:R-:W-:Y:S01]  /*6e730*/  ULDC UR7, c[0x0][0x248] ;  /* 0x0000920000077ab9 */ /* 0x000fe20000000800 */
[C-C-:B------:R-:W-:Y:S02]  /*6e740*/  LOP3.LUT R250, R2.reuse, 0x2c, R7.reuse, 0xfe, !PT ;  /* 0x0000002c02fa7812 */ /* 0x140fe400078efe07 */
[C---:B------:R-:W-:Y:S01]  /*6e750*/  ISETP.LT.AND P1, PT, R251.reuse, UR8, !P0 ;  /* 0x00000008fb007c0c */ /* 0x040fe2000c721270 */
[----:B------:R-:W-:Y:S01]  /*6e760*/  IMAD R251, R251, UR4, RZ ;  /* 0x00000004fbfb7c24 */ /* 0x000fe2000f8e02ff */
[----:B------:R1:W-:Y:S01]  /*6e770*/  @P3 STG.E desc[UR48][R4.64], R246 ;  /* 0x000000f604003986 */ /* 0x0003e2000c101930 */
[--C-:B------:R-:W-:Y:S01]  /*6e780*/  LOP3.LUT R244, R2, 0x2e, R7.reuse, 0xfe, !PT ;  /* 0x0000002e02f47812 */ /* 0x100fe200078efe07 */
[----:B------:R-:W-:Y:S01]  /*6e790*/  ULDC UR4, c[0x0][0x22c] ;  /* 0x00008b0000047ab9 */ /* 0x000fe20000000800 */
[----:B------:R-:W-:Y:S01]  /*6e7a0*/  ISETP.LT.AND P3, PT, R250, UR9, !P0 ;  /* 0x00000009fa007c0c */ /* 0x000fe2000c761270 */
[----:B------:R2:W-:Y:S01]  /*6e7b0*/  @P2 STG.E desc[UR48][R148.64], R247 ;  /* 0x000000f794002986 */ /* 0x0005e2000c101930 */
[--C-:B------:R-:W-:Y:S01]  /*6e7c0*/  LOP3.LUT R6, R2, 0x30, R7.reuse, 0xfe, !PT ;  /* 0x0000003002067812 */ /* 0x100fe200078efe07 */
[----:B------:R-:W-:Y:S01]  /*6e7d0*/  IMAD R250, R250, UR5, RZ ;  /* 0x00000005fafa7c24 */ /* 0x000fe2000f8e02ff */
[C---:B------:R-:W-:Y:S01]  /*6e7e0*/  ISETP.LT.AND P2, PT, R244.reuse, UR10, !P0 ;  /* 0x0000000af4007c0c */ /* 0x040fe2000c741270 */
[----:B------:R3:W-:Y:S01]  /*6e7f0*/  @P6 STG.E desc[UR48][R150.64], R240 ;  /* 0x000000f096006986 */ /* 0x0007e2000c101930 */
[----:B------:R-:W-:Y:S01]  /*6e800*/  ULDC UR8, c[0x0][0x22c] ;  /* 0x00008b0000087ab9 */ /* 0x000fe20000000800 */
[----:B------:R-:W-:Y:S01]  /*6e810*/  ULDC UR9, c[0x0][0x22c] ;  /* 0x00008b0000097ab9 */ /* 0x000fe20000000800 */
[----:B------:R-:W-:Y:S01]  /*6e820*/  ULDC UR5, c[0x0][0x248] ;  /* 0x0000920000057ab9 */ /* 0x000fe20000000800 */
[----:B-1----:R-:W-:Y:S01]  /*6e830*/  IMAD R5, R244, UR6, RZ ;  /* 0x00000006f4057c24 */ /* 0x002fe2000f8e02ff */
[----:B------:R-:W-:Y:S01]  /*6e840*/  LOP3.LUT R246, R2, 0x34, R7, 0xfe, !PT ;  /* 0x0000003402f67812 */ /* 0x000fe200078efe07 */
[----:B------:R-:W-:Y:S01]  /*6e850*/  ULDC UR6, c[0x0][0x248] ;  /* 0x0000920000067ab9 */ /* 0x000fe20000000800 */
[----:B------:R-:W-:Y:S01]  /*6e860*/  ULDC UR10, c[0x0][0x22c] ;  /* 0x00008b00000a7ab9 */ /* 0x000fe20000000800 */
[CC--:B--2---:R-:W-:Y:S01]  /*6e870*/  LEA R148, P6, R251.reuse, R3.reuse, 0x2 ;  /* 0x00000003fb947211 */ /* 0x0c4fe200078c10ff */
[----:B---3--:R-:W-:Y:S01]  /*6e880*/  IMAD R240, R6, UR7, RZ ;  /* 0x0000000706f07c24 */ /* 0x008fe2000f8e02ff */
[----:B------:R-:W-:Y:S01]  /*6e890*/  LEA R150, P4, R250, R3, 0x2 ;  /* 0x00000003fa967211 */ /* 0x000fe200078810ff */
[----:B------:R-:W-:Y:S01]  /*6e8a0*/  ULDC UR7, c[0x0][0x248] ;  /* 0x0000920000077ab9 */ /* 0x000fe20000000800 */
[----:B------:R-:W-:-:S02]  /*6e8b0*/  LEA.HI.X.SX32 R149, R251, R0, 0x2, P6 ;  /* 0x00000000fb957211 */ /* 0x000fc400030f16ff */
[----:B------:R-:W-:Y:S01]  /*6e8c0*/  ISETP.LT.AND P6, PT, R6, UR4, !P0 ;  /* 0x0000000406007c0c */ /* 0x000fe2000c7c1270 */
[----:B------:R-:W-:Y:S01]  /*6e8d0*/  ULDC UR4, c[0x0][0x248] ;  /* 0x0000920000047ab9 */ /* 0x000fe20000000800 */
[CC--:B------:R-:W-:Y:S02]  /*6e8e0*/  LEA R244, P5, R5.reuse, R3.reuse, 0x2 ;  /* 0x0000000305f47211 */ /* 0x0c0fe400078a10ff */
[-C--:B------:R-:W-:Y:S02]  /*6e8f0*/  LEA.HI.X.SX32 R151, R250, R0.reuse, 0x2, P4 ;  /* 0x00000000fa977211 */ /* 0x080fe400020f16ff */
[----:B------:R-:W-:Y:S02]  /*6e900*/  LEA R4, P4, R240, R3, 0x2 ;  /* 0x00000003f0047211 */ /* 0x000fe400078810ff */
[----:B------:R-:W-:Y:S01]  /*6e910*/  LOP3.LUT R247, R2, 0x32, R7, 0xfe, !PT ;  /* 0x0000003202f77812 */ /* 0x000fe200078efe07 */
[----:B------:R1:W-:Y:S01]  /*6e920*/  @P1 STG.E desc[UR48][R148.64], R241 ;  /* 0x000000f194001986 */ /* 0x0003e2000c101930 */
[----:B------:R-:W-:-:S02]  /*6e930*/  LEA.HI.X.SX32 R245, R5, R0, 0x2, P5 ;  /* 0x0000000005f57211 */ /* 0x000fc400028f16ff */
[-C--:B------:R-:W-:Y:S02]  /*6e940*/  LEA.HI.X.SX32 R5, R240, R0.reuse, 0x2, P4 ;  /* 0x00000000f0057211 */ /* 0x080fe400020f16ff */
[C---:B------:R-:W-:Y:S01]  /*6e950*/  ISETP.LT.AND P1, PT, R247.reuse, UR8, !P0 ;  /* 0x00000008f7007c0c */ /* 0x040fe2000c721270 */
[----:B------:R-:W-:Y:S01]  /*6e960*/  IMAD R247, R247, UR4, RZ ;  /* 0x00000004f7f77c24 */ /* 0x000fe2000f8e02ff */
[----:B------:R2:W-:Y:S01]  /*6e970*/  @P3 STG.E desc[UR48][R150.64], R242 ;  /* 0x000000f296003986 */ /* 0x0005e2000c101930 */
[--C-:B------:R-:W-:Y:S01]  /*6e980*/  LOP3.LUT R240, R2, 0x36, R7.reuse, 0xfe, !PT ;  /* 0x0000003602f07812 */ /* 0x100fe200078efe07 */
[----:B------:R-:W-:Y:S01]  /*6e990*/  ULDC UR4, c[0x0][0x22c] ;  /* 0x00008b0000047ab9 */ /* 0x000fe20000000800 */
[----:B------:R-:W-:Y:S01]  /*6e9a0*/  ISETP.LT.AND P3, PT, R246, UR9, !P0 ;  /* 0x00000009f6007c0c */ /* 0x000fe2000c761270 */
[----:B------:R-:W-:Y:S01]  /*6e9b0*/  @P2 STG.E desc[UR48][R244.64], R243 ;  /* 0x000000f3f4002986 */ /* 0x000fe2000c101930 */
[--C-:B------:R-:W-:Y:S01]  /*6e9c0*/  LOP3.LUT R6, R2, 0x38, R7.reuse, 0xfe, !PT ;  /* 0x0000003802067812 */ /* 0x100fe200078efe07 */
[----:B------:R-:W-:Y:S01]  /*6e9d0*/  IMAD R246, R246, UR5, RZ ;  /* 0x00000005f6f67c24 */ /* 0x000fe2000f8e02ff */
[----:B------:R-:W-:Y:S01]  /*6e9e0*/  ISETP.LT.AND P2, PT, R240, UR10, !P0 ;  /* 0x0000000af0007c0c */ /* 0x000fe2000c741270 */
[----:B------:R3:W-:Y:S01]  /*6e9f0*/  @P6 STG.E desc[UR48][R4.64], R236 ;  /* 0x000000ec04006986 */ /* 0x0007e2000c101930 */
[----:B------:R-:W-:Y:S01]  /*6ea00*/  ULDC UR8, c[0x0][0x22c] ;  /* 0x00008b0000087ab9 */ /* 0x000fe20000000800 */
[----:B------:R-:W-:Y:S01]  /*6ea10*/  ULDC UR9, c[0x0][0x22c] ;  /* 0x00008b0000097ab9 */ /* 0x000fe20000000800 */
[-C--:B-1----:R-:W-:Y:S01]  /*6ea20*/  LEA R148, P4, R246, R3.reuse, 0x2 ;  /* 0x00000003f6947211 */ /* 0x082fe200078810ff */
[----:B--2---:R-:W-:Y:S01]  /*6ea30*/  IMAD R151, R240, UR6, RZ ;  /* 0x00000006f0977c24 */ /* 0x004fe2000f8e02ff */
[----:B------:R-:W-:Y:S01]  /*6ea40*/  LOP3.LUT R242, R2, 0x3c, R7, 0xfe, !PT ;  /* 0x0000003c02f27812 */ /* 0x000fe200078efe07 */
[----:B------:R-:W-:Y:S01]  /*6ea50*/  ULDC UR5, c[0x0][0x248] ;  /* 0x0000920000057ab9 */ /* 0x000fe20000000800 */
[----:B------:R-:W-:Y:S01]  /*6ea60*/  ULDC UR10, c[0x0][0x22c] ;  /* 0x00008b00000a7ab9 */ /* 0x000fe20000000800 */
[-C--:B---3--:R-:W-:Y:S01]  /*6ea70*/  LEA R4, P6, R247, R3.reuse, 0x2 ;  /* 0x00000003f7047211 */ /* 0x088fe200078c10ff */
[C---:B------:R-:W-:Y:S01]  /*6ea80*/  IMAD R236, R6.reuse, UR7, RZ ;  /* 0x0000000706ec7c24 */ /* 0x040fe2000f8e02ff */
[----:B------:R-:W-:Y:S01]  /*6ea90*/  LEA R150, P5, R151, R3, 0x2 ;  /* 0x0000000397967211 */ /* 0x000fe200078a10ff */
[----:B------:R-:W-:Y:S01]  /*6eaa0*/  ULDC UR6, c[0x0][0x248] ;  /* 0x0000920000067ab9 */ /* 0x000fe20000000800 */
[-C--:B------:R-:W-:Y:S01]  /*6eab0*/  LEA.HI.X.SX32 R5, R247, R0.reuse, 0x2, P6 ;  /* 0x00000000f7057211 */ /* 0x080fe200030f16ff */
[----:B------:R-:W-:Y:S01]  /*6eac0*/  ULDC UR7, c[0x0][0x248] ;  /* 0x0000920000077ab9 */ /* 0x000fe20000000800 */
[----:B------:R-:W-:Y:S01]  /*6ead0*/  ISETP.LT.AND P6, PT, R6, UR4, !P0 ;  /* 0x0000000406007c0c */ /* 0x000fe2000c7c1270 */
[----:B------:R-:W-:Y:S01]  /*6eae0*/  ULDC UR4, c[0x0][0x248] ;  /* 0x0000920000047ab9 */ /* 0x000fe20000000800 */
[----:B------:R-:W-:-:S02]  /*6eaf0*/  LEA.HI.X.SX32 R149, R246, R0, 0x2, P4 ;  /* 0x00000000f6957211 */ /* 0x000fc400020f16ff */
[-C--:B------:R-:W-:Y:S02]  /*6eb00*/  LEA R240, P4, R236, R3.reuse, 0x2 ;  /* 0x00000003ecf07211 */ /* 0x080fe400078810ff */
[--C-:B------:R-:W-:Y:S01]  /*6eb10*/  LOP3.LUT R243, R2, 0x3a, R7.reuse, 0xfe, !PT ;  /* 0x0000003a02f37812 */ /* 0x100fe200078efe07 */
[----:B------:R1:W-:Y:S01]  /*6eb20*/  @P1 STG.E desc[UR48][R4.64], R237 ;  /* 0x000000ed04001986 */ /* 0x0003e2000c101930 */
[-C--:B------:R-:W-:Y:S02]  /*6eb30*/  LEA.HI.X.SX32 R151, R151, R0.reuse, 0x2, P5 ;  /* 0x0000000097977211 */ /* 0x080fe400028f16ff */
[-C--:B------:R-:W-:Y:S02]  /*6eb40*/  LEA.HI.X.SX32 R241, R236, R0.reuse, 0x2, P4 ;  /* 0x00000000ecf17211 */ /* 0x080fe400020f16ff */
        /* <DEDUP_REMOVED lines=9> */
[----:B------:R-:W-:Y:S01]  /*6ebe0*/  ISETP.LT.AND P2, PT, R236, UR10, !P0 ;  /* 0x0000000aec007c0c */ /* 0x000fe2000c741270 */
[----:B------:R4:W-:Y:S01]  /*6ebf0*/  @P6 STG.E desc[UR48][R240.64], R8 ;  /* 0x00000008f0006986 */ /* 0x0009e2000c101930 */
[CC--:B-1----:R-:W-:Y:S01]  /*6ec00*/  LEA R4, P6, R243.reuse, R3.reuse, 0x2 ;  /* 0x00000003f3047211 */ /* 0x0c2fe200078c10ff */
[----:B------:R-:W-:Y:S01]  /*6ec10*/  IMAD R237, R6, UR7, RZ ;  /* 0x0000000706ed7c24 */ /* 0x000fe2000f8e02ff */
[----:B------:R-:W-:Y:S01]  /*6ec20*/  ULDC UR8, c[0x0][0x22c] ;  /* 0x00008b0000087ab9 */ /* 0x000fe20000000800 */
[-C--:B--2---:R-:W-:Y:S01]  /*6ec30*/  LEA R148, P4, R242, R3.reuse, 0x2 ;  /* 0x00000003f2947211 */ /* 0x084fe200078810ff */
[----:B------:R-:W-:Y:S01]  /*6ec40*/  ULDC UR9, c[0x0][0x22c] ;  /* 0x00008b0000097ab9 */ /* 0x000fe20000000800 */
[-C--:B------:R-:W-:Y:S01]  /*6ec50*/  LEA.HI.X.SX32 R5, R243, R0.reuse, 0x2, P6 ;  /* 0x00000000f3057211 */ /* 0x080fe200030f16ff */
[----:B------:R-:W-:Y:S01]  /*6ec60*/  ULDC UR5, c[0x0][0x248] ;  /* 0x0000920000057ab9 */ /* 0x000fe20000000800 */
[----:B------:R-:W-:Y:S01]  /*6ec70*/  ISETP.LT.AND P6, PT, R6, UR4, !P0 ;  /* 0x0000000406007c0c */ /* 0x000fe2000c7c1270 */
[----:B------:R-:W-:Y:S01]  /*6ec80*/  ULDC UR4, c[0x0][0x248] ;  /* 0x0000920000047ab9 */ /* 0x000fe20000000800 */
[----:B---3--:R-:W-:Y:S01]  /*6ec90*/  LOP3.LUT R239, R2, 0x42, R7, 0xfe, !PT ;  /* 0x0000004202ef7812 */ /* 0x008fe200078efe07 */
[----:B------:R-:W-:Y:S01]  /*6eca0*/  ULDC UR10, c[0x0][0x22c] ;  /* 0x00008b00000a7ab9 */ /* 0x000fe20000000800 */
[----:B----4-:R-:W-:Y:S01]  /*6ecb0*/  IMAD R8, R236, UR6, RZ ;  /* 0x00000006ec087c24 */ /* 0x010fe2000f8e02ff */
[-C--:B------:R-:W-:Y:S01]  /*6ecc0*/  LEA.HI.X.SX32 R149, R242, R0.reuse, 0x2, P4 ;  /* 0x00000000f2957211 */ /* 0x080fe200020f16ff */
[----:B------:R1:W-:Y:S01]  /*6ecd0*/  @P1 STG.E desc[UR48][R4.64], R9 ;  /* 0x0000000904001986 */ /* 0x0003e2000c101930 */
[CC--:B------:R-:W-:Y:S01]  /*6ece0*/  LEA R236, P4, R237.reuse, R3.reuse, 0x2 ;  /* 0x00000003edec7211 */ /* 0x0c0fe200078810ff */
[----:B------:R-:W-:Y:S01]  /*6ecf0*/  ULDC UR6, c[0x0][0x248] ;  /* 0x0000920000067ab9 */ /* 0x000fe20000000800 */
[----:B------:R-:W-:Y:S01]  /*6ed00*/  LEA R150, P5, R8, R3, 0x2 ;  /* 0x0000000308967211 */ /* 0x000fe200078a10ff */
[----:B------:R-:W-:Y:S01]  /*6ed10*/  ULDC UR7, c[0x0][0x248] ;  /* 0x0000920000077ab9 */ /* 0x000fe20000000800 */
[----:B------:R-:W-:-:S02]  /*6ed20*/  LEA.HI.X.SX32 R237, R237, R0, 0x2, P4 ;  /* 0x00000000eded7211 */ /* 0x000fc400020f16ff */
[-C--:B------:R-:W-:Y:S02]  /*6ed30*/  LEA.HI.X.SX32 R151, R8, R0.reuse, 0x2, P5 ;  /* 0x0000000008977211 */ /* 0x080fe400028f16ff */
[C-C-:B------:R-:W-:Y:S02]  /*6ed40*/  LOP3.LUT R238, R2.reuse, 0x44, R7.reuse, 0xfe, !PT ;  /* 0x0000004402ee7812 */ /* 0x140fe400078efe07 */
[C---:B------:R-:W-:Y:S01]  /*6ed50*/  ISETP.LT.AND P1, PT, R239.reuse, UR8, !P0 ;  /* 0x00000008ef007c0c */ /* 0x040fe2000c721270 */
[----:B------:R-:W-:Y:S01]  /*6ed60*/  IMAD R239, R239, UR4, RZ ;  /* 0x00000004efef7c24 */ /* 0x000fe2000f8e02ff */
[----:B------:R-:W-:Y:S01]  /*6ed70*/  @P3 STG.E desc[UR48][R148.64], R10 ;  /* 0x0000000a94003986 */ /* 0x000fe2000c101930 */
[--C-:B------:R-:W-:Y:S01]  /*6ed80*/  LOP3.LUT R8, R2, 0x46, R7.reuse, 0xfe, !PT ;  /* 0x0000004602087812 */ /* 0x100fe200078efe07 */
[----:B------:R-:W-:Y:S01]  /*6ed90*/  ULDC UR4, c[0x0][0x22c] ;  /* 0x00008b0000047ab9 */ /* 0x000fe20000000800 */
[----:B------:R-:W-:Y:S01]  /*6eda0*/  ISETP.LT.AND P3, PT, R238, UR9, !P0 ;  /* 0x00000009ee007c0c */ /* 0x000fe2000c761270 */
[----:B------:R2:W-:Y:S01]  /*6edb0*/  @P2 STG.E desc[UR48][R150.64], R11 ;  /* 0x0000000b96002986 */ /* 0x0005e2000c101930 */
[----:B------:R-:W-:Y:S01]  /*6edc0*/  LOP3.LUT R6, R2, 0x48, R7, 0xfe, !PT ;  /* 0x0000004802067812 */ /* 0x000fe200078efe07 */
[----:B------:R-:W-:Y:S01]  /*6edd0*/  IMAD R238, R238, UR5, RZ ;  /* 0x00000005eeee7c24 */ /* 0x000fe2000f8e02ff */
[C---:B------:R-:W-:Y:S01]  /*6ede0*/  ISETP.LT.AND P2, PT, R8.reuse, UR10, !P0 ;  /* 0x0000000a08007c0c */ /* 0x040fe2000c741270 */
[----:B------:R3:W-:Y:S01]  /*6edf0*/  @P6 STG.E desc[UR48][R236.64], R12 ;  /* 0x0000000cec006986 */ /* 0x0007e2000c101930 */
[CC--:B-1----:R-:W-:Y:S01]  /*6ee00*/  LEA R4, P6, R239.reuse, R3.reuse, 0x2 ;  /* 0x00000003ef047211 */ /* 0x0c2fe200078c10ff */
[----:B------:R-:W-:Y:S01]  /*6ee10*/  ULDC UR8, c[0x0][0x22c] ;  /* 0x00008b0000087ab9 */ /* 0x000fe20000000800 */
[----:B------:R-:W-:Y:S01]  /*6ee20*/  ULDC UR9, c[0x0][0x22c] ;  /* 0x00008b0000097ab9 */ /* 0x000fe20000000800 */
[----:B------:R-:W-:Y:S01]  /*6ee30*/  ULDC UR5, c[0x0][0x248] ;  /* 0x0000920000057ab9 */ /* 0x000fe20000000800 */
[----:B------:R-:W-:Y:S01]  /*6ee40*/  LEA.HI.X.SX32 R5, R239, R0, 0x2, P6 ;  /* 0x00000000ef057211 */ /* 0x000fe200030f16ff */
[----:B------:R-:W-:Y:S01]  /*6ee50*/  ULDC UR10, c[0x0][0x22c] ;  /* 0x00008b00000a7ab9 */ /* 0x000fe20000000800 */
[----:B--2---:R-:W-:Y:S01]  /*6ee60*/  IMAD R11, R8, UR6, RZ ;  /* 0x00000006080b7c24 */ /* 0x004fe2000f8e02ff */
[----:B------:R-:W-:-:S02]  /*6ee70*/  LEA R8, P4, R238, R3, 0x2 ;  /* 0x00000003ee087211 */ /* 0x000fc400078810ff */
[C---:B------:R-:W-:Y:S01]  /*6ee80*/  ISETP.LT.AND P6, PT, R6.reuse, UR4, !P0 ;  /* 0x0000000406007c0c */ /* 0x040fe2000c7c1270 */
[----:B---3--:R-:W-:Y:S01]  /*6ee90*/  IMAD R12, R6, UR7, RZ ;  /* 0x00000007060c7c24 */ /* 0x008fe2000f8e02ff */
[CC--:B------:R-:W-:Y:S02]  /*6eea0*/  LEA R10, P5, R11.reuse, R3.reuse, 0x2 ;  /* 0x000000030b0a7211 */ /* 0x0c0fe400078a10ff */
[----:B------:R-:W-:Y:S01]  /*6eeb0*/  LOP3.LUT R151, R2, 0x4a, R7, 0xfe, !PT ;  /* 0x0000004a02977812 */ /* 0x000fe200078efe07 */
[----:B------:R1:W-:Y:S01]  /*6eec0*/  @P1 STG.E desc[UR48][R4.64], R13 ;  /* 0x0000000d04001986 */ /* 0x0003e2000c101930 */
[-C--:B------:R-:W-:Y:S01]  /*6eed0*/  LEA.HI.X.SX32 R9, R238, R0.reuse, 0x2, P4 ;  /* 0x00000000ee097211 */ /* 0x080fe200020f16ff */
[----:B------:R-:W-:Y:S01]  /*6eee0*/  ULDC UR4, c[0x0][0x248] ;  /* 0x0000920000047ab9 */ /* 0x000fe20000000800 */
[C---:B------:R-:W-:Y:S01]  /*6eef0*/  LEA R148, P4, R12.reuse, R3, 0x2 ;  /* 0x000000030c947211 */ /* 0x040fe200078810ff */
[----:B------:R-:W-:Y:S01]  /*6ef00*/  ULDC UR6, c[0x0][0x248] ;  /* 0x0000920000067ab9 */ /* 0x000fe20000000800 */
[-C--:B------:R-:W-:Y:S01]  /*6ef10*/  LEA.HI.X.SX32 R11, R11, R0.reuse, 0x2, P5 ;  /* 0x000000000b0b7211 */ /* 0x080fe200028f16ff */
[----:B------:R-:W-:Y:S01]  /*6ef20*/  ULDC UR7, c[0x0][0x248] ;  /* 0x0000920000077ab9 */ /* 0x000fe20000000800 */
[----:B------:R-:W-:-:S02]  /*6ef30*/  LEA.HI.X.SX32 R149, R12, R0, 0x2, P4 ;  /* 0x000000000c957211 */ /* 0x000fc400020f16ff */
        /* <DEDUP_REMOVED lines=8> */
[----:B------:R-:W-:Y:S01]  /*6efc0*/  LOP3.LUT R6, R2, 0x50, R7, 0xfe, !PT ;  /* 0x0000005002067812 */ /* 0x000fe200078efe07 */
        /* <DEDUP_REMOVED lines=10> */
[----:B---3--:R-:W-:Y:S01]  /*6f070*/  IMAD R11, R12, UR6, RZ ;  /* 0x000000060c0b7c24 */ /* 0x008fe2000f8e02ff */
[----:B------:R-:W-:Y:S01]  /*6f080*/  ISETP.LT.AND P6, PT, R6, UR4, !P0 ;  /* 0x0000000406007c0c */ /* 0x000fe2000c7c1270 */
[----:B------:R-:W-:Y:S01]  /*6f090*/  ULDC UR4, c[0x0][0x248] ;  /* 0x0000920000047ab9 */ /* 0x000fe20000000800 */
[----:B------:R-:W-:Y:S01]  /*6f0a0*/  LEA.HI.X.SX32 R9, R150, R0, 0x2, P4 ;  /* 0x0000000096097211 */ /* 0x000fe200020f16ff */
[----:B------:R-:W-:Y:S01]  /*6f0b0*/  ULDC UR10, c[0x0][0x22c] ;  /* 0x00008b00000a7ab9 */ /* 0x000fe20000000800 */
[----:B------:R-:W-:-:S02]  /*6f0c0*/  LEA R10, P5, R11, R3, 0x2 ;  /* 0x000000030b0a7211 */ /* 0x000fc400078a10ff */
[C-C-:B----4-:R-:W-:Y:S01]  /*6f0d0*/  LOP3.LUT R16, R2.reuse, 0x52, R7.reuse, 0xfe, !PT ;  /* 0x0000005202107812 */ /* 0x150fe200078efe07 */
[----:B------:R1:W-:Y:S01]  /*6f0e0*/  @P1 STG.E desc[UR48][R4.64], R17 ;  /* 0x0000001104001986 */ /* 0x0003e2000c101930 */
[-C--:B------:R-:W-:Y:S01]  /*6f0f0*/  LEA R12, P4, R13, R3.reuse, 0x2 ;  /* 0x000000030d0c7211 */ /* 0x080fe200078810ff */
[----:B------:R-:W-:Y:S01]  /*6f100*/  ULDC UR6, c[0x0][0x248] ;  /* 0x0000920000067ab9 */ /* 0x000fe20000000800 */
[-C--:B------:R-:W-:Y:S01]  /*6f110*/  LEA.HI.X.SX32 R11, R11, R0.reuse, 0x2, P5 ;  /* 0x000000000b0b7211 */ /* 0x080fe200028f16ff */
[----:B------:R-:W-:Y:S01]  /*6f120*/  ULDC UR7, c[0x0][0x248] ;  /* 0x0000920000077ab9 */ /* 0x000fe20000000800 */
[-C--:B------:R-:W-:Y:S02]  /*6f130*/  LEA.HI.X.SX32 R13, R13, R0.reuse, 0x2, P4 ;  /* 0x000000000d0d7211 */ /* 0x080fe400020f16ff */
[--C-:B------:R-:W-:Y:S02]  /*6f140*/  LOP3.LUT R15, R2, 0x54, R7.reuse, 0xfe, !PT ;  /* 0x00000054020f7812 */ /* 0x100fe400078efe07 */
[C---:B------:R-:W-:Y:S01]  /*6f150*/  ISETP.LT.AND P1, PT, R16.reuse, UR8, !P0 ;  /* 0x0000000810007c0c */ /* 0x040fe2000c721270 */
[----:B------:R-:W-:Y:S01]  /*6f160*/  IMAD R16, R16, UR4, RZ ;  /* 0x0000000410107c24 */ /* 0x000fe2000f8e02ff */
[----:B------:R2:W-:Y:S01]  /*6f170*/  @P3 STG.E desc[UR48][R8.64], R18 ;  /* 0x0000001208003986 */ /* 0x0005e2000c101930 */
[C-C-:B------:R-:W-:Y:S01]  /*6f180*/  LOP3.LUT R14, R2.reuse, 0x56, R7.reuse, 0xfe, !PT ;  /* 0x00000056020e7812 */ /* 0x140fe200078efe07 */
[----:B------:R-:W-:Y:S01]  /*6f190*/  ULDC UR4, c[0x0][0x22c] ;  /* 0x00008b0000047ab9 */ /* 0x000fe20000000800 */
[C---:B------:R-:W-:Y:S01]  /*6f1a0*/  ISETP.LT.AND P3, PT, R15.reuse, UR9, !P0 ;  /* 0x000000090f007c0c */ /* 0x040fe2000c761270 */
[----:B------:R-:W-:Y:S01]  /*6f1b0*/  @P2 STG.E desc[UR48][R10.64], R19 ;  /* 0x000000130a002986 */ /* 0x000fe2000c101930 */
[----:B------:R-:W-:Y:S01]  /*6f1c0*/  LOP3.LUT R6, R2, 0x58, R7, 0xfe, !PT ;  /* 0x0000005802067812 */ /* 0x000fe200078efe07 */
[----:B------:R-:W-:Y:S01]  /*6f1d0*/  IMAD R15, R15, UR5, RZ ;  /* 0x000000050f0f7c24 */ /* 0x000fe2000f8e02ff */
[----:B------:R-:W-:Y:S01]  /*6f1e0*/  ISETP.LT.AND P2, PT, R14, UR10, !P0 ;  /* 0x0000000a0e007c0c */ /* 0x000fe2000c741270 */
[----:B------:R3:W-:Y:S01]  /*6f1f0*/  @P6 STG.E desc[UR48][R12.64], R20 ;  /* 0x000000140c006986 */ /* 0x0007e2000c101930 */
[-C--:B-1----:R-:W-:Y:S01]  /*6f200*/  LEA R4, P6, R16, R3.reuse, 0x2 ;  /* 0x0000000310047211 */ /* 0x082fe200078c10ff */
[----:B------:R-:W-:Y:S01]  /*6f210*/  IMAD R14, R14, UR6, RZ ;  /* 0x000000060e0e7c24 */ /* 0x000fe2000f8e02ff */
[----:B------:R-:W-:Y:S01]  /*6f220*/  ULDC UR8, c[0x0][0x22c] ;  /* 0x00008b0000087ab9 */ /* 0x000fe20000000800 */
[CC--:B--2---:R-:W-:Y:S01]  /*6f230*/  LEA R8, P4, R15.reuse, R3.reuse, 0x2 ;  /* 0x000000030f087211 */ /* 0x0c4fe200078810ff */
[----:B------:R-:W-:Y:S01]  /*6f240*/  ULDC UR9, c[0x0][0x22c] ;  /* 0x00008b0000097ab9 */ /* 0x000fe20000000800 */
[-C--:B------:R-:W-:Y:S01]  /*6f250*/  LEA.HI.X.SX32 R5, R16, R0.reuse, 0x2, P6 ;  /* 0x0000000010057211 */ /* 0x080fe200030f16ff */
[----:B------:R-:W-:Y:S01]  /*6f260*/  ULDC UR5, c[0x0][0x248] ;  /* 0x0000920000057ab9 */ /* 0x000fe20000000800 */
[C---:B------:R-:W-:Y:S01]  /*6f270*/  ISETP.LT.AND P6, PT, R6.reuse, UR4, !P0 ;  /* 0x0000000406007c0c */ /* 0x040fe2000c7c1270 */
[----:B------:R-:W-:Y:S01]  /*6f280*/  ULDC UR4, c[0x0][0x248] ;  /* 0x0000920000047ab9 */ /* 0x000fe20000000800 */
[----:B------:R-:W-:Y:S01]  /*6f290*/  ULDC UR10, c[0x0][0x22c] ;  /* 0x00008b00000a7ab9 */ /* 0x000fe20000000800 */
[----:B---3--:R-:W-:Y:S01]  /*6f2a0*/  IMAD R13, R6, UR7, RZ ;  /* 0x00000007060d7c24 */ /* 0x008fe2000f8e02ff */
[----:B------:R-:W-:Y:S01]  /*6f2b0*/  LEA R10, P5, R14, R3, 0x2 ;  /* 0x000000030e0a7211 */ /* 0x000fe200078a10ff */
[----:B------:R-:W-:Y:S01]  /*6f2c0*/  ULDC UR6, c[0x0][0x248] ;  /* 0x0000920000067ab9 */ /* 0x000fe20000000800 */
[----:B------:R-:W-:-:S02]  /*6f2d0*/  LEA.HI.X.SX32 R9, R15, R0, 0x2, P4 ;  /* 0x000000000f097211 */ /* 0x000fc400020f16ff */
[C-C-:B------:R-:W-:Y:S01]  /*6f2e0*/  LOP3.LUT R16, R2.reuse, 0x5a, R7.reuse, 0xfe, !PT ;  /* 0x0000005a02107812 */ /* 0x140fe200078efe07 */
[----:B------:R1:W-:Y:S01]  /*6f2f0*/  @P1 STG.E desc[UR48][R4.64], R21 ;  /* 0x0000001504001986 */ /* 0x0003e2000c101930 */
[CC--:B------:R-:W-:Y:S01]  /*6f300*/  LEA R12, P4, R13.reuse, R3.reuse, 0x2 ;  /* 0x000000030d0c7211 */ /* 0x0c0fe200078810ff */
[----:B------:R-:W-:Y:S01]  /*6f310*/  ULDC UR7, c[0x0][0x248] ;  /* 0x0000920000077ab9 */ /* 0x000fe20000000800 */
[--C-:B------:R-:W-:Y:S01]  /*6f320*/  LOP3.LUT R15, R2, 0x5c, R7.reuse, 0xfe, !PT ;  /* 0x0000005c020f7812 */ /* 0x100fe200078efe07 */
[----:B------:R2:W-:Y:S01]  /*6f330*/  @P3 STG.E desc[UR48][R8.64], R22 ;  /* 0x0000001608003986 */ /* 0x0005e2000c101930 */
[-C--:B------:R-:W-:Y:S02]  /*6f340*/  LEA.HI.X.SX32 R11, R14, R0.reuse, 0x2, P5 ;  /* 0x000000000e0b7211 */ /* 0x080fe400028f16ff */
[-C--:B------:R-:W-:Y:S02]  /*6f350*/  LEA.HI.X.SX32 R13, R13, R0.reuse, 0x2, P4 ;  /* 0x000000000d0d7211 */ /* 0x080fe400020f16ff */
[C---:B------:R-:W-:Y:S01]  /*6f360*/  ISETP.LT.AND P1, PT, R16.reuse, UR8, !P0 ;  /* 0x0000000810007c0c */ /* 0x040fe2000c721270 */
[----:B------:R-:W-:Y:S01]  /*6f370*/  IMAD R16, R16, UR4, RZ ;  /* 0x0000000410107c24 */ /* 0x000fe2000f8e02ff */
[C---:B------:R-:W-:Y:S01]  /*6f380*/  ISETP.LT.AND P3, PT, R15.reuse, UR9, !P0 ;  /* 0x000000090f007c0c */ /* 0x040fe2000c761270 */
[----:B------:R-:W-:Y:S01]  /*6f390*/  IMAD R15, R15, UR5, RZ ;  /* 0x000000050f0f7c24 */ /* 0x000fe2000f8e02ff */
[----:B------:R-:W-:Y:S01]  /*6f3a0*/  @P2 STG.E desc[UR48][R10.64], R23 ;  /* 0x000000170a002986 */ /* 0x000fe2000c101930 */
[C-C-:B------:R-:W-:Y:S01]  /*6f3b0*/  LOP3.LUT R14, R2.reuse, 0x5e, R7.reuse, 0xfe, !PT ;  /* 0x0000005e020e7812 */ /* 0x140fe200078efe07 */
[----:B------:R-:W-:Y:S01]  /*6f3c0*/  ULDC UR4, c[0x0][0x22c] ;  /* 0x00008b0000047ab9 */ /* 0x000fe20000000800 */
[--C-:B------:R-:W-:Y:S01]  /*6f3d0*/  LOP3.LUT R6, R2, 0x60, R7.reuse, 0xfe, !PT ;  /* 0x0000006002067812 */ /* 0x100fe200078efe07 */
[----:B------:R3:W-:Y:S01]  /*6f3e0*/  @P6 STG.E desc[UR48][R12.64], R152 ;  /* 0x000000980c006986 */ /* 0x0007e2000c101930 */
[-C--:B-1----:R-:W-:Y:S01]  /*6f3f0*/  LEA R4, P6, R16, R3.reuse, 0x2 ;  /* 0x0000000310047211 */ /* 0x082fe200078c10ff */
[----:B------:R-:W-:Y:S01]  /*6f400*/  ULDC UR9, c[0x0][0x22c] ;  /* 0x00008b0000097ab9 */ /* 0x000fe20000000800 */
[CC--:B--2---:R-:W-:Y:S01]  /*6f410*/  LEA R8, P4, R15.reuse, R3.reuse, 0x2 ;  /* 0x000000030f087211 */ /* 0x0c4fe200078810ff */
[----:B------:R-:W-:Y:S01]  /*6f420*/  ULDC UR5, c[0x0][0x248] ;  /* 0x0000920000057ab9 */ /* 0x000fe20000000800 */
[C---:B------:R-:W-:Y:S01]  /*6f430*/  ISETP.LT.AND P2, PT, R14.reuse, UR10, !P0 ;  /* 0x0000000a0e007c0c */ /* 0x040fe2000c741270 */
[----:B------:R-:W-:Y:S01]  /*6f440*/  IMAD R14, R14, UR6, RZ ;  /* 0x000000060e0e7c24 */ /* 0x000fe2000f8e02ff */
[-C--:B------:R-:W-:Y:S01]  /*6f450*/  LEA.HI.X.SX32 R5, R16, R0.reuse, 0x2, P6 ;  /* 0x0000000010057211 */ /* 0x080fe200030f16ff */
[----:B------:R-:W-:Y:S01]  /*6f460*/  ULDC UR8, c[0x0][0x22c] ;  /* 0x00008b0000087ab9 */ /* 0x000fe20000000800 */
[-C--:B------:R-:W-:Y:S01]  /*6f470*/  LEA.HI.X.SX32 R9, R15, R0.reuse, 0x2, P4 ;  /* 0x000000000f097211 */ /* 0x080fe200020f16ff */
[----:B------:R-:W-:Y:S01]  /*6f480*/  ULDC UR10, c[0x0][0x22c] ;  /* 0x00008b00000a7ab9 */ /* 0x000fe20000000800 */
[C---:B------:R-:W-:Y:S01]  /*6f490*/  ISETP.LT.AND P6, PT, R6.reuse, UR4, !P0 ;  /* 0x0000000406007c0c */ /* 0x040fe2000c7c1270 */
[----:B---3--:R-:W-:Y:S01]  /*6f4a0*/  IMAD R13, R6, UR7, RZ ;  /* 0x00000007060d7c24 */ /* 0x008fe2000f8e02ff */
[C-C-:B------:R-:W-:Y:S01]  /*6f4b0*/  LOP3.LUT R149, R2.reuse, 0x64, R7.reuse, 0xfe, !PT ;  /* 0x0000006402957812 */ /* 0x140fe200078efe07 */
[----:B------:R1:W-:Y:S01]  /*6f4c0*/  @P1 STG.E desc[UR48][R4.64], R153 ;  /* 0x0000009904001986 */ /* 0x0003e2000c101930 */
[--C-:B------:R-:W-:Y:S01]  /*6f4d0*/  LOP3.LUT R22, R2, 0x1ec, R7.reuse, 0xfe, !PT ;  /* 0x000001ec02167812 */ /* 0x100fe200078efe07 */
[----:B------:R-:W-:Y:S01]  /*6f4e0*/  ULDC UR4, c[0x0][0x248] ;  /* 0x0000920000047ab9 */ /* 0x000fe20000000800 */
[-C--:B------:R-:W-:Y:S01]  /*6f4f0*/  LEA R10, P5, R14, R3.reuse, 0x2 ;  /* 0x000000030e0a7211 */ /* 0x080fe200078a10ff */
[----:B------:R-:W-:Y:S01]  /*6f500*/  @P3 STG.E desc[UR48][R8.64], R154 ;  /* 0x0000009a08003986 */ /* 0x000fe2000c101930 */
[-C--:B------:R-:W-:Y:S01]  /*6f510*/  LEA R12, P4, R13, R3.reuse, 0x2 ;  /* 0x000000030d0c7211 */ /* 0x080fe200078810ff */
[----:B------:R-:W-:Y:S01]  /*6f520*/  ULDC UR7, c[0x0][0x248] ;  /* 0x0000920000077ab9 */ /* 0x000fe20000000800 */
[--C-:B------:R-:W-:Y:S01]  /*6f530*/  LOP3.LUT R23, R2, 0x62, R7.reuse, 0xfe, !PT ;  /* 0x0000006202177812 */ /* 0x100fe200078efe07 */
[----:B------:R-:W-:Y:S01]  /*6f540*/  ULDC UR6, c[0x0][0x248] ;  /* 0x0000920000067ab9 */ /* 0x000fe20000000800 */
[C---:B------:R-:W-:Y:S01]  /*6f550*/  ISETP.LT.AND P3, PT, R149.reuse, UR9, !P0 ;  /* 0x0000000995007c0c */ /* 0x040fe2000c761270 */
[----:B------:R-:W-:Y:S01]  /*6f560*/  IMAD R149, R149, UR5, RZ ;  /* 0x0000000595957c24 */ /* 0x000fe2000f8e02ff */
[-C--:B------:R-:W-:Y:S01]  /*6f570*/  LEA.HI.X.SX32 R11, R14, R0.reuse, 0x2, P5 ;  /* 0x000000000e0b7211 */ /* 0x080fe200028f16ff */
[----:B------:R2:W-:Y:S01]  /*6f580*/  STL [R1+0x278], R22 ;  /* 0x0002781601007387 */ /* 0x0005e20000100800 */
[C-C-:B-1----:R-:W-:Y:S01]  /*6f590*/  LOP3.LUT R153, R2.reuse, 0x68, R7.reuse, 0xfe, !PT ;  /* 0x0000006802997812 */ /* 0x142fe200078efe07 */
[----:B------:R-:W-:Y:S01]  /*6f5a0*/  ULDC UR5, c[0x0][0x248] ;  /* 0x0000920000057ab9 */ /* 0x000fe20000000800 */
[-C--:B------:R-:W-:Y:S01]  /*6f5b0*/  LEA.HI.X.SX32 R13, R13, R0.reuse, 0x2, P4 ;  /* 0x000000000d0d7211 */ /* 0x080fe200020f16ff */
[----:B------:R-:W-:Y:S01]  /*6f5c0*/  ULDC UR9, c[0x0][0x22c] ;  /* 0x00008b0000097ab9 */ /* 0x000fe20000000800 */
[C---:B------:R-:W-:Y:S01]  /*6f5d0*/  ISETP.LT.AND P1, PT, R23.reuse, UR8, !P0 ;  /* 0x0000000817007c0c */ /* 0x040fe2000c721270 */
[----:B------:R-:W-:Y:S01]  /*6f5e0*/  IMAD R23, R23, UR4, RZ ;  /* 0x0000000417177c24 */ /* 0x000fe2000f8e02ff */
[C-C-:B------:R-:W-:Y:S01]  /*6f5f0*/  LOP3.LUT R151, R2.reuse, 0x66, R7.reuse, 0xfe, !PT ;  /* 0x0000006602977812 */ /* 0x140fe200078efe07 */
[----:B------:R-:W-:Y:S01]  /*6f600*/  @P2 STG.E desc[UR48][R10.64], R155 ;  /* 0x0000009b0a002986 */ /* 0x000fe2000c101930 */
[C-C-:B--2---:R-:W-:Y:S01]  /*6f610*/  LOP3.LUT R22, R2.reuse, 0x1f8, R7.reuse, 0xfe, !PT ;  /* 0x000001f802167812 */ /* 0x144fe200078efe07 */
[----:B------:R-:W-:Y:S01]  /*6f620*/  ULDC UR4, c[0x0][0x248] ;  /* 0x0000920000047ab9 */ /* 0x000fe20000000800 */
[C---:B------:R-:W-:Y:S01]  /*6f630*/  ISETP.LT.AND P4, PT, R153.reuse, UR11, !P0 ;  /* 0x0000000b99007c0c */ /* 0x040fe2000c781270 */
[----:B------:R-:W-:Y:S01]  /*6f640*/  IMAD R153, R153, UR7, RZ ;  /* 0x0000000799997c24 */ /* 0x000fe2000f8e02ff */
[-C--:B------:R-:W-:Y:S01]  /*6f650*/  LEA R148, P5, R149, R3.reuse, 0x2 ;  /* 0x0000000395947211 */ /* 0x080fe200078a10ff */
[----:B------:R-:W-:Y:S01]  /*6f660*/  @P6 STG.E desc[UR48][R12.64], R156 ;  /* 0x0000009c0c006986 */ /* 0x000fe2000c101930 */
[C---:B------:R-:W-:Y:S01]  /*6f670*/  ISETP.LT.AND P2, PT, R151.reuse, UR10, !P0 ;  /* 0x0000000a97007c0c */ /* 0x040fe2000c741270 */
[----:B------:R-:W-:Y:S01]  /*6f680*/  IMAD R151, R151, UR6, RZ ;  /* 0x0000000697977c24 */ /* 0x000fe2000f8e02ff */
[C-C-:B------:R-:W-:Y:S01]  /*6f690*/  LOP3.LUT R249, R2.reuse, 0x6a, R7.reuse, 0xfe, !PT ;  /* 0x0000006a02f97812 */ /* 0x140fe200078efe07 */
[----:B------:R1:W-:Y:S01]  /*6f6a0*/  STL [R1+0x290], R22 ;  /* 0x0002901601007387 */ /* 0x0003e20000100800 */
[----:B------:R-:W-:Y:S01]  /*6f6b0*/  LEA.HI.X.SX32 R149, R149, R0, 0x2, P5 ;  /* 0x0000000095957211 */ /* 0x000fe200028f16ff */
[----:B------:R-:W-:Y:S01]  /*6f6c0*/  ULDC UR6, c[0x0][0x22c] ;  /* 0x00008b0000067ab9 */ /* 0x000fe20000000800 */
[-C--:B------:R-:W-:Y:S01]  /*6f6d0*/  LEA R152, P5, R153, R3.reuse, 0x2 ;  /* 0x0000000399987211 */ /* 0x080fe200078a10ff */
[----:B------:R-:W-:Y:S01]  /*6f6e0*/  ULDC UR7, c[0x0][0x22c] ;  /* 0x00008b0000077ab9 */ /* 0x000fe20000000800 */
[----:B------:R-:W-:Y:S01]  /*6f6f0*/  LOP3.LUT R248, R2, 0x6c, R7, 0xfe, !PT ;  /* 0x0000006c02f87812 */ /* 0x000fe200078efe07 */
[----:B------:R-:W-:Y:S01]  /*6f700*/  ULDC UR8, c[0x0][0x22c] ;  /* 0x00008b0000087ab9 */ /* 0x000fe20000000800 */
[----:B-1----:R-:W-:-:S02]  /*6f710*/  LEA R22, P6, R23, R3, 0x2 ;  /* 0x0000000317167211 */ /* 0x002fc400078c10ff */
[-C--:B------:R-:W-:Y:S02]  /*6f720*/  LEA.HI.X.SX32 R153, R153, R0.reuse, 0x2, P5 ;  /* 0x0000000099997211 */ /* 0x080fe400028f16ff */
[-C--:B------:R-:W-:Y:S02]  /*6f730*/  LEA.HI.X.SX32 R23, R23, R0.reuse, 0x2, P6 ;  /* 0x0000000017177211 */ /* 0x080fe400030f16ff */
[----:B------:R-:W-:Y:S02]  /*6f740*/  LEA R150, P6, R151, R3, 0x2 ;  /* 0x0000000397967211 */ /* 0x000fe400078c10ff */
[C---:B------:R-:W-:Y:S01]  /*6f750*/  ISETP.LT.AND P5, PT, R249.reuse, UR6, !P0 ;  /* 0x00000006f9007c0c */ /* 0x040fe2000c7a1270 */
[----:B------:R-:W-:Y:S01]  /*6f760*/  IMAD R249, R249, UR4, RZ ;  /* 0x00000004f9f97c24 */ /* 0x000fe2000f8e02ff */
[----:B------:R-:W-:Y:S01]  /*6f770*/  LEA.HI.X.SX32 R151, R151, R0, 0x2, P6 ;  /* 0x0000000097977211 */ /* 0x000fe200030f16ff */
[----:B------:R-:W-:Y:S01]  /*6f780*/  @P1 STG.E desc[UR48][R22.64], R157 ;  /* 0x0000009d16001986 */ /* 0x000fe2000c101930 */
[C-C-:B------:R-:W-:Y:S01]  /*6f790*/  LOP3.LUT R247, R2.reuse, 0x70, R7.reuse, 0xfe, !PT ;  /* 0x0000007002f77812 */ /* 0x140fe200078efe07 */
[----:B------:R-:W-:Y:S01]  /*6f7a0*/  ULDC UR6, c[0x0][0x248] ;  /* 0x0000920000067ab9 */ /* 0x000fe20000000800 */
[----:B------:R-:W-:Y:S01]  /*6f7b0*/  LOP3.LUT R246, R2, 0x6e, R7, 0xfe, !PT ;  /* 0x0000006e02f67812 */ /* 0x000fe200078efe07 */
[----:B------:R1:W-:Y:S01]  /*6f7c0*/  @P3 STG.E desc[UR48][R148.64], R158 ;  /* 0x0000009e94003986 */ /* 0x0003e2000c101930 */
[----:B------:R-:W-:-:S03]  /*6f7d0*/  ULDC UR4, c[0x0][0x248] ;  /* 0x0000920000047ab9 */ /* 0x000fc60000000800 */
[----:B------:R2:W-:Y:S01]  /*6f7e0*/  @P2 STG.E desc[UR48][R150.64], R159 ;  /* 0x0000009f96002986 */ /* 0x0005e2000c101930 */
[C---:B------:R-:W-:Y:S01]  /*6f7f0*/  ISETP.LT.AND P2, PT, R248.reuse, UR7, !P0 ;  /* 0x00000007f8007c0c */ /* 0x040fe2000c741270 */
[----:B------:R-:W-:Y:S01]  /*6f800*/  IMAD R248, R248, UR5, RZ ;  /* 0x00000005f8f87c24 */ /* 0x000fe2000f8e02ff */
[C---:B------:R-:W-:Y:S01]  /*6f810*/  ISETP.LT.AND P3, PT, R246.reuse, UR8, !P0 ;  /* 0x00000008f6007c0c */ /* 0x040fe2000c761270 */
[----:B------:R3:W-:Y:S01]  /*6f820*/  @P4 STG.E desc[UR48][R152.64], R160 ;  /* 0x000000a098004986 */ /* 0x0007e2000c101930 */
[-C--:B-1----:R-:W-:Y:S01]  /*6f830*/  LEA R148, P1, R249, R3.reuse, 0x2 ;  /* 0x00000003f9947211 */ /* 0x082fe200078210ff */
[----:B------:R-:W-:Y:S01]  /*6f840*/  IMAD R246, R246, UR4, RZ ;  /* 0x00000004f6f67c24 */ /* 0x000fe2000f8e02ff */
[C---:B------:R-:W-:Y:S01]  /*6f850*/  ISETP.LT.AND P4, PT, R247.reuse, UR9, !P0 ;  /* 0x00000009f7007c0c */ /* 0x040fe2000c781270 */
[----:B------:R-:W-:Y:S01]  /*6f860*/  IMAD R247, R247, UR6, RZ ;  /* 0x00000006f7f77c24 */ /* 0x000fe2000f8e02ff */
[-C--:B------:R-:W-:Y:S01]  /*6f870*/  LEA.HI.X.SX32 R149, R249, R0.reuse, 0x2, P1 ;  /* 0x00000000f9957211 */ /* 0x080fe200008f16ff */
[----:B------:R-:W-:Y:S01]  /*6f880*/  ULDC UR4, c[0x0][0x22c] ;  /* 0x00008b0000047ab9 */ /* 0x000fe20000000800 */
[-C--:B------:R-:W-:Y:S01]  /*6f890*/  LEA R22, P1, R248, R3.reuse, 0x2 ;  /* 0x00000003f8167211 */ /* 0x080fe200078210ff */
[----:B------:R-:W-:Y:S01]  /*6f8a0*/  ULDC UR5, c[0x0][0x22c] ;  /* 0x00008b0000057ab9 */ /* 0x000fe20000000800 */
[C-C-:B------:R-:W-:Y:S01]  /*6f8b0*/  LOP3.LUT R242, R2.reuse, 0x1fe, R7.reuse, 0xfe, !PT ;  /* 0x000001fe02f27812 */ /* 0x140fe200078efe07 */
[----:B------:R1:W-:Y:S01]  /*6f8c0*/  @P5 STG.E desc[UR48][R148.64], R161 ;  /* 0x000000a194005986 */ /* 0x0003e2000c101930 */
[CC--:B--2---:R-:W-:Y:S01]  /*6f8d0*/  LEA R150, P5, R247.reuse, R3.reuse, 0x2 ;  /* 0x00000003f7967211 */ /* 0x0c4fe200078a10ff */
[----:B------:R-:W-:Y:S01]  /*6f8e0*/  ULDC UR6, c[0x0][0x22c] ;  /* 0x00008b0000067ab9 */ /* 0x000fe20000000800 */
[----:B------:R-:W-:Y:S01]  /*6f8f0*/  LOP3.LUT R243, R2, 0x72, R7, 0xfe, !PT ;  /* 0x0000007202f37812 */ /* 0x000fe200078efe07 */
[----:B------:R-:W-:Y:S01]  /*6f900*/  ULDC UR7, c[0x0][0x22c] ;  /* 0x00008b0000077ab9 */ /* 0x000fe20000000800 */
[-C--:B------:R-:W-:Y:S01]  /*6f910*/  LEA.HI.X.SX32 R23, R248, R0.reuse, 0x2, P1 ;  /* 0x00000000f8177211 */ /* 0x080fe200008f16ff */
[----:B---3--:R-:W2:Y:S01]  /*6f920*/  LDC R153, c[0x0][0x248] ;  /* 0x00009200ff997b82 */ /* 0x008ea20000000800 */
[----:B------:R-:W-:Y:S01]  /*6f930*/  ISETP.LT.AND P1, PT, R242, UR4, !P0 ;  /* 0x00000004f2007c0c */ /* 0x000fe2000c721270 */
[----:B------:R-:W-:Y:S01]  /*6f940*/  ULDC UR4, c[0x0][0x248] ;  /* 0x0000920000047ab9 */ /* 0x000fe20000000800 */
[----:B------:R-:W-:Y:S01]  /*6f950*/  LEA.HI.X.SX32 R151, R247, R0, 0x2, P5 ;  /* 0x00000000f7977211 */ /* 0x000fe200028f16ff */
[----:B------:R-:W-:Y:S01]  /*6f960*/  ULDC UR8, c[0x0][0x22c] ;  /* 0x00008b0000087ab9 */ /* 0x000fe20000000800 */
[----:B-1----:R-:W-:-:S02]  /*6f970*/  LEA R148, P6, R246, R3, 0x2 ;  /* 0x00000003f6947211 */ /* 0x002fc400078c10ff */
[C---:B------:R-:W-:Y:S01]  /*6f980*/  ISETP.LT.AND P5, PT, R243.reuse, UR5, !P0 ;  /* 0x00000005f3007c0c */ /* 0x040fe2000c7a1270 */
[----:B------:R-:W-:Y:S01]  /*6f990*/  IMAD R243, R243, UR4, RZ ;  /* 0x00000004f3f37c24 */ /* 0x000fe2000f8e02ff */
[-C--:B------:R-:W-:Y:S01]  /*6f9a0*/  LEA.HI.X.SX32 R149, R246, R0.reuse, 0x2, P6 ;  /* 0x00000000f6957211 */ /* 0x080fe200030f16ff */
[----:B------:R1:W-:Y:S01]  /*6f9b0*/  @P2 STG.E desc[UR48][R22.64], R162 ;  /* 0x000000a216002986 */ /* 0x0003e2000c101930 */
[C-C-:B------:R-:W-:Y:S01]  /*6f9c0*/  LOP3.LUT R239, R2.reuse, 0x74, R7.reuse, 0xfe, !PT ;  /* 0x0000007402ef7812 */ /* 0x140fe200078efe07 */
[----:B------:R-:W-:Y:S01]  /*6f9d0*/  ULDC UR4, c[0x0][0x248] ;  /* 0x0000920000047ab9 */ /* 0x000fe20000000800 */
[C-C-:B------:R-:W-:Y:S01]  /*6f9e0*/  LOP3.LUT R240, R2.reuse, 0x76, R7.reuse, 0xfe, !PT ;  /* 0x0000007602f07812 */ /* 0x140fe200078efe07 */
[----:B------:R3:W-:Y:S01]  /*6f9f0*/  @P3 STG.E desc[UR48][R148.64], R163 ;  /* 0x000000a394003986 */ /* 0x0007e2000c101930 */
[----:B------:R-:W-:Y:S01]  /*6fa00*/  ULDC UR5, c[0x0][0x248] ;  /* 0x0000920000057ab9 */ /* 0x000fe20000000800 */
[----:B------:R-:W-:Y:S01]  /*6fa10*/  ISETP.LT.AND P2, PT, R239, UR6, !P0 ;  /* 0x00000006ef007c0c */ /* 0x000fe2000c741270 */
[----:B------:R-:W4:Y:S01]  /*6fa20*/  LDC R152, c[0x0][0x248] ;  /* 0x00009200ff987b82 */ /* 0x000f220000000800 */
[-C--:B-1----:R-:W-:Y:S01]  /*6fa30*/  LEA R22, P3, R243, R3.reuse, 0x2 ;  /* 0x00000003f3167211 */ /* 0x082fe200078610ff */
[----:B------:R-:W-:Y:S01]  /*6fa40*/  IMAD R239, R239, UR4, RZ ;  /* 0x00000004efef7c24 */ /* 0x000fe2000f8e02ff */
[----:B------:R1:W-:Y:S01]  /*6fa50*/  @P4 STG.E desc[UR48][R150.64], R164 ;  /* 0x000000a496004986 */ /* 0x0003e2000c101930 */
[--C-:B------:R-:W-:Y:S01]  /*6fa60*/  LOP3.LUT R238, R2, 0x78, R7.reuse, 0xfe, !PT ;  /* 0x0000007802ee7812 */ /* 0x100fe200078efe07 */
[----:B------:R-:W-:Y:S01]  /*6fa70*/  ULDC UR4, c[0x0][0x248] ;  /* 0x0000920000047ab9 */ /* 0x000fe20000000800 */
[-C--:B------:R-:W-:Y:S01]  /*6fa80*/  LEA.HI.X.SX32 R23, R243, R0.reuse, 0x2, P3 ;  /* 0x00000000f3177211 */ /* 0x080fe200018f16ff */
[----:B------:R-:W-:Y:S01]  /*6fa90*/  ULDC UR6, c[0x0][0x22c] ;  /* 0x00008b0000067ab9 */ /* 0x000fe20000000800 */
[C---:B------:R-:W-:Y:S01]  /*6faa0*/  ISETP.LT.AND P3, PT, R240.reuse, UR7, !P0 ;  /* 0x00000007f0007c0c */ /* 0x040fe2000c761270 */
[----:B------:R-:W-:Y:S01]  /*6fab0*/  IMAD R240, R240, UR5, RZ ;  /* 0x00000005f0f07c24 */ /* 0x000fe2000f8e02ff */
[CC--:B---3--:R-:W-:Y:S01]  /*6fac0*/  LEA R148, P6, R239.reuse, R3.reuse, 0x2 ;  /* 0x00000003ef947211 */ /* 0x0c8fe200078c10ff */
[----:B------:R3:W-:Y:S01]  /*6fad0*/  @P5 STG.E desc[UR48][R22.64], R165 ;  /* 0x000000a516005986 */ /* 0x0007e2000c101930 */
[----:B------:R-:W-:Y:S01]  /*6fae0*/  ULDC UR5, c[0x0][0x22c] ;  /* 0x00008b0000057ab9 */ /* 0x000fe20000000800 */
[----:B------:R-:W-:Y:S01]  /*6faf0*/  LOP3.LUT R237, R2, 0x7a, R7, 0xfe, !PT ;  /* 0x0000007a02ed7812 */ /* 0x000fe200078efe07 */
[----:B------:R-:W-:Y:S01]  /*6fb00*/  ULDC UR7, c[0x0][0x22c] ;  /* 0x00008b0000077ab9 */ /* 0x000fe20000000800 */
[----:B------:R-:W-:Y:S01]  /*6fb10*/  LEA.HI.X.SX32 R149, R239, R0, 0x2, P6 ;  /* 0x00000000ef957211 */ /* 0x000fe200030f16ff */
[----:B-1----:R-:W1:Y:S01]  /*6fb20*/  LDC R151, c[0x0][0x248] ;  /* 0x00009200ff977b82 */ /* 0x002e620000000800 */
[----:B---3--:R-:W-:-:S07]  /*6fb30*/  LEA R22, P5, R240, R3, 0x2 ;  /* 0x00000003f0167211 */ /* 0x008fce00078a10ff */
[----:B------:R-:W3:Y:S01]  /*6fb40*/  LDC R150, c[0x0][0x248] ;  /* 0x00009200ff967b82 */ /* 0x000ee20000000800 */
[----:B------:R-:W-:Y:S02]  /*6fb50*/  LEA.HI.X.SX32 R23, R240, R0, 0x2, P5 ;  /* 0x00000000f0177211 */ /* 0x000fe400028f16ff */
[C---:B------:R-:W-:Y:S01]  /*6fb60*/  ISETP.LT.AND P5, PT, R238.reuse, UR5, !P0 ;  /* 0x00000005ee007c0c */ /* 0x040fe2000c7a1270 */
[----:B------:R-:W-:Y:S01]  /*6fb70*/  IMAD R238, R238, UR4, RZ ;  /* 0x00000004eeee7c24 */ /* 0x000fe2000f8e02ff */
[----:B------:R-:W-:Y:S01]  /*6fb80*/  @P2 STG.E desc[UR48][R148.64], R166 ;  /* 0x000000a694002986 */ /* 0x000fe2000c101930 */
[----:B------:R-:W-:Y:S01]  /*6fb90*/  ULDC UR4, c[0x0][0x248] ;  /* 0x0000920000047ab9 */ /* 0x000fe20000000800 */
[C-C-:B------:R-:W-:Y:S01]  /*6fba0*/  LOP3.LUT R236, R2.reuse, 0x7c, R7.reuse, 0xfe, !PT ;  /* 0x0000007c02ec7812 */ /* 0x140fe200078efe07 */
[----:B------:R-:W-:Y:S01]  /*6fbb0*/  ULDC UR5, c[0x0][0x248] ;  /* 0x0000920000057ab9 */ /* 0x000fe20000000800 */
[----:B------:R2:W-:Y:S01]  /*6fbc0*/  @P3 STG.E desc[UR48][R22.64], R167 ;  /* 0x000000a716003986 */ /* 0x0005e2000c101930 */
[C---:B------:R-:W-:Y:S01]  /*6fbd0*/  ISETP.LT.AND P3, PT, R237.reuse, UR6, !P0 ;  /* 0x00000006ed007c0c */ /* 0x040fe2000c761270 */
[----:B------:R-:W-:Y:S01]  /*6fbe0*/  IMAD R237, R237, UR4, RZ ;  /* 0x00000004eded7c24 */ /* 0x000fe2000f8e02ff */
[C-C-:B------:R-:W-:Y:S01]  /*6fbf0*/  LOP3.LUT R155, R2.reuse, 0x7e, R7.reuse, 0xfe, !PT ;  /* 0x0000007e029b7812 */ /* 0x140fe200078efe07 */
[----:B------:R-:W-:Y:S01]  /*6fc00*/  ULDC UR4, c[0x0][0x248] ;  /* 0x0000920000047ab9 */ /* 0x000fe20000000800 */
[----:B------:R-:W-:Y:S01]  /*6fc10*/  LOP3.LUT R156, R2, 0x80, R7, 0xfe, !PT ;  /* 0x00000080029c7812 */ /* 0x000fe200078efe07 */
[----:B------:R-:W-:Y:S01]  /*6fc20*/  ULDC UR6, c[0x0][0x22c] ;  /* 0x00008b0000067ab9 */ /* 0x000fe20000000800 */
[----:B--2---:R-:W-:-:S02]  /*6fc30*/  LEA R22, P2, R238, R3, 0x2 ;  /* 0x00000003ee167211 */ /* 0x004fc400078410ff */
[--C-:B------:R-:W-:Y:S02]  /*6fc40*/  LOP3.LUT R241, R2, 0x82, R7.reuse, 0xfe, !PT ;  /* 0x0000008202f17812 */ /* 0x100fe400078efe07 */
[----:B------:R-:W-:Y:S02]  /*6fc50*/  LEA.HI.X.SX32 R23, R238, R0, 0x2, P2 ;  /* 0x00000000ee177211 */ /* 0x000fe400010f16ff */
[C-C-:B------:R-:W-:Y:S02]  /*6fc60*/  LOP3.LUT R154, R2.reuse, 0x84, R7.reuse, 0xfe, !PT ;  /* 0x00000084029a7812 */ /* 0x140fe400078efe07 */
[C-C-:B------:R-:W-:Y:S02]  /*6fc70*/  LOP3.LUT R4, R2.reuse, 0x86, R7.reuse, 0xfe, !PT ;  /* 0x0000008602047812 */ /* 0x140fe400078efe07 */
[C-C-:B------:R-:W-:Y:S02]  /*6fc80*/  LOP3.LUT R21, R2.reuse, 0x88, R7.reuse, 0xfe, !PT ;  /* 0x0000008802157812 */ /* 0x140fe400078efe07 */
[----:B------:R-:W-:-:S02]  /*6fc90*/  LOP3.LUT R19, R2, 0x8a, R7, 0xfe, !PT ;  /* 0x0000008a02137812 */ /* 0x000fc400078efe07 */
[C-C-:B------:R-:W-:Y:S02]  /*6fca0*/  LOP3.LUT R20, R2.reuse, 0x8c, R7.reuse, 0xfe, !PT ;  /* 0x0000008c02147812 */ /* 0x140fe400078efe07 */
[C-C-:B------:R-:W-:Y:S02]  /*6fcb0*/  LOP3.LUT R13, R2.reuse, 0x8e, R7.reuse, 0xfe, !PT ;  /* 0x0000008e020d7812 */ /* 0x140fe400078efe07 */
        /* <DEDUP_REMOVED lines=180> */
[----:B------:R-:W-:Y:S01]  /*70800*/  LOP3.LUT R2, R2, 0x1fc, R7, 0xfe, !PT ;  /* 0x000001fc02027812 */ /* 0x000fe200078efe07 */
[----:B------:R2:W-:Y:S01]  /*70810*/  @P5 STG.E desc[UR48][R22.64], R168 ;  /* 0x000000a816005986 */ /* 0x0005e2000c101930 */
[----:B------:R-:W4:Y:S01]  /*70820*/  LDC R7, c[0x0][0x248] ;  /* 0x00009200ff077b82 */ /* 0x000f220000000800 */
[C---:B------:R-:W-:Y:S01]  /*70830*/  ISETP.LT.AND P6, PT, R236.reuse, UR7, !P0 ;  /* 0x00000007ec007c0c */ /* 0x040fe2000c7c1270 */
[----:B------:R-:W-:Y:S01]  /*70840*/  IMAD R236, R236, UR5, RZ ;  /* 0x00000005ecec7c24 */ /* 0x000fe2000f8e02ff */
[----:B------:R-:W-:Y:S01]  /*70850*/  ULDC UR5, c[0x0][0x22c] ;  /* 0x00008b0000057ab9 */ /* 0x000fe20000000800 */
[----:B--2---:R-:W-:-:S04]  /*70860*/  LEA R22, P2, R237, R3, 0x2 ;  /* 0x00000003ed167211 */ /* 0x004fc800078410ff */
[-C--:B------:R-:W-:Y:S02]  /*70870*/  LEA.HI.X.SX32 R23, R237, R0.reuse, 0x2, P2 ;  /* 0x00000000ed177211 */ /* 0x080fe400010f16ff */
[C---:B------:R-:W-:Y:S01]  /*70880*/  ISETP.LT.AND P2, PT, R155.reuse, UR5, !P0 ;  /* 0x000000059b007c0c */ /* 0x040fe2000c741270 */
[----:B------:R-:W-:Y:S01]  /*70890*/  IMAD R155, R155, UR4, RZ ;  /* 0x000000049b9b7c24 */ /* 0x000fe2000f8e02ff */
[CC--:B------:R-:W-:Y:S01]  /*708a0*/  LEA R148, P5, R236.reuse, R3.reuse, 0x2 ;  /* 0x00000003ec947211 */ /* 0x0c0fe200078a10ff */
[----:B------:R2:W-:Y:S01]  /*708b0*/  @P3 STG.E desc[UR48][R22.64], R169 ;  /* 0x000000a916003986 */ /* 0x0005e2000c101930 */
[----:B------:R-:W-:Y:S01]  /*708c0*/  ULDC UR5, c[0x0][0x22c] ;  /* 0x00008b0000057ab9 */ /* 0x000fe20000000800 */
[----:B------:R-:W-:Y:S01]  /*708d0*/  ULDC UR4, c[0x0][0x248] ;  /* 0x0000920000047ab9 */ /* 0x000fe20000000800 */
[----:B------:R-:W-:Y:S02]  /*708e0*/  LEA.HI.X.SX32 R149, R236, R0, 0x2, P5 ;  /* 0x00000000ec957211 */ /* 0x000fe400028f16ff */
[----:B--2---:R-:W-:-:S04]  /*708f0*/  LEA R22, P3, R155, R3, 0x2 ;  /* 0x000000039b167211 */ /* 0x004fc800078610ff */
[----:B------:R-:W-:Y:S02]  /*70900*/  LEA.HI.X.SX32 R23, R155, R0, 0x2, P3 ;  /* 0x000000009b177211 */ /* 0x000fe400018f16ff */
[C---:B------:R-:W-:Y:S01]  /*70910*/  ISETP.LT.AND P3, PT, R156.reuse, UR5, !P0 ;  /* 0x000000059c007c0c */ /* 0x040fe2000c761270 */
[----:B------:R-:W-:Y:S01]  /*70920*/  IMAD R156, R156, UR4, RZ ;  /* 0x000000049c9c7c24 */ /* 0x000fe2000f8e02ff */
[----:B------:R2:W-:Y:S01]  /*70930*/  @P6 STG.E desc[UR48][R148.64], R170 ;  /* 0x000000aa94006986 */ /* 0x0005e2000c101930 */
[----:B------:R-:W-:Y:S01]  /*70940*/  ISETP.LT.AND P4, PT, R241, UR8, !P0 ;  /* 0x00000008f1007c0c */ /* 0x000fe2000c781270 */
[----:B------:R-:W-:Y:S01]  /*70950*/  ULDC UR4, c[0x0][0x22c] ;  /* 0x00008b0000047ab9 */ /* 0x000fe20000000800 */
[----:B------:R-:W-:Y:S01]  /*70960*/  ISETP.LT.AND P5, PT, R154, UR6, !P0 ;  /* 0x000000069a007c0c */ /* 0x000fe2000c7a1270 */
[----:B------:R1:W-:Y:S01]  /*70970*/  @P2 STG.E desc[UR48][R22.64], R171 ;  /* 0x000000ab16002986 */ /* 0x0003e2000c101930 */
[----:B----4-:R-:W-:Y:S01]  /*70980*/  LEA R7, R7, R156, 0x1 ;  /* 0x0000009c07077211 */ /* 0x010fe200078e08ff */
[----:B------:R-:W-:-:S03]  /*70990*/  ULDC UR5, c[0x0][0x22c] ;  /* 0x00008b0000057ab9 */ /* 0x000fc60000000800 */
[-C--:B--2---:R-:W-:Y:S02]  /*709a0*/  LEA R148, P6, R7, R3.reuse, 0x2 ;  /* 0x0000000307947211 */ /* 0x084fe400078c10ff */
[----:B-1----:R-:W-:-:S04]  /*709b0*/  LEA R22, P2, R156, R3, 0x2 ;  /* 0x000000039c167211 */ /* 0x002fc800078410ff */
[-C--:B------:R-:W-:Y:S02]  /*709c0*/  LEA.HI.X.SX32 R23, R156, R0.reuse, 0x2, P2 ;  /* 0x000000009c177211 */ /* 0x080fe400010f16ff */
[----:B------:R-:W-:Y:S01]  /*709d0*/  ISETP.LT.AND P2, PT, R4, UR4, !P0 ;  /* 0x0000000404007c0c */ /* 0x000fe2000c741270 */
[----:B------:R-:W-:Y:S01]  /*709e0*/  IMAD R4, R153, 0x2, R7 ;  /* 0x0000000299047824 */ /* 0x000fe200078e0207 */
[----:B------:R-:W-:Y:S01]  /*709f0*/  LEA.HI.X.SX32 R149, R7, R0, 0x2, P6 ;  /* 0x0000000007957211 */ /* 0x000fe200030f16ff */
[----:B------:R1:W-:Y:S01]  /*70a00*/  @P3 STG.E desc[UR48][R22.64], R172 ;  /* 0x000000ac16003986 */ /* 0x0003e2000c101930 */
[----:B------:R-:W-:-:S03]  /*70a10*/  ULDC UR4, c[0x0][0x22c] ;  /* 0x00008b0000047ab9 */ /* 0x000fc60000000800 */
[----:B------:R2:W-:Y:S01]  /*70a20*/  @P4 STG.E desc[UR48][R148.64], R173 ;  /* 0x000000ad94004986 */ /* 0x0005e2000c101930 */
[----:B------:R-:W-:Y:S01]  /*70a30*/  ISETP.LT.AND P3, PT, R21, UR4, !P0 ;  /* 0x0000000415007c0c */ /* 0x000fe2000c761270 */
[----:B------:R-:W-:Y:S01]  /*70a40*/  ULDC UR4, c[0x0][0x22c] ;  /* 0x00008b0000047ab9 */ /* 0x000fe20000000800 */
[C---:B-1----:R-:W-:Y:S01]  /*70a50*/  LEA R22, P6, R4.reuse, R3, 0x2 ;  /* 0x0000000304167211 */ /* 0x042fe200078c10ff */
[----:B--2---:R-:W1:Y:S03]  /*70a60*/  LDC R148, c[0x0][0x248] ;  /* 0x00009200ff947b82 */ /* 0x004e660000000800 */
[----:B------:R-:W-:Y:S01]  /*70a70*/  LEA.HI.X.SX32 R23, R4, R0, 0x2, P6 ;  /* 0x0000000004177211 */ /* 0x000fe200030f16ff */
[----:B------:R-:W-:Y:S01]  /*70a80*/  IMAD R4, R151, 0x2, R4 ;  /* 0x0000000297047824 */ /* 0x000fe200078e0204 */
[----:B------:R-:W-:Y:S01]  /*70a90*/  ISETP.LT.AND P4, PT, R19, UR4, !P0 ;  /* 0x0000000413007c0c */ /* 0x000fe2000c781270 */
[----:B------:R-:W-:-:S02]  /*70aa0*/  ULDC UR4, c[0x0][0x22c] ;  /* 0x00008b0000047ab9 */ /* 0x000fc40000000800 */
[----:B------:R2:W-:Y:S01]  /*70ab0*/  @P5 STG.E desc[UR48][R22.64], R174 ;  /* 0x000000ae16005986 */ /* 0x0005e2000c101930 */
[----:B------:R-:W4:Y:S01]  /*70ac0*/  LDC R19, c[0x0][0x248] ;  /* 0x00009200ff137b82 */ /* 0x000f220000000800 */
[----:B---3--:R-:W-:-:S07]  /*70ad0*/  IMAD R7, R150, 0x2, R4 ;  /* 0x0000000296077824 */ /* 0x008fce00078e0204 */
[----:B------:R-:W3:Y:S01]  /*70ae0*/  LDC R149, c[0x0][0x248] ;  /* 0x00009200ff957b82 */ /* 0x000ee20000000800 */
[----:B--2---:R-:W-:-:S04]  /*70af0*/  LEA R22, P5, R4, R3, 0x2 ;  /* 0x0000000304167211 */ /* 0x004fc800078a10ff */
[-C--:B------:R-:W-:Y:S02]  /*70b00*/  LEA.HI.X.SX32 R23, R4, R0.reuse, 0x2, P5 ;  /* 0x0000000004177211 */ /* 0x080fe400028f16ff */
[----:B------:R-:W-:Y:S01]  /*70b10*/  ISETP.LT.AND P5, PT, R20, UR4, !P0 ;  /* 0x0000000414007c0c */ /* 0x000fe2000c7a1270 */
[----:B------:R-:W-:Y:S01]  /*70b20*/  ULDC UR4, c[0x0][0x22c] ;  /* 0x00008b0000047ab9 */ /* 0x000fe20000000800 */
[C---:B------:R-:W-:Y:S02]  /*70b30*/  LEA R20, P6, R7.reuse, R3, 0x2 ;  /* 0x0000000307147211 */ /* 0x040fe400078c10ff */
[----:B------:R-:W-:Y:S01]  /*70b40*/  LEA R4, R152, R7, 0x1 ;  /* 0x0000000798047211 */ /* 0x000fe200078e08ff */
[----:B------:R2:W-:Y:S01]  /*70b50*/  @P2 STG.E desc[UR48][R22.64], R175 ;  /* 0x000000af16002986 */ /* 0x0005e2000c101930 */
[----:B------:R-:W-:Y:S02]  /*70b60*/  LEA.HI.X.SX32 R21, R7, R0, 0x2, P6 ;  /* 0x0000000007157211 */ /* 0x000fe400030f16ff */
[----:B------:R-:W-:Y:S01]  /*70b70*/  ISETP.LT.AND P2, PT, R13, UR4, !P0 ;  /* 0x000000040d007c0c */ /* 0x000fe2000c741270 */
[----:B------:R-:W-:Y:S01]  /*70b80*/  ULDC UR4, c[0x0][0x22c] ;  /* 0x00008b0000047ab9 */ /* 0x000fe20000000800 */
[----:B------:R-:W3:Y:S01]  /*70b90*/  LDC R13, c[0x0][0x248] ;  /* 0x00009200ff0d7b82 */ /* 0x000ee20000000800 */
[----:B--2---:R-:W-:-:S04]  /*70ba0*/  LEA R22, P6, R4, R3, 0x2 ;  /* 0x0000000304167211 */ /* 0x004fc800078c10ff */
[----:B------:R-:W-:Y:S01]  /*70bb0*/  LEA.HI.X.SX32 R23, R4, R0, 0x2, P6 ;  /* 0x0000000004177211 */ /* 0x000fe200030f16ff */
[----:B-1----:R-:W-:Y:S01]  /*70bc0*/  IMAD R4, R148, 0x2, R4 ;  /* 0x0000000294047824 */ /* 0x002fe200078e0204 */
[----:B------:R1:W-:Y:S01]  /*70bd0*/  @P3 STG.E desc[UR48][R20.64], R176 ;  /* 0x000000b014003986 */ /* 0x0003e2000c101930 */
[----:B------:R-:W-:Y:S01]  /*70be0*/  ISETP.LT.AND P3, PT, R17, UR4, !P0 ;  /* 0x0000000411007c0c */ /* 0x000fe2000c761270 */
[----:B------:R-:W-:Y:S01]  /*70bf0*/  ULDC UR4, c[0x0][0x22c] ;  /* 0x00008b0000047ab9 */ /* 0x000fe20000000800 */
[----:B------:R-:W2:Y:S01]  /*70c00*/  LDC R17, c[0x0][0x248] ;  /* 0x00009200ff117b82 */ /* 0x000ea20000000800 */
[----:B------:R3:W-:Y:S01]  /*70c10*/  @P4 STG.E desc[UR48][R22.64], R177 ;  /* 0x000000b116004986 */ /* 0x0007e2000c101930 */
[----:B----4-:R-:W-:Y:S01]  /*70c20*/  IMAD R7, R19, 0x2, R4 ;  /* 0x0000000213077824 */ /* 0x010fe200078e0204 */
[----:B-1----:R-:W-:-:S04]  /*70c30*/  LEA R20, P4, R4, R3, 0x2 ;  /* 0x0000000304147211 */ /* 0x002fc800078810ff */
[-C--:B------:R-:W-:Y:S01]  /*70c40*/  LEA.HI.X.SX32 R21, R4, R0.reuse, 0x2, P4 ;  /* 0x0000000004157211 */ /* 0x080fe200020f16ff */
[----:B---3--:R-:W1:Y:S01]  /*70c50*/  LDC R22, c[0x0][0x248] ;  /* 0x00009200ff167b82 */ /* 0x008e620000000800 */
[----:B------:R-:W-:Y:S01]  /*70c60*/  ISETP.LT.AND P4, PT, R18, UR4, !P0 ;  /* 0x0000000412007c0c */ /* 0x000fe2000c781270 */
[----:B------:R-:W-:Y:S01]  /*70c70*/  IMAD R4, R149, 0x2, R7 ;  /* 0x0000000295047824 */ /* 0x000fe200078e0207 */
[C---:B------:R-:W-:Y:S01]  /*70c80*/  LEA R18, P6, R7.reuse, R3, 0x2 ;  /* 0x0000000307127211 */ /* 0x040fe200078c10ff */
[----:B------:R3:W-:Y:S01]  /*70c90*/  @P5 STG.E desc[UR48][R20.64], R178 ;  /* 0x000000b214005986 */ /* 0x0007e2000c101930 */
[----:B------:R-:W-:Y:S02]  /*70ca0*/  ULDC UR4, c[0x0][0x22c] ;  /* 0x00008b0000047ab9 */ /* 0x000fe40000000800 */
[----:B------:R-:W-:-:S05]  /*70cb0*/  LEA.HI.X.SX32 R19, R7, R0, 0x2, P6 ;  /* 0x0000000007137211 */ /* 0x000fca00030f16ff */
[----:B------:R4:W-:Y:S01]  /*70cc0*/  @P2 STG.E desc[UR48][R18.64], R179 ;  /* 0x000000b312002986 */ /* 0x0009e2000c101930 */
[----:B---3--:R-:W-:-:S04]  /*70cd0*/  LEA R20, P6, R4, R3, 0x2 ;  /* 0x0000000304147211 */ /* 0x008fc800078c10ff */
[----:B------:R-:W-:Y:S01]  /*70ce0*/  LEA.HI.X.SX32 R21, R4, R0, 0x2, P6 ;  /* 0x0000000004157211 */ /* 0x000fe200030f16ff */
[----:B----4-:R-:W3:Y:S01]  /*70cf0*/  LDC R18, c[0x0][0x248] ;  /* 0x00009200ff127b82 */ /* 0x010ee20000000800 */
[----:B------:R-:W-:-:S03]  /*70d00*/  LEA R4, R13, R4, 0x1 ;  /* 0x000000040d047211 */ /* 0x000fc600078e08ff */
[----:B------:R4:W-:Y:S01]  /*70d10*/  @P3 STG.E desc[UR48][R20.64], R180 ;  /* 0x000000b414003986 */ /* 0x0009e2000c101930 */
[----:B------:R-:W-:Y:S01]  /*70d20*/  ISETP.LT.AND P5, PT, R16, UR4, !P0 ;  /* 0x0000000410007c0c */ /* 0x000fe2000c7a1270 */
[----:B------:R-:W-:Y:S01]  /*70d30*/  ULDC UR4, c[0x0][0x22c] ;  /* 0x00008b0000047ab9 */ /* 0x000fe20000000800 */
[-C--:B------:R-:W-:Y:S01]  /*70d40*/  LEA R16, P3, R4, R3.reuse, 0x2 ;  /* 0x0000000304107211 */ /* 0x080fe200078610ff */
[----:B--2---:R-:W-:Y:S01]  /*70d50*/  IMAD R7, R17, 0x2, R4 ;  /* 0x0000000211077824 */ /* 0x004fe200078e0204 */
[----:B------:R-:W2:Y:S01]  /*70d60*/  LDC R13, c[0x0][0x248] ;  /* 0x00009200ff0d7b82 */ /* 0x000ea20000000800 */
[----:B------:R-:W-:Y:S01]  /*70d70*/  ISETP.LT.AND P2, PT, R14, UR4, !P0 ;  /* 0x000000040e007c0c */ /* 0x000fe2000c741270 */
[----:B------:R-:W-:Y:S01]  /*70d80*/  ULDC UR4, c[0x0][0x22c] ;  /* 0x00008b0000047ab9 */ /* 0x000fe20000000800 */
[----:B------:R-:W-:Y:S01]  /*70d90*/  LEA.HI.X.SX32 R17, R4, R0, 0x2, P3 ;  /* 0x0000000004117211 */ /* 0x000fe200018f16ff */
[----:B-1----:R-:W-:Y:S01]  /*70da0*/  IMAD R4, R22, 0x2, R7 ;  /* 0x0000000216047824 */ /* 0x002fe200078e0207 */
[----:B------:R-:W-:-:S02]  /*70db0*/  LEA R14, P6, R7, R3, 0x2 ;  /* 0x00000003070e7211 */ /* 0x000fc400078c10ff */
[----:B------:R-:W-:Y:S01]  /*70dc0*/  ISETP.LT.AND P3, PT, R15, UR4, !P0 ;  /* 0x000000040f007c0c */ /* 0x000fe2000c761270 */
[----:B------:R-:W1:Y:S01]  /*70dd0*/  LDC R19, c[0x0][0x248] ;  /* 0x00009200ff137b82 */ /* 0x000e620000000800 */
[----:B------:R-:W-:Y:S01]  /*70de0*/  LEA.HI.X.SX32 R15, R7, R0, 0x2, P6 ;  /* 0x00000000070f7211 */ /* 0x000fe200030f16ff */
[----:B------:R3:W-:Y:S01]  /*70df0*/  @P4 STG.E desc[UR48][R16.64], R181 ;  /* 0x000000b510004986 */ /* 0x0007e2000c101930 */
[----:B------:R-:W-:-:S03]  /*70e00*/  ULDC UR4, c[0x0][0x22c] ;  /* 0x00008b0000047ab9 */ /* 0x000fc60000000800 */
[----:B------:R2:W-:Y:S02]  /*70e10*/  @P5 STG.E desc[UR48][R14.64], R182 ;  /* 0x000000b60e005986 */ /* 0x0005e4000c101930 */
[----:B----4-:R-:W4:Y:S01]  /*70e20*/  LDC R20, c[0x0][0x248] ;  /* 0x00009200ff147b82 */ /* 0x010f220000000800 */
[----:B---3--:R-:W-:-:S07]  /*70e30*/  LEA R16, P6, R4, R3, 0x2 ;  /* 0x0000000304107211 */ /* 0x008fce00078c10ff */
[----:B------:R-:W3:Y:S01]  /*70e40*/  LDC R21, c[0x0][0x248] ;  /* 0x00009200ff157b82 */ /* 0x000ee20000000800 */
[----:B------:R-:W-:Y:S01]  /*70e50*/  LEA.HI.X.SX32 R17, R4, R0, 0x2, P6 ;  /* 0x0000000004117211 */ /* 0x000fe200030f16ff */
[----:B------:R-:W-:Y:S01]  /*70e60*/  IMAD R4, R18, 0x2, R4 ;  /* 0x0000000212047824 */ /* 0x000fe200078e0204 */
[----:B------:R-:W-:Y:S01]  /*70e70*/  ISETP.LT.AND P4, PT, R6, UR4, !P0 ;  /* 0x0000000406007c0c */ /* 0x000fe2000c781270 */
[----:B------:R-:W-:-:S04]  /*70e80*/  ULDC UR4, c[0x0][0x22c] ;  /* 0x00008b0000047ab9 */ /* 0x000fc80000000800 */
[----:B--2---:R-:W2:Y:S01]  /*70e90*/  LDC R15, c[0x0][0x248] ;  /* 0x00009200ff0f7b82 */ /* 0x004ea20000000800 */
[----:B------:R1:W-:Y:S01]  /*70ea0*/  @P2 STG.E desc[UR48][R16.64], R183 ;  /* 0x000000b710002986 */ /* 0x0003e2000c101930 */
[CC--:B------:R-:W-:Y:S02]  /*70eb0*/  LEA R6, P2, R4.reuse, R3.reuse, 0x2 ;  /* 0x0000000304067211 */ /* 0x0c0fe400078410ff */
[----:B------:R-:W-:Y:S01]  /*70ec0*/  ISETP.LT.AND P5, PT, R11, UR4, !P0 ;  /* 0x000000040b007c0c */ /* 0x000fe2000c7a1270 */
[----:B------:R-:W-:Y:S01]  /*70ed0*/  ULDC UR4, c[0x0][0x22c] ;  /* 0x00008b0000047ab9 */ /* 0x000fe20000000800 */
[----:B------:R-:W-:Y:S02]  /*70ee0*/  LEA R11, R13, R4, 0x1 ;  /* 0x000000040d0b7211 */ /* 0x000fe400078e08ff */
[----:B------:R-:W4:Y:S01]  /*70ef0*/  LDC R14, c[0x0][0x248] ;  /* 0x00009200ff0e7b82 */ /* 0x000f220000000800 */
[----:B------:R-:W-:Y:S02]  /*70f00*/  LEA.HI.X.SX32 R7, R4, R0, 0x2, P2 ;  /* 0x0000000004077211 */ /* 0x000fe400010f16ff */
[----:B------:R-:W-:Y:S01]  /*70f10*/  ISETP.LT.AND P2, PT, R12, UR4, !P0 ;  /* 0x000000040c007c0c */ /* 0x000fe2000c741270 */
[----:B-1----:R-:W-:Y:S01]  /*70f20*/  IMAD R4, R19, 0x2, R11 ;  /* 0x0000000213047824 */ /* 0x002fe200078e020b */
[----:B------:R-:W-:-:S03]  /*70f30*/  LEA R12, P6, R11, R3, 0x2 ;  /* 0x000000030b0c7211 */ /* 0x000fc600078c10ff */
[----:B------:R-:W1:Y:S01]  /*70f40*/  LDC R16, c[0x0][0x248] ;  /* 0x00009200ff107b82 */ /* 0x000e620000000800 */
[----:B------:R-:W-:Y:S01]  /*70f50*/  LEA.HI.X.SX32 R13, R11, R0, 0x2, P6 ;  /* 0x000000000b0d7211 */ /* 0x000fe200030f16ff */
[----:B------:R3:W-:Y:S01]  /*70f60*/  @P3 STG.E desc[UR48][R6.64], R184 ;  /* 0x000000b806003986 */ /* 0x0007e2000c101930 */
[----:B------:R-:W-:-:S03]  /*70f70*/  ULDC UR4, c[0x0][0x22c] ;  /* 0x00008b0000047ab9 */ /* 0x000fc60000000800 */
[----:B------:R2:W-:Y:S02]  /*70f80*/  @P4 STG.E desc[UR48][R12.64], R185 ;  /* 0x000000b90c004986 */ /* 0x0005e4000c101930 */
[----:B------:R-:W1:Y:S01]  /*70f90*/  LDC R17, c[0x0][0x248] ;  /* 0x00009200ff117b82 */ /* 0x000e620000000800 */
[----:B---3--:R-:W-:-:S07]  /*70fa0*/  LEA R6, P6, R4, R3, 0x2 ;  /* 0x0000000304067211 */ /* 0x008fce00078c10ff */
[----:B------:R-:W3:Y:S01]  /*70fb0*/  LDC R19, c[0x0][0x248] ;  /* 0x00009200ff137b82 */ /* 0x000ee20000000800 */
[----:B------:R-:W-:Y:S01]  /*70fc0*/  LEA.HI.X.SX32 R7, R4, R0, 0x2, P6 ;  /* 0x0000000004077211 */ /* 0x000fe200030f16ff */
[----:B--2---:R-:W-:-:S06]  /*70fd0*/  IMAD R4, R15, 0x2, R4 ;  /* 0x000000020f047824 */ /* 0x004fcc00078e0204 */
[----:B------:R-:W2:Y:S01]  /*70fe0*/  LDC R12, c[0x0][0x248] ;  /* 0x00009200ff0c7b82 */ /* 0x000ea20000000800 */
[----:B------:R-:W-:Y:S01]  /*70ff0*/  ISETP.LT.AND P3, PT, R10, UR4, !P0 ;  /* 0x000000040a007c0c */ /* 0x000fe2000c761270 */
[----:B----4-:R-:W-:Y:S01]  /*71000*/  IMAD R10, R14, 0x2, R4 ;  /* 0x000000020e0a7824 */ /* 0x010fe200078e0204 */
[----:B------:R-:W-:-:S05]  /*71010*/  ULDC UR4, c[0x0][0x22c] ;  /* 0x00008b0000047ab9 */ /* 0x000fca0000000800 */
[----:B------:R-:W4:Y:S01]  /*71020*/  LDC R13, c[0x0][0x248] ;  /* 0x00009200ff0d7b82 */ /* 0x000f220000000800 */
[----:B------:R1:W-:Y:S01]  /*71030*/  @P5 STG.E desc[UR48][R6.64], R186 ;  /* 0x000000ba06005986 */ /* 0x0003e2000c101930 */
[----:B------:R-:W-:Y:S01]  /*71040*/  ISETP.LT.AND P4, PT, R8, UR4, !P0 ;  /* 0x0000000408007c0c */ /* 0x000fe2000c781270 */
[----:B------:R-:W-:Y:S01]  /*71050*/  ULDC UR4, c[0x0][0x22c] ;  /* 0x00008b0000047ab9 */ /* 0x000fe20000000800 */
[----:B------:R-:W-:-:S04]  /*71060*/  LEA R8, P6, R10, R3, 0x2 ;  /* 0x000000030a087211 */ /* 0x000fc800078c10ff */
[----:B------:R-:W3:Y:S01]  /*71070*/  LDC R14, c[0x0][0x248] ;  /* 0x00009200ff0e7b82 */ /* 0x000ee20000000800 */
[----:B-1----:R-:W-:Y:S02]  /*71080*/  LEA R11, R16, R10, 0x1 ;  /* 0x0000000a100b7211 */ /* 0x002fe400078e08ff */
[----:B------:R-:W-:-:S05]  /*71090*/  LEA R6, P5, R4, R3, 0x2 ;  /* 0x0000000304067211 */ /* 0x000fca00078a10ff */
[----:B------:R-:W1:Y:S01]  /*710a0*/  LDC R16, c[0x0][0x248] ;  /* 0x00009200ff107b82 */ /* 0x000e620000000800 */
[-C--:B------:R-:W-:Y:S02]  /*710b0*/  LEA.HI.X.SX32 R7, R4, R0.reuse, 0x2, P5 ;  /* 0x0000000004077211 */ /* 0x080fe400028f16ff */
[----:B------:R-:W-:Y:S01]  /*710c0*/  ISETP.LT.AND P5, PT, R9, UR4, !P0 ;  /* 0x0000000409007c0c */ /* 0x000fe2000c7a1270 */
[----:B------:R-:W-:Y:S01]  /*710d0*/  ULDC UR4, c[0x0][0x22c] ;  /* 0x00008b0000047ab9 */ /* 0x000fe20000000800 */
[-C--:B------:R-:W-:Y:S02]  /*710e0*/  LEA.HI.X.SX32 R9, R10, R0.reuse, 0x2, P6 ;  /* 0x000000000a097211 */ /* 0x080fe400030f16ff */
[----:B------:R-:W-:Y:S01]  /*710f0*/  LEA R4, P6, R11, R3, 0x2 ;  /* 0x000000030b047211 */ /* 0x000fe200078c10ff */
[----:B------:R4:W-:Y:S01]  /*71100*/  @P2 STG.E desc[UR48][R6.64], R187 ;  /* 0x000000bb06002986 */ /* 0x0009e2000c101930 */
[----:B------:R-:W1:Y:S01]  /*71110*/  LDC R10, c[0x0][0x248] ;  /* 0x00009200ff0a7b82 */ /* 0x000e620000000800 */
[----:B------:R-:W-:Y:S01]  /*71120*/  ISETP.LT.AND P2, PT, R5, UR4, !P0 ;  /* 0x0000000405007c0c */ /* 0x000fe2000c741270 */
[----:B------:R-:W-:Y:S01]  /*71130*/  ULDC UR4, c[0x0][0x22c] ;  /* 0x00008b0000047ab9 */ /* 0x000fe20000000800 */
[----:B------:R-:W-:Y:S01]  /*71140*/  LEA.HI.X.SX32 R5, R11, R0, 0x2, P6 ;  /* 0x000000000b057211 */ /* 0x000fe200030f16ff */
[----:B--2---:R-:W-:Y:S01]  /*71150*/  IMAD R11, R12, 0x2, R11 ;  /* 0x000000020c0b7824 */ /* 0x004fe200078e020b */
[----:B------:R2:W-:Y:S03]  /*71160*/  @P3 STG.E desc[UR48][R8.64], R188 ;  /* 0x000000bc08003986 */ /* 0x0005e6000c101930 */
[----:B------:R-:W1:Y:S01]  /*71170*/  LDC R12, c[0x0][0x248] ;  /* 0x00009200ff0c7b82 */ /* 0x000e620000000800 */
[----:B------:R3:W-:Y:S01]  /*71180*/  @P4 STG.E desc[UR48][R4.64], R189 ;  /* 0x000000bd04004986 */ /* 0x0007e2000c101930 */
[----:B----4-:R-:W-:Y:S01]  /*71190*/  IMAD R7, R13, 0x2, R11 ;  /* 0x000000020d077824 */ /* 0x010fe200078e020b */
[----:B------:R-:W-:Y:S01]  /*711a0*/  ISETP.LT.AND P3, PT, R244, UR4, !P0 ;  /* 0x00000004f4007c0c */ /* 0x000fe2000c761270 */
[----:B------:R-:W-:-:S04]  /*711b0*/  ULDC UR4, c[0x0][0x22c] ;  /* 0x00008b0000047ab9 */ /* 0x000fc80000000800 */
[----:B--2---:R-:W2:Y:S01]  /*711c0*/  LDC R9, c[0x0][0x248] ;  /* 0x00009200ff097b82 */ /* 0x004ea20000000800 */
[-C--:B---3--:R-:W-:Y:S01]  /*711d0*/  LEA R4, P4, R11, R3.reuse, 0x2 ;  /* 0x000000030b047211 */ /* 0x088fe200078810ff */
[----:B------:R-:W-:Y:S01]  /*711e0*/  IMAD R8, R14, 0x2, R7 ;  /* 0x000000020e087824 */ /* 0x000fe200078e0207 */
[----:B------:R-:W-:Y:S02]  /*711f0*/  LEA R6, P6, R7, R3, 0x2 ;  /* 0x0000000307067211 */ /* 0x000fe400078c10ff */
[----:B------:R-:W-:-:S03]  /*71200*/  LEA.HI.X.SX32 R5, R11, R0, 0x2, P4 ;  /* 0x000000000b057211 */ /* 0x000fc600020f16ff */
[----:B------:R-:W3:Y:S01]  /*71210*/  LDC R13, c[0x0][0x248] ;  /* 0x00009200ff0d7b82 */ /* 0x000ee20000000800 */
[----:B------:R-:W-:-:S07]  /*71220*/  LEA.HI.X.SX32 R7, R7, R0, 0x2, P6 ;  /* 0x0000000007077211 */ /* 0x000fce00030f16ff */
[----:B------:R-:W4:Y:S01]  /*71230*/  LDC R11, c[0x0][0x248] ;  /* 0x00009200ff0b7b82 */ /* 0x000f220000000800 */
[----:B------:R1:W-:Y:S01]  /*71240*/  @P5 STG.E desc[UR48][R4.64], R190 ;  /* 0x000000be04005986 */ /* 0x0003e2000c101930 */
[----:B------:R-:W-:Y:S01]  /*71250*/  ISETP.LT.AND P4, PT, R245, UR4, !P0 ;  /* 0x00000004f5007c0c */ /* 0x000fe2000c781270 */
[----:B------:R-:W-:-:S05]  /*71260*/  ULDC UR4, c[0x0][0x22c] ;  /* 0x00008b0000047ab9 */ /* 0x000fca0000000800 */
[----:B------:R-:W3:Y:S01]  /*71270*/  LDC R14, c[0x0][0x248] ;  /* 0x00009200ff0e7b82 */ /* 0x000ee20000000800 */
[----:B-1----:R-:W-:-:S04]  /*71280*/  LEA R4, P6, R8, R3, 0x2 ;  /* 0x0000000308047211 */ /* 0x002fc800078c10ff */
[----:B------:R-:W-:Y:S02]  /*71290*/  LEA.HI.X.SX32 R5, R8, R0, 0x2, P6 ;  /* 0x0000000008057211 */ /* 0x000fe400030f16ff */
[----:B------:R-:W-:Y:S01]  /*712a0*/  LEA R8, R10, R8, 0x1 ;  /* 0x000000080a087211 */ /* 0x000fe200078e08ff */
[----:B------:R1:W-:Y:S01]  /*712b0*/  @P2 STG.E desc[UR48][R6.64], R191 ;  /* 0x000000bf06002986 */ /* 0x0003e2000c101930 */
[----:B------:R-:W-:Y:S01]  /*712c0*/  ISETP.LT.AND P5, PT, R250, UR4, !P0 ;  /* 0x00000004fa007c0c */ /* 0x000fe2000c7a1270 */
[----:B------:R-:W-:Y:S01]  /*712d0*/  ULDC UR4, c[0x0][0x22c] ;  /* 0x00008b0000047ab9 */ /* 0x000fe20000000800 */
[----:B------:R-:W3:Y:S01]  /*712e0*/  LDC R10, c[0x0][0x248] ;  /* 0x00009200ff0a7b82 */ /* 0x000ee20000000800 */
[----:B------:R2:W-:Y:S01]  /*712f0*/  @P3 STG.E desc[UR48][R4.64], R192 ;  /* 0x000000c004003986 */ /* 0x0005e2000c101930 */
[----:B------:R-:W-:Y:S01]  /*71300*/  ISETP.LT.AND P2, PT, R251, UR4, !P0 ;  /* 0x00000004fb007c0c */ /* 0x000fe2000c741270 */
[----:B------:R-:W-:Y:S01]  /*71310*/  ULDC UR4, c[0x0][0x22c] ;  /* 0x00008b0000047ab9 */ /* 0x000fe20000000800 */
[----:B-1----:R-:W-:-:S04]  /*71320*/  IMAD R7, R12, 0x2, R8 ;  /* 0x000000020c077824 */ /* 0x002fc800078e0208 */
[----:B------:R-:W1:Y:S01]  /*71330*/  LDC R12, c[0x0][0x248] ;  /* 0x00009200ff0c7b82 */ /* 0x000e620000000800 */
[CC--:B--2---:R-:W-:Y:S02]  /*71340*/  LEA R4, P3, R8.reuse, R3.reuse, 0x2 ;  /* 0x0000000308047211 */ /* 0x0c4fe400078610ff */
[----:B------:R-:W-:Y:S02]  /*71350*/  LEA R6, P6, R7, R3, 0x2 ;  /* 0x0000000307067211 */ /* 0x000fe400078c10ff */
[-C--:B------:R-:W-:Y:S01]  /*71360*/  LEA.HI.X.SX32 R5, R8, R0.reuse, 0x2, P3 ;  /* 0x0000000008057211 */ /* 0x080fe200018f16ff */
[----:B----4-:R-:W-:Y:S01]  /*71370*/  IMAD R8, R11, 0x2, R7 ;  /* 0x000000020b087824 */ /* 0x010fe200078e0207 */
[----:B------:R-:W-:Y:S01]  /*71380*/  ISETP.LT.AND P3, PT, R252, UR4, !P0 ;  /* 0x00000004fc007c0c */ /* 0x000fe2000c761270 */
[----:B------:R-:W-:Y:S01]  /*71390*/  ULDC UR4, c[0x0][0x22c] ;  /* 0x00008b0000047ab9 */ /* 0x000fe20000000800 */
[----:B------:R-:W-:Y:S01]  /*713a0*/  LEA.HI.X.SX32 R7, R7, R0, 0x2, P6 ;  /* 0x0000000007077211 */ /* 0x000fe200030f16ff */
[----:B------:R2:W-:Y:S01]  /*713b0*/  @P4 STG.E desc[UR48][R4.64], R193 ;  /* 0x000000c104004986 */ /* 0x0005e2000c101930 */
[----:B------:R-:W-:Y:S01]  /*713c0*/  ISETP.LT.AND P4, PT, R196, UR4, !P0 ;  /* 0x00000004c4007c0c */ /* 0x000fe2000c781270 */
[----:B------:R-:W-:Y:S01]  /*713d0*/  ULDC UR4, c[0x0][0x22c] ;  /* 0x00008b0000047ab9 */ /* 0x000fe20000000800 */
[----:B------:R-:W4:Y:S01]  /*713e0*/  LDC R11, c[0x0][0x248] ;  /* 0x00009200ff0b7b82 */ /* 0x000f220000000800 */
[----:B------:R-:W4:Y:S04]  /*713f0*/  LDL.LU R196, [R1+0x1db4] ;  /* 0x001db40001c47983 */ /* 0x000f280000300800 */
[----:B------:R-:W-:Y:S01]  /*71400*/  @P5 STG.E desc[UR48][R6.64], R194 ;  /* 0x000000c206005986 */ /* 0x000fe2000c101930 */
[----:B------:R-:W-:Y:S01]  /*71410*/  ISETP.LT.AND P5, PT, R197, UR4, !P0 ;  /* 0x00000004c5007c0c */ /* 0x000fe2000c7a1270 */
[----:B------:R-:W-:-:S02]  /*71420*/  ULDC UR4, c[0x0][0x22c] ;  /* 0x00008b0000047ab9 */ /* 0x000fc40000000800 */
[----:B------:R-:W4:Y:S01]  /*71430*/  LDL.LU R197, [R1+0x1db0] ;  /* 0x001db00001c57983 */ /* 0x000f220000300800 */
[----:B--2---:R-:W-:-:S04]  /*71440*/  LEA R4, P6, R8, R3, 0x2 ;  /* 0x0000000308047211 */ /* 0x004fc800078c10ff */
[----:B------:R-:W-:Y:S01]  /*71450*/  LEA.HI.X.SX32 R5, R8, R0, 0x2, P6 ;  /* 0x0000000008057211 */ /* 0x000fe200030f16ff */
[----:B------:R-:W-:Y:S02]  /*71460*/  IMAD R8, R9, 0x2, R8 ;  /* 0x0000000209087824 */ /* 0x000fe400078e0208 */
[----:B------:R-:W2:Y:S02]  /*71470*/  LDC R9, c[0x0][0x248] ;  /* 0x00009200ff097b82 */ /* 0x000ea40000000800 */
[----:B------:R3:W-:Y:S02]  /*71480*/  @P2 STG.E desc[UR48][R4.64], R195 ;  /* 0x000000c304002986 */ /* 0x0007e4000c101930 */
[----:B---3--:R-:W-:-:S04]  /*71490*/  LEA R4, P2, R8, R3, 0x2 ;  /* 0x0000000308047211 */ /* 0x008fc800078410ff */
[----:B------:R-:W-:Y:S02]  /*714a0*/  LEA.HI.X.SX32 R5, R8, R0, 0x2, P2 ;  /* 0x0000000008057211 */ /* 0x000fe400010f16ff */
[----:B------:R-:W-:Y:S01]  /*714b0*/  ISETP.LT.AND P2, PT, R198, UR4, !P0 ;  /* 0x00000004c6007c0c */ /* 0x000fe2000c741270 */
[----:B------:R-:W-:Y:S01]  /*714c0*/  ULDC UR4, c[0x0][0x22c] ;  /* 0x00008b0000047ab9 */ /* 0x000fe20000000800 */
[----:B------:R-:W3:Y:S01]  /*714d0*/  LDL.LU R198, [R1+0x1dac] ;  /* 0x001dac0001c67983 */ /* 0x000ee20000300800 */
[----:B------:R-:W-:Y:S02]  /*714e0*/  LEA R7, R10, R8, 0x1 ;  /* 0x000000080a077211 */ /* 0x000fe400078e08ff */
[----:B------:R-:W1:Y:S02]  /*714f0*/  LDC R10, c[0x0][0x248] ;  /* 0x00009200ff0a7b82 */ /* 0x000e640000000800 */
[----:B------:R-:W-:Y:S01]  /*71500*/  LEA R6, P6, R7, R3, 0x2 ;  /* 0x0000000307067211 */ /* 0x000fe200078c10ff */
[----:B------:R-:W-:-:S03]  /*71510*/  IMAD R8, R13, 0x2, R7 ;  /* 0x000000020d087824 */ /* 0x000fc600078e0207 */
[----:B------:R-:W-:Y:S02]  /*71520*/  LEA.HI.X.SX32 R7, R7, R0, 0x2, P6 ;  /* 0x0000000007077211 */ /* 0x000fe400030f16ff */
[----:B------:R-:W1:Y:S01]  /*71530*/  LDC R13, c[0x0][0x248] ;  /* 0x00009200ff0d7b82 */ /* 0x000e620000000800 */
[----:B----4-:R4:W-:Y:S01]  /*71540*/  @P3 STG.E desc[UR48][R4.64], R196 ;  /* 0x000000c404003986 */ /* 0x0109e2000c101930 */
[----:B------:R-:W-:Y:S01]  /*71550*/  ISETP.LT.AND P3, PT, R200, UR4, !P0 ;  /* 0x00000004c8007c0c */ /* 0x000fe2000c761270 */
[----:B------:R-:W-:Y:S02]  /*71560*/  ULDC UR4, c[0x0][0x22c] ;  /* 0x00008b0000047ab9 */ /* 0x000fe40000000800 */
[----:B------:R-:W3:Y:S04]  /*71570*/  LDL.LU R200, [R1+0x1da8] ;  /* 0x001da80001c87983 */ /* 0x000ee80000300800 */
[----:B------:R-:W-:Y:S01]  /*71580*/  @P4 STG.E desc[UR48][R6.64], R197 ;  /* 0x000000c506004986 */ /* 0x000fe2000c101930 */
[----:B------:R-:W-:Y:S01]  /*71590*/  ISETP.LT.AND P4, PT, R199, UR4, !P0 ;  /* 0x00000004c7007c0c */ /* 0x000fe2000c781270 */
[----:B------:R-:W-:-:S02]  /*715a0*/  ULDC UR4, c[0x0][0x22c] ;  /* 0x00008b0000047ab9 */ /* 0x000fc40000000800 */
[----:B------:R-:W3:Y:S01]  /*715b0*/  LDL.LU R199, [R1+0x1da4] ;  /* 0x001da40001c77983 */ /* 0x000ee20000300800 */
[----:B----4-:R-:W-:-:S04]  /*715c0*/  LEA R4, P6, R8, R3, 0x2 ;  /* 0x0000000308047211 */ /* 0x010fc800078c10ff */
[----:B------:R-:W-:Y:S01]  /*715d0*/  LEA.HI.X.SX32 R5, R8, R0, 0x2, P6 ;  /* 0x0000000008057211 */ /* 0x000fe200030f16ff */
[----:B--2---:R-:W-:Y:S02]  /*715e0*/  IMAD R8, R9, 0x2, R8 ;  /* 0x0000000209087824 */ /* 0x004fe400078e0208 */
[----:B------:R-:W2:Y:S02]  /*715f0*/  LDC R9, c[0x0][0x248] ;  /* 0x00009200ff097b82 */ /* 0x000ea40000000800 */
[----:B---3--:R3:W-:Y:S02]  /*71600*/  @P5 STG.E desc[UR48][R4.64], R198 ;  /* 0x000000c604005986 */ /* 0x0087e4000c101930 */
[----:B---3--:R-:W-:-:S04]  /*71610*/  LEA R4, P5, R8, R3, 0x2 ;  /* 0x0000000308047211 */ /* 0x008fc800078a10ff */
[----:B------:R-:W-:Y:S02]  /*71620*/  LEA.HI.X.SX32 R5, R8, R0, 0x2, P5 ;  /* 0x0000000008057211 */ /* 0x000fe400028f16ff */
[----:B------:R-:W-:Y:S01]  /*71630*/  ISETP.LT.AND P5, PT, R201, UR4, !P0 ;  /* 0x00000004c9007c0c */ /* 0x000fe2000c7a1270 */
[----:B------:R-:W-:Y:S01]  /*71640*/  IMAD R7, R11, 0x2, R8 ;  /* 0x000000020b077824 */ /* 0x000fe200078e0208 */
[----:B------:R-:W3:Y:S01]  /*71650*/  LDL.LU R201, [R1+0x1da0] ;  /* 0x001da00001c97983 */ /* 0x000ee20000300800 */
[----:B------:R-:W-:Y:S01]  /*71660*/  ULDC UR4, c[0x0][0x22c] ;  /* 0x00008b0000047ab9 */ /* 0x000fe20000000800 */
[----:B------:R-:W4:Y:S02]  /*71670*/  LDC R11, c[0x0][0x248] ;  /* 0x00009200ff0b7b82 */ /* 0x000f240000000800 */
[----:B------:R-:W-:Y:S02]  /*71680*/  LEA R6, P6, R7, R3, 0x2 ;  /* 0x0000000307067211 */ /* 0x000fe400078c10ff */
[----:B-1----:R-:W-:-:S02]  /*71690*/  LEA R8, R12, R7, 0x1 ;  /* 0x000000070c087211 */ /* 0x002fc400078e08ff */
[----:B------:R-:W-:Y:S02]  /*716a0*/  LEA.HI.X.SX32 R7, R7, R0, 0x2, P6 ;  /* 0x0000000007077211 */ /* 0x000fe400030f16ff */
[----:B------:R-:W1:Y:S01]  /*716b0*/  LDC R12, c[0x0][0x248] ;  /* 0x00009200ff0c7b82 */ /* 0x000e620000000800 */
[----:B------:R2:W-:Y:S01]  /*716c0*/  @P2 STG.E desc[UR48][R4.64], R199 ;  /* 0x000000c704002986 */ /* 0x0005e2000c101930 */
[----:B------:R-:W-:Y:S01]  /*716d0*/  ISETP.LT.AND P2, PT, R202, UR4, !P0 ;  /* 0x00000004ca007c0c */ /* 0x000fe2000c741270 */
[----:B------:R-:W-:Y:S02]  /*716e0*/  ULDC UR4, c[0x0][0x22c] ;  /* 0x00008b0000047ab9 */ /* 0x000fe40000000800 */
        /* <DEDUP_REMOVED lines=30> */
[----:B------:R-:W-:Y:S02]  /*718d0*/  LEA.HI.X.SX32 R5, R8, R0, 0x2, P6 ;  /* 0x0000000008057211 */ /* 0x000fe400030f16ff */
[----:B--2---:R-:W-:Y:S02]  /*718e0*/  LEA R8, R10, R8, 0x1 ;  /* 0x000000080a087211 */ /* 0x004fe400078e08ff */
[----:B------:R-:W2:Y:S01]  /*718f0*/  LDC R10, c[0x0][0x248] ;  /* 0x00009200ff0a7b82 */ /* 0x000ea20000000800 */
        /* <DEDUP_REMOVED lines=8> */
[----:B------:R-:W-:Y:S01]  /*71980*/  LEA R6, P6, R7, R3, 0x2 ;  /* 0x0000000307067211 */ /* 0x000fe200078c10ff */
[----:B-1----:R-:W-:-:S03]  /*71990*/  IMAD R8, R12, 0x2, R7 ;  /* 0x000000020c087824 */ /* 0x002fc600078e0207 */
        /* <DEDUP_REMOVED lines=174> */
[----:B------:R1:W-:Y:S01]  /*72480*/  @P2 STG.E desc[UR48][R6.64], R227 ;  /* 0x000000e306002986 */ /* 0x0003e2000c101930 */
[----:B------:R-:W-:Y:S01]  /*72490*/  ISETP.LT.AND P2, PT, R230, UR4, !P0 ;  /* 0x00000004e6007c0c */ /* 0x000fe2000c741270 */
[----:B------:R-:W-:-:S02]  /*724a0*/  ULDC UR4, c[0x0][0x22c] ;  /* 0x00008b0000047ab9 */ /* 0x000fc40000000800 */
[----:B------:R-:W3:Y:S01]  /*724b0*/  LDL.LU R230, [R1+0x1d2c] ;  /* 0x001d2c0001e67983 */ /* 0x000ee20000300800 */
[----:B----4-:R-:W-:-:S04]  /*724c0*/  LEA R4, P6, R8, R3, 0x2 ;  /* 0x0000000308047211 */ /* 0x010fc800078c10ff */
[----:B------:R-:W-:Y:S02]  /*724d0*/  LEA.HI.X.SX32 R5, R8, R0, 0x2, P6 ;  /* 0x0000000008057211 */ /* 0x000fe400030f16ff */
[----:B--2---:R-:W-:Y:S02]  /*724e0*/  LEA R8, R10, R8, 0x1 ;  /* 0x000000080a087211 */ /* 0x004fe400078e08ff */
[----:B------:R-:W2:Y:S03]  /*724f0*/  LDC R10, c[0x0][0x248] ;  /* 0x00009200ff0a7b82 */ /* 0x000ea60000000800 */
[----:B-1----:R-:W-:Y:S01]  /*72500*/  IMAD R7, R11, 0x2, R8 ;  /* 0x000000020b077824 */ /* 0x002fe200078e0208 */
[----:B---3--:R1:W-:Y:S04]  /*72510*/  @P3 STG.E desc[UR48][R4.64], R228 ;  /* 0x000000e404003986 */ /* 0x0083e8000c101930 */
[----:B------:R-:W3:Y:S01]  /*72520*/  LDC R11, c[0x0][0x248] ;  /* 0x00009200ff0b7b82 */ /* 0x000ee20000000800 */
[----:B-1----:R-:W-:-:S04]  /*72530*/  LEA R4, P3, R8, R3, 0x2 ;  /* 0x0000000308047211 */ /* 0x002fc800078610ff */
[-C--:B------:R-:W-:Y:S02]  /*72540*/  LEA.HI.X.SX32 R5, R8, R0.reuse, 0x2, P3 ;  /* 0x0000000008057211 */ /* 0x080fe400018f16ff */
[----:B------:R-:W-:Y:S02]  /*72550*/  ISETP.LT.AND P3, PT, R231, UR4, !P0 ;  /* 0x00000004e7007c0c */ /* 0x000fe4000c761270 */
[C---:B------:R-:W-:Y:S01]  /*72560*/  LEA R6, P6, R7.reuse, R3, 0x2 ;  /* 0x0000000307067211 */ /* 0x040fe200078c10ff */
[----:B------:R-:W4:Y:S01]  /*72570*/  LDL.LU R231, [R1+0x1d28] ;  /* 0x001d280001e77983 */ /* 0x000f220000300800 */
[----:B------:R-:W-:Y:S01]  /*72580*/  IMAD R8, R12, 0x2, R7 ;  /* 0x000000020c087824 */ /* 0x000fe200078e0207 */
[----:B------:R-:W-:Y:S01]  /*72590*/  ULDC UR4, c[0x0][0x22c] ;  /* 0x00008b0000047ab9 */ /* 0x000fe20000000800 */
[----:B------:R-:W-:Y:S01]  /*725a0*/  LEA.HI.X.SX32 R7, R7, R0, 0x2, P6 ;  /* 0x0000000007077211 */ /* 0x000fe200030f16ff */
[----:B------:R-:W1:Y:S01]  /*725b0*/  LDC R12, c[0x0][0x248] ;  /* 0x00009200ff0c7b82 */ /* 0x000e620000000800 */
[----:B------:R2:W-:Y:S01]  /*725c0*/  @P4 STG.E desc[UR48][R4.64], R229 ;  /* 0x000000e504004986 */ /* 0x0005e2000c101930 */
[----:B------:R-:W-:Y:S01]  /*725d0*/  ISETP.LT.AND P4, PT, R232, UR4, !P0 ;  /* 0x00000004e8007c0c */ /* 0x000fe2000c781270 */
[----:B------:R-:W-:-:S02]  /*725e0*/  ULDC UR4, c[0x0][0x22c] ;  /* 0x00008b0000047ab9 */ /* 0x000fc40000000800 */
[----:B------:R-:W3:Y:S04]  /*725f0*/  LDL.LU R232, [R1+0x1d24] ;  /* 0x001d240001e87983 */ /* 0x000ee80000300800 */
[----:B------:R1:W-:Y:S01]  /*72600*/  @P5 STG.E desc[UR48][R6.64], R230 ;  /* 0x000000e606005986 */ /* 0x0003e2000c101930 */
[----:B------:R-:W-:Y:S01]  /*72610*/  ISETP.LT.AND P5, PT, R233, UR4, !P0 ;  /* 0x00000004e9007c0c */ /* 0x000fe2000c7a1270 */
[----:B------:R-:W-:Y:S02]  /*72620*/  ULDC UR4, c[0x0][0x22c] ;  /* 0x00008b0000047ab9 */ /* 0x000fe40000000800 */
[----:B------:R-:W3:Y:S01]  /*72630*/  LDL.LU R233, [R1+0x1d20] ;  /* 0x001d200001e97983 */ /* 0x000ee20000300800 */
[----:B--2---:R-:W-:-:S04]  /*72640*/  LEA R4, P6, R8, R3, 0x2 ;  /* 0x0000000308047211 */ /* 0x004fc800078c10ff */
[----:B------:R-:W-:Y:S01]  /*72650*/  LEA.HI.X.SX32 R5, R8, R0, 0x2, P6 ;  /* 0x0000000008057211 */ /* 0x000fe200030f16ff */
[----:B------:R-:W-:Y:S02]  /*72660*/  IMAD R8, R9, 0x2, R8 ;  /* 0x0000000209087824 */ /* 0x000fe400078e0208 */
[----:B------:R-:W2:Y:S03]  /*72670*/  LDC R9, c[0x0][0x248] ;  /* 0x00009200ff097b82 */ /* 0x000ea60000000800 */
[----:B-1----:R-:W-:-:S04]  /*72680*/  LEA R7, R10, R8, 0x1 ;  /* 0x000000080a077211 */ /* 0x002fc800078e08ff */
[-C--:B------:R-:W-:Y:S01]  /*72690*/  LEA R6, P6, R7, R3.reuse, 0x2 ;  /* 0x0000000307067211 */ /* 0x080fe200078c10ff */
[----:B------:R-:W1:Y:S01]  /*726a0*/  LDC R10, c[0x0][0x248] ;  /* 0x00009200ff0a7b82 */ /* 0x000e620000000800 */
[----:B----4-:R4:W-:Y:S02]  /*726b0*/  @P2 STG.E desc[UR48][R4.64], R231 ;  /* 0x000000e704002986 */ /* 0x0109e4000c101930 */
[----:B----4-:R-:W-:-:S04]  /*726c0*/  LEA R4, P2, R8, R3, 0x2 ;  /* 0x0000000308047211 */ /* 0x010fc800078410ff */
[-C--:B------:R-:W-:Y:S02]  /*726d0*/  LEA.HI.X.SX32 R5, R8, R0.reuse, 0x2, P2 ;  /* 0x0000000008057211 */ /* 0x080fe400010f16ff */
[----:B------:R-:W-:Y:S01]  /*726e0*/  ISETP.LT.AND P2, PT, R234, UR4, !P0 ;  /* 0x00000004ea007c0c */ /* 0x000fe2000c741270 */
[----:B------:R-:W-:Y:S01]  /*726f0*/  IMAD R8, R13, 0x2, R7 ;  /* 0x000000020d087824 */ /* 0x000fe200078e0207 */
[----:B------:R-:W4:Y:S01]  /*72700*/  LDL.LU R234, [R1+0x1d1c] ;  /* 0x001d1c0001ea7983 */ /* 0x000f220000300800 */
[----:B------:R-:W-:Y:S01]  /*72710*/  LEA.HI.X.SX32 R7, R7, R0, 0x2, P6 ;  /* 0x0000000007077211 */ /* 0x000fe200030f16ff */
[----:B------:R-:W-:Y:S01]  /*72720*/  ULDC UR4, c[0x0][0x22c] ;  /* 0x00008b0000047ab9 */ /* 0x000fe20000000800 */
[----:B------:R-:W1:Y:S01]  /*72730*/  LDC R13, c[0x0][0x248] ;  /* 0x00009200ff0d7b82 */ /* 0x000e620000000800 */
[----:B---3--:R3:W-:Y:S01]  /*72740*/  @P3 STG.E desc[UR48][R4.64], R232 ;  /* 0x000000e804003986 */ /* 0x0087e2000c101930 */
[----:B------:R-:W-:Y:S01]  /*72750*/  ISETP.LT.AND P3, PT, R24, UR4, !P0 ;  /* 0x0000000418007c0c */ /* 0x000fe2000c761270 */
[----:B------:R-:W-:-:S02]  /*72760*/  ULDC UR4, c[0x0][0x22c] ;  /* 0x00008b0000047ab9 */ /* 0x000fc40000000800 */
[----:B------:R-:W4:Y:S04]  /*72770*/  LDL.LU R24, [R1+0x1d18] ;  /* 0x001d180001187983 */ /* 0x000f280000300800 */
[----:B------:R1:W-:Y:S01]  /*72780*/  @P4 STG.E desc[UR48][R6.64], R233 ;  /* 0x000000e906004986 */ /* 0x0003e2000c101930 */
[----:B------:R-:W-:Y:S01]  /*72790*/  ISETP.LT.AND P4, PT, R235, UR4, !P0 ;  /* 0x00000004eb007c0c */ /* 0x000fe2000c781270 */
[----:B------:R-:W-:Y:S02]  /*727a0*/  ULDC UR4, c[0x0][0x22c] ;  /* 0x00008b0000047ab9 */ /* 0x000fe40000000800 */
[----:B------:R-:W4:Y:S01]  /*727b0*/  LDL.LU R235, [R1+0x1d14] ;  /* 0x001d140001eb7983 */ /* 0x000f220000300800 */
[----:B---3--:R-:W-:-:S04]  /*727c0*/  LEA R4, P6, R8, R3, 0x2 ;  /* 0x0000000308047211 */ /* 0x008fc800078c10ff */
[----:B------:R-:W-:Y:S01]  /*727d0*/  LEA.HI.X.SX32 R5, R8, R0, 0x2, P6 ;  /* 0x0000000008057211 */ /* 0x000fe200030f16ff */
[----:B--2---:R-:W-:Y:S02]  /*727e0*/  IMAD R8, R9, 0x2, R8 ;  /* 0x0000000209087824 */ /* 0x004fe400078e0208 */
[----:B------:R-:W2:Y:S02]  /*727f0*/  LDC R9, c[0x0][0x248] ;  /* 0x00009200ff097b82 */ /* 0x000ea40000000800 */
[----:B-1----:R-:W-:-:S05]  /*72800*/  IMAD R7, R11, 0x2, R8 ;  /* 0x000000020b077824 */ /* 0x002fca00078e0208 */
[-C--:B------:R-:W-:Y:S01]  /*72810*/  LEA R6, P6, R7, R3.reuse, 0x2 ;  /* 0x0000000307067211 */ /* 0x080fe200078c10ff */
[----:B------:R-:W1:Y:S01]  /*72820*/  LDC R11, c[0x0][0x248] ;  /* 0x00009200ff0b7b82 */ /* 0x000e620000000800 */
[----:B----4-:R3:W-:Y:S02]  /*72830*/  @P5 STG.E desc[UR48][R4.64], R234 ;  /* 0x000000ea04005986 */ /* 0x0107e4000c101930 */
[----:B---3--:R-:W-:-:S04]  /*72840*/  LEA R4, P5, R8, R3, 0x2 ;  /* 0x0000000308047211 */ /* 0x008fc800078a10ff */
[-C--:B------:R-:W-:Y:S02]  /*72850*/  LEA.HI.X.SX32 R5, R8, R0.reuse, 0x2, P5 ;  /* 0x0000000008057211 */ /* 0x080fe400028f16ff */
[----:B------:R-:W-:Y:S01]  /*72860*/  ISETP.LT.AND P5, PT, R25, UR4, !P0 ;  /* 0x0000000419007c0c */ /* 0x000fe2000c7a1270 */
[----:B------:R-:W-:Y:S01]  /*72870*/  ULDC UR4, c[0x0][0x22c] ;  /* 0x00008b0000047ab9 */ /* 0x000fe20000000800 */
[----:B------:R-:W3:Y:S01]  /*72880*/  LDL.LU R25, [R1+0x1d10] ;  /* 0x001d100001197983 */ /* 0x000ee20000300800 */
[----:B------:R-:W-:Y:S02]  /*72890*/  LEA R8, R12, R7, 0x1 ;  /* 0x000000070c087211 */ /* 0x000fe400078e08ff */
[----:B------:R-:W-:Y:S01]  /*728a0*/  LEA.HI.X.SX32 R7, R7, R0, 0x2, P6 ;  /* 0x0000000007077211 */ /* 0x000fe200030f16ff */
[----:B------:R-:W4:Y:S01]  /*728b0*/  LDC R12, c[0x0][0x248] ;  /* 0x00009200ff0c7b82 */ /* 0x000f220000000800 */
[----:B------:R2:W-:Y:S01]  /*728c0*/  @P2 STG.E desc[UR48][R4.64], R235 ;  /* 0x000000eb04002986 */ /* 0x0005e2000c101930 */
[----:B------:R-:W-:Y:S01]  /*728d0*/  ISETP.LT.AND P2, PT, R26, UR4, !P0 ;  /* 0x000000041a007c0c */ /* 0x000fe2000c741270 */
[----:B------:R-:W-:-:S02]  /*728e0*/  ULDC UR4, c[0x0][0x22c] ;  /* 0x00008b0000047ab9 */ /* 0x000fc40000000800 */
[----:B------:R-:W4:Y:S04]  /*728f0*/  LDL.LU R26, [R1+0x1d0c] ;  /* 0x001d0c00011a7983 */ /* 0x000f280000300800 */
[----:B------:R1:W-:Y:S01]  /*72900*/  @P3 STG.E desc[UR48][R6.64], R24 ;  /* 0x0000001806003986 */ /* 0x0003e2000c101930 */
[----:B------:R-:W-:Y:S01]  /*72910*/  ISETP.LT.AND P3, PT, R27, UR4, !P0 ;  /* 0x000000041b007c0c */ /* 0x000fe2000c761270 */
[----:B------:R-:W-:Y:S02]  /*72920*/  ULDC UR4, c[0x0][0x22c] ;  /* 0x00008b0000047ab9 */ /* 0x000fe40000000800 */
[----:B------:R-:W4:Y:S01]  /*72930*/  LDL.LU R27, [R1+0x1d08] ;  /* 0x001d0800011b7983 */ /* 0x000f220000300800 */
[----:B--2---:R-:W-:-:S04]  /*72940*/  LEA R4, P6, R8, R3, 0x2 ;  /* 0x0000000308047211 */ /* 0x004fc800078c10ff */
[----:B------:R-:W-:Y:S01]  /*72950*/  LEA.HI.X.SX32 R5, R8, R0, 0x2, P6 ;  /* 0x0000000008057211 */ /* 0x000fe200030f16ff */
[----:B------:R-:W-:Y:S02]  /*72960*/  IMAD R8, R10, 0x2, R8 ;  /* 0x000000020a087824 */ /* 0x000fe400078e0208 */
[----:B------:R-:W2:Y:S02]  /*72970*/  LDC R10, c[0x0][0x248] ;  /* 0x00009200ff0a7b82 */ /* 0x000ea40000000800 */
[----:B-1----:R-:W-:-:S05]  /*72980*/  IMAD R7, R9, 0x2, R8 ;  /* 0x0000000209077824 */ /* 0x002fca00078e0208 */
[-C--:B------:R-:W-:Y:S01]  /*72990*/  LEA R6, P6, R7, R3.reuse, 0x2 ;  /* 0x0000000307067211 */ /* 0x080fe200078c10ff */
[----:B------:R-:W1:Y:S01]  /*729a0*/  LDC R9, c[0x0][0x248] ;  /* 0x00009200ff097b82 */ /* 0x000e620000000800 */
[----:B---3--:R3:W-:Y:S02]  /*729b0*/  @P4 STG.E desc[UR48][R4.64], R25 ;  /* 0x0000001904004986 */ /* 0x0087e4000c101930 */
[----:B---3--:R-:W-:-:S04]  /*729c0*/  LEA R4, P4, R8, R3, 0x2 ;  /* 0x0000000308047211 */ /* 0x008fc800078810ff */
[-C--:B------:R-:W-:Y:S02]  /*729d0*/  LEA.HI.X.SX32 R5, R8, R0.reuse, 0x2, P4 ;  /* 0x0000000008057211 */ /* 0x080fe400020f16ff */
[----:B------:R-:W-:Y:S01]  /*729e0*/  ISETP.LT.AND P4, PT, R28, UR4, !P0 ;  /* 0x000000041c007c0c */ /* 0x000fe2000c781270 */
[----:B------:R-:W-:Y:S01]  /*729f0*/  IMAD R8, R13, 0x2, R7 ;  /* 0x000000020d087824 */ /* 0x000fe200078e0207 */
[----:B------:R-:W3:Y:S01]  /*72a00*/  LDL.LU R28, [R1+0x1d04] ;  /* 0x001d0400011c7983 */ /* 0x000ee20000300800 */
[----:B------:R-:W-:Y:S01]  /*72a10*/  LEA.HI.X.SX32 R7, R7, R0, 0x2, P6 ;  /* 0x0000000007077211 */ /* 0x000fe200030f16ff */
[----:B------:R-:W-:Y:S02]  /*72a20*/  ULDC UR4, c[0x0][0x22c] ;  /* 0x00008b0000047ab9 */ /* 0x000fe40000000800 */
[----:B----4-:R4:W-:Y:S01]  /*72a30*/  @P5 STG.E desc[UR48][R4.64], R26 ;  /* 0x0000001a04005986 */ /* 0x0109e2000c101930 */
[----:B------:R-:W-:Y:S01]  /*72a40*/  ISETP.LT.AND P5, PT, R29, UR4, !P0 ;  /* 0x000000041d007c0c */ /* 0x000fe2000c7a1270 */
[----:B------:R-:W-:-:S02]  /*72a50*/  ULDC UR4, c[0x0][0x22c] ;  /* 0x00008b0000047ab9 */ /* 0x000fc40000000800 */
[----:B------:R-:W3:Y:S04]  /*72a60*/  LDL.LU R29, [R1+0x1d00] ;  /* 0x001d0000011d7983 */ /* 0x000ee80000300800 */
[----:B------:R1:W-:Y:S01]  /*72a70*/  @P2 STG.E desc[UR48][R6.64], R27 ;  /* 0x0000001b06002986 */ /* 0x0003e2000c101930 */
[----:B------:R-:W-:Y:S01]  /*72a80*/  ISETP.LT.AND P2, PT, R30, UR4, !P0 ;  /* 0x000000041e007c0c */ /* 0x000fe2000c741270 */
[----:B------:R-:W-:Y:S02]  /*72a90*/  ULDC UR4, c[0x0][0x22c] ;  /* 0x00008b0000047ab9 */ /* 0x000fe40000000800 */
[----:B------:R-:W3:Y:S01]  /*72aa0*/  LDL.LU R30, [R1+0x1cfc] ;  /* 0x001cfc00011e7983 */ /* 0x000ee20000300800 */
[----:B----4-:R-:W-:-:S04]  /*72ab0*/  LEA R4, P6, R8, R3, 0x2 ;  /* 0x0000000308047211 */ /* 0x010fc800078c10ff */
[----:B------:R-:W-:Y:S02]  /*72ac0*/  LEA.HI.X.SX32 R5, R8, R0, 0x2, P6 ;  /* 0x0000000008057211 */ /* 0x000fe400030f16ff */
[----:B--2---:R-:W-:Y:S02]  /*72ad0*/  LEA R8, R10, R8, 0x1 ;  /* 0x000000080a087211 */ /* 0x004fe400078e08ff */
[----:B------:R-:W2:Y:S03]  /*72ae0*/  LDC R10, c[0x0][0x248] ;  /* 0x00009200ff0a7b82 */ /* 0x000ea60000000800 */
[----:B------:R-:W-:-:S05]  /*72af0*/  IMAD R11, R11, 0x2, R8 ;  /* 0x000000020b0b7824 */ /* 0x000fca00078e0208 */
[----:B-1----:R-:W-:-:S04]  /*72b00*/  LEA R6, P6, R11, R3, 0x2 ;  /* 0x000000030b067211 */ /* 0x002fc800078c10ff */
[----:B------:R-:W-:Y:S01]  /*72b10*/  LEA.HI.X.SX32 R7, R11, R0, 0x2, P6 ;  /* 0x000000000b077211 */ /* 0x000fe200030f16ff */
[----:B---3--:R1:W-:Y:S02]  /*72b20*/  @P3 STG.E desc[UR48][R4.64], R28 ;  /* 0x0000001c04003986 */ /* 0x0083e4000c101930 */
[----:B-1----:R-:W-:-:S04]  /*72b30*/  LEA R4, P3, R8, R3, 0x2 ;  /* 0x0000000308047211 */ /* 0x002fc800078610ff */
[----:B------:R-:W-:Y:S02]  /*72b40*/  LEA.HI.X.SX32 R5, R8, R0, 0x2, P3 ;  /* 0x0000000008057211 */ /* 0x000fe400018f16ff */
[----:B------:R-:W-:Y:S01]  /*72b50*/  ISETP.LT.AND P3, PT, R31, UR4, !P0 ;  /* 0x000000041f007c0c */ /* 0x000fe2000c761270 */
[----:B------:R-:W-:Y:S01]  /*72b60*/  ULDC UR4, c[0x0][0x22c] ;  /* 0x00008b0000047ab9 */ /* 0x000fe20000000800 */
[----:B------:R-:W3:Y:S01]  /*72b70*/  LDL.LU R31, [R1+0x1cf8] ;  /* 0x001cf800011f7983 */ /* 0x000ee20000300800 */
[----:B------:R-:W-:Y:S01]  /*72b80*/  IMAD R12, R12, 0x2, R11 ;  /* 0x000000020c0c7824 */ /* 0x000fe200078e020b */
[----:B------:R-:W1:Y:S02]  /*72b90*/  LDC R8, c[0x0][0x248] ;  /* 0x00009200ff087b82 */ /* 0x000e640000000800 */
[----:B------:R4:W-:Y:S01]  /*72ba0*/  @P4 STG.E desc[UR48][R4.64], R29 ;  /* 0x0000001d04004986 */ /* 0x0009e2000c101930 */
[----:B------:R-:W-:Y:S01]  /*72bb0*/  ISETP.LT.AND P4, PT, R32, UR4, !P0 ;  /* 0x0000000420007c0c */ /* 0x000fe2000c781270 */
[----:B------:R-:W-:-:S04]  /*72bc0*/  ULDC UR4, c[0x0][0x22c] ;  /* 0x00008b0000047ab9 */ /* 0x000fc80000000800 */
[----:B------:R-:W1:Y:S01]  /*72bd0*/  LDC R11, c[0x0][0x248] ;  /* 0x00009200ff0b7b82 */ /* 0x000e620000000800 */
[----:B------:R-:W3:Y:S04]  /*72be0*/  LDL.LU R32, [R1+0x1cf4] ;  /* 0x001cf40001207983 */ /* 0x000ee80000300800 */
[----:B------:R2:W-:Y:S01]  /*72bf0*/  @P5 STG.E desc[UR48][R6.64], R30 ;  /* 0x0000001e06005986 */ /* 0x0005e2000c101930 */
[----:B------:R-:W-:Y:S01]  /*72c00*/  ISETP.LT.AND P5, PT, R33, UR4, !P0 ;  /* 0x0000000421007c0c */ /* 0x000fe2000c7a1270 */
[----:B------:R-:W-:Y:S01]  /*72c10*/  IMAD R13, R9, 0x2, R12 ;  /* 0x00000002090d7824 */ /* 0x000fe200078e020c */
[----:B------:R-:W-:Y:S01]  /*72c20*/  ULDC UR4, c[0x0][0x22c] ;  /* 0x00008b0000047ab9 */ /* 0x000fe20000000800 */
[----:B------:R-:W3:Y:S01]  /*72c30*/  LDL.LU R33, [R1+0x1cf0] ;  /* 0x001cf00001217983 */ /* 0x000ee20000300800 */
[C---:B----4-:R-:W-:Y:S01]  /*72c40*/  LEA R4, P6, R12.reuse, R3, 0x2 ;  /* 0x000000030c047211 */ /* 0x050fe200078c10ff */
[----:B------:R-:W4:Y:S03]  /*72c50*/  LDC R9, c[0x0][0x248] ;  /* 0x00009200ff097b82 */ /* 0x000f260000000800 */
[----:B------:R-:W-:-:S02]  /*72c60*/  LEA.HI.X.SX32 R5, R12, R0, 0x2, P6 ;  /* 0x000000000c057211 */ /* 0x000fc400030f16ff */
[----:B--2---:R-:W-:-:S03]  /*72c70*/  LEA R15, R10, R13, 0x1 ;  /* 0x0000000d0a0f7211 */ /* 0x004fc600078e08ff */
[----:B------:R-:W2:Y:S01]  /*72c80*/  LDC R10, c[0x0][0x248] ;  /* 0x00009200ff0a7b82 */ /* 0x000ea20000000800 */
[----:B------:R-:W-:-:S04]  /*72c90*/  LEA R6, P6, R15, R3, 0x2 ;  /* 0x000000030f067211 */ /* 0x000fc800078c10ff */
[----:B------:R-:W-:-:S03]  /*72ca0*/  LEA.HI.X.SX32 R7, R15, R0, 0x2, P6 ;  /* 0x000000000f077211 */ /* 0x000fc600030f16ff */
[----:B------:R-:W2:Y:S01]  /*72cb0*/  LDC R12, c[0x0][0x248] ;  /* 0x00009200ff0c7b82 */ /* 0x000ea20000000800 */
[----:B---3--:R3:W-:Y:S02]  /*72cc0*/  @P2 STG.E desc[UR48][R4.64], R31 ;  /* 0x0000001f04002986 */ /* 0x0087e4000c101930 */
[----:B---3--:R-:W-:-:S04]  /*72cd0*/  LEA R4, P2, R13, R3, 0x2 ;  /* 0x000000030d047211 */ /* 0x008fc800078410ff */
[----:B------:R-:W-:Y:S02]  /*72ce0*/  LEA.HI.X.SX32 R5, R13, R0, 0x2, P2 ;  /* 0x000000000d057211 */ /* 0x000fe400010f16ff */
[----:B------:R-:W-:Y:S01]  /*72cf0*/  ISETP.LT.AND P2, PT, R34, UR4, !P0 ;  /* 0x0000000422007c0c */ /* 0x000fe2000c741270 */
[----:B------:R-:W-:Y:S01]  /*72d00*/  ULDC UR4, c[0x0][0x22c] ;  /* 0x00008b0000047ab9 */ /* 0x000fe20000000800 */
[----:B------:R-:W3:Y:S01]  /*72d10*/  LDL.LU R34, [R1+0x1cec] ;  /* 0x001cec0001227983 */ /* 0x000ee20000300800 */
[----:B-1----:R-:W-:Y:S01]  /*72d20*/  IMAD R8, R8, 0x2, R15 ;  /* 0x0000000208087824 */ /* 0x002fe200078e020f */
[----:B------:R-:W1:Y:S08]  /*72d30*/  LDC R13, c[0x0][0x248] ;  /* 0x00009200ff0d7b82 */ /* 0x000e700000000800 */
[----:B------:R-:W1:Y:S01]  /*72d40*/  LDC R15, c[0x0][0x248] ;  /* 0x00009200ff0f7b82 */ /* 0x000e620000000800 */
[----:B------:R4:W-:Y:S01]  /*72d50*/  @P3 STG.E desc[UR48][R4.64], R32 ;  /* 0x0000002004003986 */ /* 0x0009e2000c101930 */
[----:B------:R-:W-:Y:S01]  /*72d60*/  ISETP.LT.AND P3, PT, R36, UR4, !P0 ;  /* 0x0000000424007c0c */ /* 0x000fe2000c761270 */
[----:B------:R-:W-:-:S02]  /*72d70*/  ULDC UR4, c[0x0][0x22c] ;  /* 0x00008b0000047ab9 */ /* 0x000fc40000000800 */
[----:B------:R-:W2:Y:S04]  /*72d80*/  LDL.LU R36, [R1+0x1ce8] ;  /* 0x001ce80001247983 */ /* 0x000ea80000300800 */
[----:B------:R1:W-:Y:S01]  /*72d90*/  @P4 STG.E desc[UR48][R6.64], R33 ;  /* 0x0000002106004986 */ /* 0x0003e2000c101930 */
[----:B------:R-:W-:Y:S01]  /*72da0*/  ISETP.LT.AND P4, PT, R35, UR4, !P0 ;  /* 0x0000000423007c0c */ /* 0x000fe2000c781270 */
[----:B------:R-:W-:Y:S02]  /*72db0*/  ULDC UR4, c[0x0][0x22c] ;  /* 0x00008b0000047ab9 */ /* 0x000fe40000000800 */
[----:B------:R-:W2:Y:S01]  /*72dc0*/  LDL.LU R35, [R1+0x1ce4] ;  /* 0x001ce40001237983 */ /* 0x000ea20000300800 */
[----:B----4-:R-:W-:-:S04]  /*72dd0*/  LEA R4, P6, R8, R3, 0x2 ;  /* 0x0000000308047211 */ /* 0x010fc800078c10ff */
[----:B------:R-:W-:Y:S01]  /*72de0*/  LEA.HI.X.SX32 R5, R8, R0, 0x2, P6 ;  /* 0x0000000008057211 */ /* 0x000fe200030f16ff */
[----:B------:R-:W-:Y:S02]  /*72df0*/  IMAD R8, R9, 0x2, R8 ;  /* 0x0000000209087824 */ /* 0x000fe400078e0208 */
[----:B------:R-:W4:Y:S02]  /*72e00*/  LDC R9, c[0x0][0x248] ;  /* 0x00009200ff097b82 */ /* 0x000f240000000800 */
        /* <DEDUP_REMOVED lines=8> */
[----:B------:R-:W3:Y:S04]  /*72e90*/  LDL.LU R37, [R1+0x1ce0] ;  /* 0x001ce00001257983 */ /* 0x000ee80000300800 */
[----:B--2---:R1:W-:Y:S01]  /*72ea0*/  @P2 STG.E desc[UR48][R4.64], R35 ;  /* 0x0000002304002986 */ /* 0x0043e2000c101930 */
[----:B------:R-:W-:Y:S01]  /*72eb0*/  ISETP.LT.AND P2, PT, R38, UR4, !P0 ;  /* 0x0000000426007c0c */ /* 0x000fe2000c741270 */
[----:B------:R-:W-:-:S02]  /*72ec0*/  ULDC UR4, c[0x0][0x22c] ;  /* 0x00008b0000047ab9 */ /* 0x000fc40000000800 */
[----:B------:R-:W2:Y:S04]  /*72ed0*/  LDL.LU R38, [R1+0x1cdc] ;  /* 0x001cdc0001267983 */ /* 0x000ea80000300800 */
[----:B------:R4:W-:Y:S01]  /*72ee0*/  @P3 STG.E desc[UR48][R6.64], R36 ;  /* 0x0000002406003986 */ /* 0x0009e2000c101930 */
[----:B------:R-:W-:Y:S01]  /*72ef0*/  ISETP.LT.AND P3, PT, R39, UR4, !P0 ;  /* 0x0000000427007c0c */ /* 0x000fe2000c761270 */
[----:B------:R-:W-:Y:S02]  /*72f00*/  ULDC UR4, c[0x0][0x22c] ;  /* 0x00008b0000047ab9 */ /* 0x000fe40000000800 */
[----:B------:R-:W2:Y:S01]  /*72f10*/  LDL.LU R39, [R1+0x1cd8] ;  /* 0x001cd80001277983 */ /* 0x000ea20000300800 */
[----:B------:R-:W-:Y:S02]  /*72f20*/  LEA R10, R10, R11, 0x1 ;  /* 0x0000000b0a0a7211 */ /* 0x000fe400078e08ff */
[----:B------:R-:W2:Y:S02]  /*72f30*/  LDC R11, c[0x0][0x248] ;  /* 0x00009200ff0b7b82 */ /* 0x000ea40000000800 */
[----:B-1----:R-:W-:-:S04]  /*72f40*/  LEA R4, P6, R10, R3, 0x2 ;  /* 0x000000030a047211 */ /* 0x002fc800078c10ff */
[----:B------:R-:W-:Y:S01]  /*72f50*/  LEA.HI.X.SX32 R5, R10, R0, 0x2, P6 ;  /* 0x000000000a057211 */ /* 0x000fe200030f16ff */
[----:B------:R-:W-:Y:S02]  /*72f60*/  IMAD R10, R13, 0x2, R10 ;  /* 0x000000020d0a7824 */ /* 0x000fe400078e020a */
[----:B------:R-:W1:Y:S02]  /*72f70*/  LDC R13, c[0x0][0x248] ;  /* 0x00009200ff0d7b82 */ /* 0x000e640000000800 */
[----:B----4-:R-:W-:-:S05]  /*72f80*/  IMAD R8, R9, 0x2, R10 ;  /* 0x0000000209087824 */ /* 0x010fca00078e020a */
[----:B------:R-:W-:-:S04]  /*72f90*/  LEA R6, P6, R8, R3, 0x2 ;  /* 0x0000000308067211 */ /* 0x000fc800078c10ff */
[----:B------:R-:W-:Y:S01]  /*72fa0*/  LEA.HI.X.SX32 R7, R8, R0, 0x2, P6 ;  /* 0x0000000008077211 */ /* 0x000fe200030f16ff */
[----:B---3--:R3:W-:Y:S02]  /*72fb0*/  @P4 STG.E desc[UR48][R4.64], R37 ;  /* 0x0000002504004986 */ /* 0x0087e4000c101930 */
[----:B---3--:R-:W-:-:S04]  /*72fc0*/  LEA R4, P4, R10, R3, 0x2 ;  /* 0x000000030a047211 */ /* 0x008fc800078810ff */
[----:B------:R-:W-:Y:S02]  /*72fd0*/  LEA.HI.X.SX32 R5, R10, R0, 0x2, P4 ;  /* 0x000000000a057211 */ /* 0x000fe400020f16ff */
[----:B------:R-:W-:Y:S01]  /*72fe0*/  ISETP.LT.AND P4, PT, R40, UR4, !P0 ;  /* 0x0000000428007c0c */ /* 0x000fe2000c781270 */
[----:B------:R-:W-:Y:S01]  /*72ff0*/  ULDC UR4, c[0x0][0x22c] ;  /* 0x00008b0000047ab9 */ /* 0x000fe20000000800 */
[----:B------:R-:W3:Y:S01]  /*73000*/  LDL.LU R40, [R1+0x1cd4] ;  /* 0x001cd40001287983 */ /* 0x000ee20000300800 */
[----:B------:R-:W-:Y:S01]  /*73010*/  IMAD R9, R15, 0x2, R8 ;  /* 0x000000020f097824 */ /* 0x000fe200078e0208 */
[----:B------:R-:W4:Y:S08]  /*73020*/  LDC R10, c[0x0][0x248] ;  /* 0x00009200ff0a7b82 */ /* 0x000f300000000800 */
[----:B------:R-:W1:Y:S01]  /*73030*/  LDC R15, c[0x0][0x248] ;  /* 0x00009200ff0f7b82 */ /* 0x000e620000000800 */
[----:B--2---:R2:W-:Y:S01]  /*73040*/  @P5 STG.E desc[UR48][R4.64], R38 ;  /* 0x0000002604005986 */ /* 0x0045e2000c101930 */
        /* <DEDUP_REMOVED lines=8> */
[----:B------:R-:W-:Y:S02]  /*730d0*/  LEA.HI.X.SX32 R5, R9, R0, 0x2, P6 ;  /* 0x0000000009057211 */ /* 0x000fe400030f16ff */
[----:B------:R-:W-:Y:S02]  /*730e0*/  LEA R9, R12, R9, 0x1 ;  /* 0x000000090c097211 */ /* 0x000fe400078e08ff */
[----:B------:R-:W2:Y:S03]  /*730f0*/  LDC R12, c[0x0][0x248] ;  /* 0x00009200ff0c7b82 */ /* 0x000ea60000000800 */
[----:B------:R-:W-:-:S05]  /*73100*/  IMAD R8, R14, 0x2, R9 ;  /* 0x000000020e087824 */ /* 0x000fca00078e0209 */
[CC--:B------:R-:W-:Y:S01]  /*73110*/  LEA R6, P6, R8.reuse, R3.reuse, 0x2 ;  /* 0x0000000308067211 */ /* 0x0c0fe200078c10ff */
[----:B------:R-:W1:Y:S03]  /*73120*/  LDC R14, c[0x0][0x248] ;  /* 0x00009200ff0e7b82 */ /* 0x000e660000000800 */
[----:B------:R-:W-:Y:S01]  /*73130*/  LEA.HI.X.SX32 R7, R8, R0, 0x2, P6 ;  /* 0x0000000008077211 */ /* 0x000fe200030f16ff */
[----:B---3--:R3:W-:Y:S02]  /*73140*/  @P3 STG.E desc[UR48][R4.64], R40 ;  /* 0x0000002804003986 */ /* 0x0087e4000c101930 */
[----:B---3--:R-:W-:-:S04]  /*73150*/  LEA R4, P3, R9, R3, 0x2 ;  /* 0x0000000309047211 */ /* 0x008fc800078610ff */
[----:B------:R-:W-:Y:S02]  /*73160*/  LEA.HI.X.SX32 R5, R9, R0, 0x2, P3 ;  /* 0x0000000009057211 */ /* 0x000fe400018f16ff */
[----:B------:R-:W-:Y:S01]  /*73170*/  ISETP.LT.AND P3, PT, R43, UR4, !P0 ;  /* 0x000000042b007c0c */ /* 0x000fe2000c761270 */
[----:B------:R-:W-:Y:S01]  /*73180*/  ULDC UR4, c[0x0][0x22c] ;  /* 0x00008b0000047ab9 */ /* 0x000fe20000000800 */
[----:B------:R-:W3:Y:S04]  /*73190*/  LDL.LU R43, [R1+0x1cc8] ;  /* 0x001cc800012b7983 */ /* 0x000ee80000300800 */
[----:B----4-:R4:W-:Y:S01]  /*731a0*/  @P4 STG.E desc[UR48][R4.64], R41 ;  /* 0x0000002904004986 */ /* 0x0109e2000c101930 */
[----:B------:R-:W-:Y:S01]  /*731b0*/  ISETP.LT.AND P4, PT, R44, UR4, !P0 ;  /* 0x000000042c007c0c */ /* 0x000fe2000c781270 */
[----:B------:R-:W-:-:S02]  /*731c0*/  ULDC UR4, c[0x0][0x22c] ;  /* 0x00008b0000047ab9 */ /* 0x000fc40000000800 */
[----:B------:R-:W3:Y:S04]  /*731d0*/  LDL.LU R44, [R1+0x1cc4] ;  /* 0x001cc400012c7983 */ /* 0x000ee80000300800 */
[----:B------:R1:W-:Y:S01]  /*731e0*/  @P5 STG.E desc[UR48][R6.64], R42 ;  /* 0x0000002a06005986 */ /* 0x0003e2000c101930 */
[----:B------:R-:W-:Y:S01]  /*731f0*/  ISETP.LT.AND P5, PT, R45, UR4, !P0 ;  /* 0x000000042d007c0c */ /* 0x000fe2000c7a1270 */
[----:B------:R-:W-:Y:S01]  /*73200*/  IMAD R9, R11, 0x2, R8 ;  /* 0x000000020b097824 */ /* 0x000fe200078e0208 */
[----:B------:R-:W-:Y:S01]  /*73210*/  ULDC UR4, c[0x0][0x22c] ;  /* 0x00008b0000047ab9 */ /* 0x000fe20000000800 */
[----:B------:R-:W3:Y:S01]  /*73220*/  LDL.LU R45, [R1+0x1cc0] ;  /* 0x001cc000012d7983 */ /* 0x000ee20000300800 */
[----:B------:R-:W3:Y:S02]  /*73230*/  LDC R11, c[0x0][0x248] ;  /* 0x00009200ff0b7b82 */ /* 0x000ee40000000800 */
[----:B----4-:R-:W-:-:S04]  /*73240*/  LEA R4, P6, R9, R3, 0x2 ;  /* 0x0000000309047211 */ /* 0x010fc800078c10ff */
[----:B------:R-:W-:Y:S01]  /*73250*/  LEA.HI.X.SX32 R5, R9, R0, 0x2, P6 ;  /* 0x0000000009057211 */ /* 0x000fe200030f16ff */
[----:B------:R-:W-:Y:S02]  /*73260*/  IMAD R9, R10, 0x2, R9 ;  /* 0x000000020a097824 */ /* 0x000fe400078e0209 */
[----:B------:R-:W4:Y:S03]  /*73270*/  LDC R10, c[0x0][0x248] ;  /* 0x00009200ff0a7b82 */ /* 0x000f260000000800 */
[----:B--2---:R-:W-:-:S04]  /*73280*/  LEA R8, R12, R9, 0x1 ;  /* 0x000000090c087211 */ /* 0x004fc800078e08ff */
[CC--:B-1----:R-:W-:Y:S01]  /*73290*/  LEA R6, P6, R8.reuse, R3.reuse, 0x2 ;  /* 0x0000000308067211 */ /* 0x0c2fe200078c10ff */
[----:B------:R-:W1:Y:S03]  /*732a0*/  LDC R12, c[0x0][0x248] ;  /* 0x00009200ff0c7b82 */ /* 0x000e660000000800 */
[----:B------:R-:W-:Y:S01]  /*732b0*/  LEA.HI.X.SX32 R7, R8, R0, 0x2, P6 ;  /* 0x0000000008077211 */ /* 0x000fe200030f16ff */
[----:B---3--:R2:W-:Y:S02]  /*732c0*/  @P2 STG.E desc[UR48][R4.64], R43 ;  /* 0x0000002b04002986 */ /* 0x0085e4000c101930 */
[----:B--2---:R-:W-:-:S04]  /*732d0*/  LEA R4, P2, R9, R3, 0x2 ;  /* 0x0000000309047211 */ /* 0x004fc800078410ff */
[----:B------:R-:W-:Y:S02]  /*732e0*/  LEA.HI.X.SX32 R5, R9, R0, 0x2, P2 ;  /* 0x0000000009057211 */ /* 0x000fe400010f16ff */
[----:B------:R-:W-:Y:S01]  /*732f0*/  ISETP.LT.AND P2, PT, R46, UR4, !P0 ;  /* 0x000000042e007c0c */ /* 0x000fe2000c741270 */
[----:B------:R-:W-:Y:S01]  /*73300*/  ULDC UR4, c[0x0][0x22c] ;  /* 0x00008b0000047ab9 */ /* 0x000fe20000000800 */
[----:B------:R-:W2:Y:S04]  /*73310*/  LDL.LU R46, [R1+0x1cbc] ;  /* 0x001cbc00012e7983 */ /* 0x000ea80000300800 */
[----:B------:R3:W-:Y:S01]  /*73320*/  @P3 STG.E desc[UR48][R4.64], R44 ;  /* 0x0000002c04003986 */ /* 0x0007e2000c101930 */
[----:B------:R-:W-:Y:S01]  /*73330*/  ISETP.LT.AND P3, PT, R48, UR4, !P0 ;  /* 0x0000000430007c0c */ /* 0x000fe2000c761270 */
[----:B------:R-:W-:-:S02]  /*73340*/  ULDC UR4, c[0x0][0x22c] ;  /* 0x00008b0000047ab9 */ /* 0x000fc40000000800 */
[----:B------:R1:W-:Y:S01]  /*73350*/  @P4 STG.E desc[UR48][R6.64], R45 ;  /* 0x0000002d06004986 */ /* 0x0003e2000c101930 */
[----:B------:R-:W-:Y:S01]  /*73360*/  ISETP.LT.AND P4, PT, R47, UR4, !P0 ;  /* 0x000000042f007c0c */ /* 0x000fe2000c781270 */
[----:B------:R-:W-:Y:S01]  /*73370*/  IMAD R9, R13, 0x2, R8 ;  /* 0x000000020d097824 */ /* 0x000fe200078e0208 */
[----:B------:R-:W-:Y:S01]  /*73380*/  ULDC UR4, c[0x0][0x22c] ;  /* 0x00008b0000047ab9 */ /* 0x000fe20000000800 */
[----:B------:R-:W2:Y:S01]  /*73390*/  LDL.LU R48, [R1+0x1cb8] ;  /* 0x001cb80001307983 */ /* 0x000ea20000300800 */
[----:B------:R-:W2:Y:S03]  /*733a0*/  LDC R13, c[0x0][0x248] ;  /* 0x00009200ff0d7b82 */ /* 0x000ea60000000800 */
[----:B------:R-:W2:Y:S01]  /*733b0*/  LDL.LU R47, [R1+0x1cb4] ;  /* 0x001cb400012f7983 */ /* 0x000ea20000300800 */
[----:B---3--:R-:W-:-:S04]  /*733c0*/  LEA R4, P6, R9, R3, 0x2 ;  /* 0x0000000309047211 */ /* 0x008fc800078c10ff */
[----:B------:R-:W-:Y:S01]  /*733d0*/  LEA.HI.X.SX32 R5, R9, R0, 0x2, P6 ;  /* 0x0000000009057211 */ /* 0x000fe200030f16ff */
[----:B----4-:R-:W-:Y:S02]  /*733e0*/  IMAD R9, R10, 0x2, R9 ;  /* 0x000000020a097824 */ /* 0x010fe400078e0209 */
[----:B------:R-:W3:Y:S02]  /*733f0*/  LDC R10, c[0x0][0x248] ;  /* 0x00009200ff0a7b82 */ /* 0x000ee40000000800 */
[----:B------:R-:W-:-:S05]  /*73400*/  IMAD R8, R14, 0x2, R9 ;  /* 0x000000020e087824 */ /* 0x000fca00078e0209 */
[CC--:B-1----:R-:W-:Y:S01]  /*73410*/  LEA R6, P6, R8.reuse, R3.reuse, 0x2 ;  /* 0x0000000308067211 */ /* 0x0c2fe200078c10ff */
[----:B------:R-:W1:Y:S03]  /*73420*/  LDC R14, c[0x0][0x248] ;  /* 0x00009200ff0e7b82 */ /* 0x000e660000000800 */
[----:B------:R-:W-:Y:S01]  /*73430*/  LEA.HI.X.SX32 R7, R8, R0, 0x2, P6 ;  /* 0x0000000008077211 */ /* 0x000fe200030f16ff */
[----:B--2---:R2:W-:Y:S02]  /*73440*/  @P5 STG.E desc[UR48][R4.64], R46 ;  /* 0x0000002e04005986 */ /* 0x0045e4000c101930 */
        /* <DEDUP_REMOVED lines=15> */
[----:B----4-:R-:W-:-:S04]  /*73540*/  LEA R4, P6, R9, R3, 0x2 ;  /* 0x0000000309047211 */ /* 0x010fc800078c10ff */
[----:B------:R-:W-:Y:S01]  /*73550*/  LEA.HI.X.SX32 R5, R9, R0, 0x2, P6 ;  /* 0x0000000009057211 */ /* 0x000fe200030f16ff */
[----:B------:R-:W-:Y:S02]  /*73560*/  IMAD R9, R12, 0x2, R9 ;  /* 0x000000020c097824 */ /* 0x000fe400078e0209 */
[----:B------:R-:W4:Y:S02]  /*73570*/  LDC R12, c[0x0][0x248] ;  /* 0x00009200ff0c7b82 */ /* 0x000f240000000800 */
[----:B---3--:R-:W-:-:S05]  /*73580*/  IMAD R8, R10, 0x2, R9 ;  /* 0x000000020a087824 */ /* 0x008fca00078e0209 */
        /* <DEDUP_REMOVED lines=15> */
[----:B------:R-:W-:Y:S01]  /*73680*/  IMAD R9, R13, 0x2, R8 ;  /* 0x000000020d097824 */ /* 0x000fe200078e0208 */
[----:B------:R-:W-:Y:S01]  /*73690*/  ULDC UR4, c[0x0][0x22c] ;  /* 0x00008b0000047ab9 */ /* 0x000fe20000000800 */
[----:B------:R-:W2:Y:S01]  /*736a0*/  LDL.LU R54, [R1+0x1c9c] ;  /* 0x001c9c0001367983 */ /* 0x000ea20000300800 */
[----:B------:R-:W2:Y:S02]  /*736b0*/  LDC R13, c[0x0][0x248] ;  /* 0x00009200ff0d7b82 */ /* 0x000ea40000000800 */
[----:B---3--:R-:W-:-:S04]  /*736c0*/  LEA R4, P6, R9, R3, 0x2 ;  /* 0x0000000309047211 */ /* 0x008fc800078c10ff */
[----:B------:R-:W-:Y:S02]  /*736d0*/  LEA.HI.X.SX32 R5, R9, R0, 0x2, P6 ;  /* 0x0000000009057211 */ /* 0x000fe400030f16ff */
[----:B----4-:R-:W-:Y:S02]  /*736e0*/  LEA R9, R12, R9, 0x1 ;  /* 0x000000090c097211 */ /* 0x010fe400078e08ff */
[----:B------:R-:W3:Y:S03]  /*736f0*/  LDC R12, c[0x0][0x248] ;  /* 0x00009200ff0c7b82 */ /* 0x000ee60000000800 */
        /* <DEDUP_REMOVED lines=20> */
[----:B----4-:R-:W-:-:S04]  /*73840*/  LEA R4, P6, R9, R3, 0x2 ;  /* 0x0000000309047211 */ /* 0x010fc800078c10ff */
[----:B------:R-:W-:Y:S01]  /*73850*/  LEA.HI.X.SX32 R5, R9, R0, 0x2, P6 ;  /* 0x0000000009057211 */ /* 0x000fe200030f16ff */
[----:B------:R-:W-:Y:S02]  /*73860*/  IMAD R9, R10, 0x2, R9 ;  /* 0x000000020a097824 */ /* 0x000fe400078e0209 */
[----:B------:R-:W4:Y:S03]  /*73870*/  LDC R10, c[0x0][0x248] ;  /* 0x00009200ff0a7b82 */ /* 0x000f260000000800 */
[----:B---3--:R-:W-:-:S04]  /*73880*/  LEA R8, R12, R9, 0x1 ;  /* 0x000000090c087211 */ /* 0x008fc800078e08ff */
        /* <DEDUP_REMOVED lines=89> */
[----:B------:R-:W2:Y:S03]  /*73e20*/  LDL.LU R69, [R1+0x1c60] ;  /* 0x001c600001457983 */ /* 0x000ea60000300800 */
[----:B----4-:R-:W-:-:S04]  /*73e30*/  LEA R4, P6, R9, R3, 0x2 ;  /* 0x0000000309047211 */ /* 0x010fc800078c10ff */
[----:B------:R-:W-:Y:S01]  /*73e40*/  LEA.HI.X.SX32 R5, R9, R0, 0x2, P6 ;  /* 0x0000000009057211 */ /* 0x000fe200030f16ff */
[----:B------:R-:W-:-:S05]  /*73e50*/  IMAD R9, R10, 0x2, R9 ;  /* 0x000000020a097824 */ /* 0x000fca00078e0209 */
[----:B---3--:R-:W-:Y:S02]  /*73e60*/  LEA R10, R12, R9, 0x1 ;  /* 0x000000090c0a7211 */ /* 0x008fe400078e08ff */
[----:B------:R-:W3:Y:S02]  /*73e70*/  LDC R12, c[0x0][0x248] ;  /* 0x00009200ff0c7b82 */ /* 0x000ee40000000800 */
[----:B-1----:R-:W-:-:S04]  /*73e80*/  LEA R6, P6, R10, R3, 0x2 ;  /* 0x000000030a067211 */ /* 0x002fc800078c10ff */
[----:B------:R-:W-:Y:S01]  /*73e90*/  LEA.HI.X.SX32 R7, R10, R0, 0x2, P6 ;  /* 0x000000000a077211 */ /* 0x000fe200030f16ff */
[----:B--2---:R1:W-:Y:S01]  /*73ea0*/  @P2 STG.E desc[UR48][R4.64], R67 ;  /* 0x0000004304002986 */ /* 0x0043e2000c101930 */
[----:B------:R-:W-:-:S04]  /*73eb0*/  LEA R8, P2, R9, R3, 0x2 ;  /* 0x0000000309087211 */ /* 0x000fc800078410ff */
[----:B------:R-:W-:Y:S02]  /*73ec0*/  LEA.HI.X.SX32 R9, R9, R0, 0x2, P2 ;  /* 0x0000000009097211 */ /* 0x000fe400010f16ff */
[----:B------:R-:W-:Y:S01]  /*73ed0*/  ISETP.LT.AND P2, PT, R70, UR4, !P0 ;  /* 0x0000000446007c0c */ /* 0x000fe2000c741270 */
[----:B------:R-:W-:Y:S01]  /*73ee0*/  ULDC UR4, c[0x0][0x22c] ;  /* 0x00008b0000047ab9 */ /* 0x000fe20000000800 */
[----:B------:R-:W2:Y:S04]  /*73ef0*/  LDL.LU R70, [R1+0x1c5c] ;  /* 0x001c5c0001467983 */ /* 0x000ea80000300800 */
[----:B------:R-:W-:Y:S01]  /*73f00*/  @P3 STG.E desc[UR48][R8.64], R68 ;  /* 0x0000004408003986 */ /* 0x000fe2000c101930 */
[----:B------:R-:W-:Y:S01]  /*73f10*/  ISETP.LT.AND P3, PT, R72, UR4, !P0 ;  /* 0x0000000448007c0c */ /* 0x000fe2000c761270 */
[----:B------:R-:W-:-:S02]  /*73f20*/  ULDC UR4, c[0x0][0x22c] ;  /* 0x00008b0000047ab9 */ /* 0x000fc40000000800 */
[----:B------:R4:W-:Y:S01]  /*73f30*/  @P4 STG.E desc[UR48][R6.64], R69 ;  /* 0x0000004506004986 */ /* 0x0009e2000c101930 */
[----:B------:R-:W-:Y:S01]  /*73f40*/  ISETP.LT.AND P4, PT, R71, UR4, !P0 ;  /* 0x0000000447007c0c */ /* 0x000fe2000c781270 */
[----:B------:R-:W-:Y:S01]  /*73f50*/  IMAD R11, R13, 0x2, R10 ;  /* 0x000000020d0b7824 */ /* 0x000fe200078e020a */
[----:B------:R-:W-:Y:S01]  /*73f60*/  ULDC UR4, c[0x0][0x22c] ;  /* 0x00008b0000047ab9 */ /* 0x000fe20000000800 */
[----:B------:R-:W3:Y:S01]  /*73f70*/  LDL.LU R72, [R1+0x1c58] ;  /* 0x001c580001487983 */ /* 0x000ee20000300800 */
[----:B------:R-:W3:Y:S03]  /*73f80*/  LDC R13, c[0x0][0x248] ;  /* 0x00009200ff0d7b82 */ /* 0x000ee60000000800 */
[----:B------:R-:W3:Y:S01]  /*73f90*/  LDL.LU R71, [R1+0x1c54] ;  /* 0x001c540001477983 */ /* 0x000ee20000300800 */
[----:B-1----:R-:W-:-:S04]  /*73fa0*/  LEA R4, P6, R11, R3, 0x2 ;  /* 0x000000030b047211 */ /* 0x002fc800078c10ff */
[----:B------:R-:W-:Y:S01]  /*73fb0*/  LEA.HI.X.SX32 R5, R11, R0, 0x2, P6 ;  /* 0x000000000b057211 */ /* 0x000fe200030f16ff */
[----:B------:R-:W-:Y:S02]  /*73fc0*/  IMAD R11, R14, 0x2, R11 ;  /* 0x000000020e0b7824 */ /* 0x000fe400078e020b */
[----:B------:R-:W1:Y:S02]  /*73fd0*/  LDC R14, c[0x0][0x248] ;  /* 0x00009200ff0e7b82 */ /* 0x000e640000000800 */
[----:B------:R-:W-:-:S05]  /*73fe0*/  IMAD R10, R16, 0x2, R11 ;  /* 0x00000002100a7824 */ /* 0x000fca00078e020b */
[CC--:B----4-:R-:W-:Y:S01]  /*73ff0*/  LEA R6, P6, R10.reuse, R3.reuse, 0x2 ;  /* 0x000000030a067211 */ /* 0x0d0fe200078c10ff */
[----:B------:R-:W4:Y:S03]  /*74000*/  LDC R16, c[0x0][0x248] ;  /* 0x00009200ff107b82 */ /* 0x000f260000000800 */
[----:B------:R-:W-:Y:S01]  /*74010*/  LEA.HI.X.SX32 R7, R10, R0, 0x2, P6 ;  /* 0x000000000a077211 */ /* 0x000fe200030f16ff */
[----:B--2---:R2:W-:Y:S01]  /*74020*/  @P5 STG.E desc[UR48][R4.64], R70 ;  /* 0x0000004604005986 */ /* 0x0045e2000c101930 */
[----:B------:R-:W-:-:S04]  /*74030*/  LEA R8, P5, R11, R3, 0x2 ;  /* 0x000000030b087211 */ /* 0x000fc800078a10ff */
[----:B------:R-:W-:Y:S02]  /*74040*/  LEA.HI.X.SX32 R9, R11, R0, 0x2, P5 ;  /* 0x000000000b097211 */ /* 0x000fe400028f16ff */
[----:B------:R-:W-:Y:S01]  /*74050*/  ISETP.LT.AND P5, PT, R73, UR4, !P0 ;  /* 0x0000000449007c0c */ /* 0x000fe2000c7a1270 */
[----:B------:R-:W-:Y:S01]  /*74060*/  ULDC UR4, c[0x0][0x22c] ;  /* 0x00008b0000047ab9 */ /* 0x000fe20000000800 */
[----:B------:R-:W4:Y:S04]  /*74070*/  LDL.LU R73, [R1+0x1c50] ;  /* 0x001c500001497983 */ /* 0x000f280000300800 */
[----:B---3--:R-:W-:Y:S01]  /*74080*/  @P2 STG.E desc[UR48][R8.64], R71 ;  /* 0x0000004708002986 */ /* 0x008fe2000c101930 */
[----:B------:R-:W-:Y:S01]  /*74090*/  ISETP.LT.AND P2, PT, R74, UR4, !P0 ;  /* 0x000000044a007c0c */ /* 0x000fe2000c741270 */
[----:B------:R-:W-:-:S02]  /*740a0*/  ULDC UR4, c[0x0][0x22c] ;  /* 0x00008b0000047ab9 */ /* 0x000fc40000000800 */
[----:B------:R-:W3:Y:S04]  /*740b0*/  LDL.LU R74, [R1+0x1c4c] ;  /* 0x001c4c00014a7983 */ /* 0x000ee80000300800 */
[----:B------:R1:W-:Y:S01]  /*740c0*/  @P3 STG.E desc[UR48][R6.64], R72 ;  /* 0x0000004806003986 */ /* 0x0003e2000c101930 */
[----:B------:R-:W-:Y:S01]  /*740d0*/  ISETP.LT.AND P3, PT, R75, UR4, !P0 ;  /* 0x000000044b007c0c */ /* 0x000fe2000c761270 */
[----:B------:R-:W-:Y:S02]  /*740e0*/  ULDC UR4, c[0x0][0x22c] ;  /* 0x00008b0000047ab9 */ /* 0x000fe40000000800 */
[----:B------:R-:W3:Y:S01]  /*740f0*/  LDL.LU R75, [R1+0x1c48] ;  /* 0x001c4800014b7983 */ /* 0x000ee20000300800 */
[----:B------:R-:W-:Y:S02]  /*74100*/  LEA R11, R15, R10, 0x1 ;  /* 0x0000000a0f0b7211 */ /* 0x000fe400078e08ff */
[----:B------:R-:W3:Y:S02]  /*74110*/  LDC R15, c[0x0][0x248] ;  /* 0x00009200ff0f7b82 */ /* 0x000ee40000000800 */
[----:B--2---:R-:W-:-:S04]  /*74120*/  LEA R4, P6, R11, R3, 0x2 ;  /* 0x000000030b047211 */ /* 0x004fc800078c10ff */
[----:B------:R-:W-:Y:S01]  /*74130*/  LEA.HI.X.SX32 R5, R11, R0, 0x2, P6 ;  /* 0x000000000b057211 */ /* 0x000fe200030f16ff */
[----:B------:R-:W-:Y:S02]  /*74140*/  IMAD R11, R12, 0x2, R11 ;  /* 0x000000020c0b7824 */ /* 0x000fe400078e020b */
[----:B------:R-:W2:Y:S02]  /*74150*/  LDC R12, c[0x0][0x248] ;  /* 0x00009200ff0c7b82 */ /* 0x000ea40000000800 */
[----:B-1----:R-:W-:-:S05]  /*74160*/  IMAD R10, R14, 0x2, R11 ;  /* 0x000000020e0a7824 */ /* 0x002fca00078e020b */
[CC--:B------:R-:W-:Y:S01]  /*74170*/  LEA R6, P6, R10.reuse, R3.reuse, 0x2 ;  /* 0x000000030a067211 */ /* 0x0c0fe200078c10ff */
[----:B------:R-:W1:Y:S03]  /*74180*/  LDC R14, c[0x0][0x248] ;  /* 0x00009200ff0e7b82 */ /* 0x000e660000000800 */
[----:B------:R-:W-:Y:S01]  /*74190*/  LEA.HI.X.SX32 R7, R10, R0, 0x2, P6 ;  /* 0x000000000a077211 */ /* 0x000fe200030f16ff */
[----:B----4-:R4:W-:Y:S01]  /*741a0*/  @P4 STG.E desc[UR48][R4.64], R73 ;  /* 0x0000004904004986 */ /* 0x0109e2000c101930 */
[----:B------:R-:W-:-:S04]  /*741b0*/  LEA R8, P4, R11, R3, 0x2 ;  /* 0x000000030b087211 */ /* 0x000fc800078810ff */
[----:B------:R-:W-:Y:S02]  /*741c0*/  LEA.HI.X.SX32 R9, R11, R0, 0x2, P4 ;  /* 0x000000000b097211 */ /* 0x000fe400020f16ff */
[----:B------:R-:W-:Y:S01]  /*741d0*/  ISETP.LT.AND P4, PT, R76, UR4, !P0 ;  /* 0x000000044c007c0c */ /* 0x000fe2000c781270 */
[----:B------:R-:W-:Y:S01]  /*741e0*/  ULDC UR4, c[0x0][0x22c] ;  /* 0x00008b0000047ab9 */ /* 0x000fe20000000800 */
[----:B------:R-:W2:Y:S04]  /*741f0*/  LDL.LU R76, [R1+0x1c44] ;  /* 0x001c4400014c7983 */ /* 0x000ea80000300800 */
[----:B---3--:R-:W-:Y:S01]  /*74200*/  @P5 STG.E desc[UR48][R8.64], R74 ;  /* 0x0000004a08005986 */ /* 0x008fe2000c101930 */
        /* <DEDUP_REMOVED lines=10> */
[----:B------:R-:W-:Y:S02]  /*742b0*/  LEA.HI.X.SX32 R5, R11, R0, 0x2, P6 ;  /* 0x000000000b057211 */ /* 0x000fe400030f16ff */
[----:B--2---:R-:W-:Y:S02]  /*742c0*/  LEA R11, R12, R11, 0x1 ;  /* 0x0000000b0c0b7211 */ /* 0x004fe400078e08ff */
[----:B------:R-:W2:Y:S03]  /*742d0*/  LDC R12, c[0x0][0x248] ;  /* 0x00009200ff0c7b82 */ /* 0x000ea60000000800 */
[----:B------:R-:W-:-:S05]  /*742e0*/  IMAD R10, R16, 0x2, R11 ;  /* 0x00000002100a7824 */ /* 0x000fca00078e020b */
[CC--:B-1----:R-:W-:Y:S01]  /*742f0*/  LEA R6, P6, R10.reuse, R3.reuse, 0x2 ;  /* 0x000000030a067211 */ /* 0x0c2fe200078c10ff */
[----:B------:R-:W1:Y:S03]  /*74300*/  LDC R16, c[0x0][0x248] ;  /* 0x00009200ff107b82 */ /* 0x000e660000000800 */
[----:B------:R-:W-:Y:S01]  /*74310*/  LEA.HI.X.SX32 R7, R10, R0, 0x2, P6 ;  /* 0x000000000a077211 */ /* 0x000fe200030f16ff */
[----:B------:R4:W-:Y:S01]  /*74320*/  @P3 STG.E desc[UR48][R4.64], R76 ;  /* 0x0000004c04003986 */ /* 0x0009e2000c101930 */
        /* <DEDUP_REMOVED lines=32> */
[----:B------:R3:W-:Y:S01]  /*74530*/  @P4 STG.E desc[UR48][R6.64], R81 ;  /* 0x0000005106004986 */ /* 0x0007e2000c101930 */
[----:B------:R-:W-:Y:S01]  /*74540*/  ISETP.LT.AND P4, PT, R83, UR4, !P0 ;  /* 0x0000000453007c0c */ /* 0x000fe2000c781270 */
[----:B------:R-:W-:Y:S01]  /*74550*/  IMAD R11, R13, 0x2, R10 ;  /* 0x000000020d0b7824 */ /* 0x000fe200078e020a */
[----:B------:R-:W-:Y:S01]  /*74560*/  ULDC UR4, c[0x0][0x22c] ;  /* 0x00008b0000047ab9 */ /* 0x000fe20000000800 */
[----:B------:R-:W3:Y:S01]  /*74570*/  LDL.LU R84, [R1+0x1c28] ;  /* 0x001c280001547983 */ /* 0x000ee20000300800 */
[----:B------:R-:W1:Y:S03]  /*74580*/  LDC R13, c[0x0][0x248] ;  /* 0x00009200ff0d7b82 */ /* 0x000e660000000800 */
[----:B------:R-:W3:Y:S01]  /*74590*/  LDL.LU R83, [R1+0x1c24] ;  /* 0x001c240001537983 */ /* 0x000ee20000300800 */
[----:B--2---:R-:W-:-:S04]  /*745a0*/  LEA R4, P6, R11, R3, 0x2 ;  /* 0x000000030b047211 */ /* 0x004fc800078c10ff */
[----:B------:R-:W-:Y:S01]  /*745b0*/  LEA.HI.X.SX32 R5, R11, R0, 0x2, P6 ;  /* 0x000000000b057211 */ /* 0x000fe200030f16ff */
[----:B----4-:R-:W-:Y:S02]  /*745c0*/  IMAD R11, R14, 0x2, R11 ;  /* 0x000000020e0b7824 */ /* 0x010fe400078e020b */
[----:B------:R-:W2:Y:S02]  /*745d0*/  LDC R14, c[0x0][0x248] ;  /* 0x00009200ff0e7b82 */ /* 0x000ea40000000800 */
[----:B------:R-:W-:-:S05]  /*745e0*/  IMAD R10, R16, 0x2, R11 ;  /* 0x00000002100a7824 */ /* 0x000fca00078e020b */
[CC--:B---3--:R-:W-:Y:S01]  /*745f0*/  LEA R6, P6, R10.reuse, R3.reuse, 0x2 ;  /* 0x000000030a067211 */ /* 0x0c8fe200078c10ff */
[----:B------:R-:W3:Y:S03]  /*74600*/  LDC R16, c[0x0][0x248] ;  /* 0x00009200ff107b82 */ /* 0x000ee60000000800 */
[----:B------:R-:W-:Y:S01]  /*74610*/  LEA.HI.X.SX32 R7, R10, R0, 0x2, P6 ;  /* 0x000000000a077211 */ /* 0x000fe200030f16ff */
[----:B------:R4:W-:Y:S01]  /*74620*/  @P5 STG.E desc[UR48][R4.64], R82 ;  /* 0x0000005204005986 */ /* 0x0009e2000c101930 */
[----:B------:R-:W-:-:S04]  /*74630*/  LEA R8, P5, R11, R3, 0x2 ;  /* 0x000000030b087211 */ /* 0x000fc800078a10ff */
[----:B------:R-:W-:Y:S02]  /*74640*/  LEA.HI.X.SX32 R9, R11, R0, 0x2, P5 ;  /* 0x000000000b097211 */ /* 0x000fe400028f16ff */
[----:B------:R-:W-:Y:S01]  /*74650*/  ISETP.LT.AND P5, PT, R85, UR4, !P0 ;  /* 0x0000000455007c0c */ /* 0x000fe2000c7a1270 */
[----:B------:R-:W-:Y:S01]  /*74660*/  ULDC UR4, c[0x0][0x22c] ;  /* 0x00008b0000047ab9 */ /* 0x000fe20000000800 */
[----:B------:R-:W3:Y:S04]  /*74670*/  LDL.LU R85, [R1+0x1c20] ;  /* 0x001c200001557983 */ /* 0x000ee80000300800 */
[----:B------:R-:W-:Y:S01]  /*74680*/  @P2 STG.E desc[UR48][R8.64], R83 ;  /* 0x0000005308002986 */ /* 0x000fe2000c101930 */
        /* <DEDUP_REMOVED lines=9> */
[----:B----4-:R-:W-:-:S04]  /*74720*/  LEA R4, P6, R11, R3, 0x2 ;  /* 0x000000030b047211 */ /* 0x010fc800078c10ff */
[----:B------:R-:W-:Y:S01]  /*74730*/  LEA.HI.X.SX32 R5, R11, R0, 0x2, P6 ;  /* 0x000000000b057211 */ /* 0x000fe200030f16ff */
[----:B-1----:R-:W-:Y:S02]  /*74740*/  IMAD R11, R12, 0x2, R11 ;  /* 0x000000020c0b7824 */ /* 0x002fe400078e020b */
[----:B------:R-:W1:Y:S02]  /*74750*/  LDC R12, c[0x0][0x248] ;  /* 0x00009200ff0c7b82 */ /* 0x000e640000000800 */
[----:B--2---:R-:W-:-:S05]  /*74760*/  IMAD R10, R14, 0x2, R11 ;  /* 0x000000020e0a7824 */ /* 0x004fca00078e020b */
[CC--:B------:R-:W-:Y:S01]  /*74770*/  LEA R6, P6, R10.reuse, R3.reuse, 0x2 ;  /* 0x000000030a067211 */ /* 0x0c0fe200078c10ff */
[----:B------:R-:W2:Y:S03]  /*74780*/  LDC R14, c[0x0][0x248] ;  /* 0x00009200ff0e7b82 */ /* 0x000ea60000000800 */
[----:B------:R-:W-:Y:S01]  /*74790*/  LEA.HI.X.SX32 R7, R10, R0, 0x2, P6 ;  /* 0x000000000a077211 */ /* 0x000fe200030f16ff */
[----:B---3--:R3:W-:Y:S01]  /*747a0*/  @P4 STG.E desc[UR48][R4.64], R85 ;  /* 0x0000005504004986 */ /* 0x0087e2000c101930 */
[----:B------:R-:W-:-:S04]  /*747b0*/  LEA R8, P4, R11, R3, 0x2 ;  /* 0x000000030b087211 */ /* 0x000fc800078810ff */
[----:B------:R-:W-:Y:S02]  /*747c0*/  LEA.HI.X.SX32 R9, R11, R0, 0x2, P4 ;  /* 0x000000000b097211 */ /* 0x000fe400020f16ff */
[----:B------:R-:W-:Y:S01]  /*747d0*/  ISETP.LT.AND P4, PT, R88, UR4, !P0 ;  /* 0x0000000458007c0c */ /* 0x000fe2000c781270 */
[----:B------:R-:W-:Y:S01]  /*747e0*/  ULDC UR4, c[0x0][0x22c] ;  /* 0x00008b0000047ab9 */ /* 0x000fe20000000800 */
[----:B------:R-:W4:Y:S04]  /*747f0*/  LDL.LU R88, [R1+0x1c14] ;  /* 0x001c140001587983 */ /* 0x000f280000300800 */
[----:B------:R-:W-:Y:S01]  /*74800*/  @P5 STG.E desc[UR48][R8.64], R86 ;  /* 0x0000005608005986 */ /* 0x000fe2000c101930 */
        /* <DEDUP_REMOVED lines=11> */
[----:B-1----:R-:W-:Y:S02]  /*748c0*/  LEA R11, R12, R11, 0x1 ;  /* 0x0000000b0c0b7211 */ /* 0x002fe400078e08ff */
[----:B------:R-:W1:Y:S03]  /*748d0*/  LDC R12, c[0x0][0x248] ;  /* 0x00009200ff0c7b82 */ /* 0x000e660000000800 */
[----:B------:R-:W-:-:S05]  /*748e0*/  IMAD R10, R16, 0x2, R11 ;  /* 0x00000002100a7824 */ /* 0x000fca00078e020b */
[CC--:B------:R-:W-:Y:S01]  /*748f0*/  LEA R6, P6, R10.reuse, R3.reuse, 0x2 ;  /* 0x000000030a067211 */ /* 0x0c0fe200078c10ff */
[----:B------:R-:W3:Y:S03]  /*74900*/  LDC R16, c[0x0][0x248] ;  /* 0x00009200ff107b82 */ /* 0x000ee60000000800 */
[----:B------:R-:W-:Y:S01]  /*74910*/  LEA.HI.X.SX32 R7, R10, R0, 0x2, P6 ;  /* 0x000000000a077211 */ /* 0x000fe200030f16ff */
[----:B----4-:R4:W-:Y:S01]  /*74920*/  @P3 STG.E desc[UR48][R4.64], R88 ;  /* 0x0000005804003986 */ /* 0x0109e2000c101930 */
[----:B------:R-:W-:-:S04]  /*74930*/  LEA R8, P3, R11, R3, 0x2 ;  /* 0x000000030b087211 */ /* 0x000fc800078610ff */
[----:B------:R-:W-:Y:S02]  /*74940*/  LEA.HI.X.SX32 R9, R11, R0, 0x2, P3 ;  /* 0x000000000b097211 */ /* 0x000fe400018f16ff */
[----:B------:R-:W-:Y:S01]  /*74950*/  ISETP.LT.AND P3, PT, R91, UR4, !P0 ;  /* 0x000000045b007c0c */ /* 0x000fe2000c761270 */
[----:B------:R-:W-:Y:S01]  /*74960*/  ULDC UR4, c[0x0][0x22c] ;  /* 0x00008b0000047ab9 */ /* 0x000fe20000000800 */
[----:B------:R-:W3:Y:S04]  /*74970*/  LDL.LU R91, [R1+0x1c08] ;  /* 0x001c0800015b7983 */ /* 0x000ee80000300800 */
[----:B--2---:R-:W-:Y:S01]  /*74980*/  @P4 STG.E desc[UR48][R8.64], R89 ;  /* 0x0000005908004986 */ /* 0x004fe2000c101930 */
        /* <DEDUP_REMOVED lines=13> */
[----:B-1----:R-:W-:-:S04]  /*74a60*/  LEA R10, R12, R11, 0x1 ;  /* 0x0000000b0c0a7211 */ /* 0x002fc800078e08ff */
[CC--:B------:R-:W-:Y:S01]  /*74a70*/  LEA R6, P6, R10.reuse, R3.reuse, 0x2 ;  /* 0x000000030a067211 */ /* 0x0c0fe200078c10ff */
[----:B------:R-:W1:Y:S03]  /*74a80*/  LDC R12, c[0x0][0x248] ;  /* 0x00009200ff0c7b82 */ /* 0x000e660000000800 */
[----:B------:R-:W-:Y:S01]  /*74a90*/  LEA.HI.X.SX32 R7, R10, R0, 0x2, P6 ;  /* 0x000000000a077211 */ /* 0x000fe200030f16ff */
[----:B---3--:R3:W-:Y:S01]  /*74aa0*/  @P2 STG.E desc[UR48][R4.64], R91 ;  /* 0x0000005b04002986 */ /* 0x0087e2000c101930 */
[----:B------:R-:W-:-:S04]  /*74ab0*/  LEA R8, P2, R11, R3, 0x2 ;  /* 0x000000030b087211 */ /* 0x000fc800078410ff */
[----:B------:R-:W-:Y:S02]  /*74ac0*/  LEA.HI.X.SX32 R9, R11, R0, 0x2, P2 ;  /* 0x000000000b097211 */ /* 0x000fe400010f16ff */
[----:B------:R-:W-:Y:S01]  /*74ad0*/  ISETP.LT.AND P2, PT, R94, UR4, !P0 ;  /* 0x000000045e007c0c */ /* 0x000fe2000c741270 */
[----:B------:R-:W-:Y:S01]  /*74ae0*/  ULDC UR4, c[0x0][0x22c] ;  /* 0x00008b0000047ab9 */ /* 0x000fe20000000800 */
[----:B------:R-:W4:Y:S04]  /*74af0*/  LDL.LU R94, [R1+0x1bfc] ;  /* 0x001bfc00015e7983 */ /* 0x000f280000300800 */
[----:B--2---:R-:W-:Y:S01]  /*74b00*/  @P3 STG.E desc[UR48][R8.64], R92 ;  /* 0x0000005c08003986 */ /* 0x004fe2000c101930 */
[----:B------:R-:W-:Y:S01]  /*74b10*/  ISETP.LT.AND P3, PT, R96, UR4, !P0 ;  /* 0x0000000460007c0c */ /* 0x000fe2000c761270 */
[----:B------:R-:W-:-:S02]  /*74b20*/  ULDC UR4, c[0x0][0x22c] ;  /* 0x00008b0000047ab9 */ /* 0x000fc40000000800 */
[----:B------:R2:W-:Y:S01]  /*74b30*/  @P4 STG.E desc[UR48][R6.64], R93 ;  /* 0x0000005d06004986 */ /* 0x0005e2000c101930 */
[----:B------:R-:W-:Y:S01]  /*74b40*/  ISETP.LT.AND P4, PT, R95, UR4, !P0 ;  /* 0x000000045f007c0c */ /* 0x000fe2000c781270 */
[----:B------:R-:W-:Y:S01]  /*74b50*/  IMAD R11, R13, 0x2, R10 ;  /* 0x000000020d0b7824 */ /* 0x000fe200078e020a */
[----:B------:R-:W-:Y:S01]  /*74b60*/  ULDC UR4, c[0x0][0x22c] ;  /* 0x00008b0000047ab9 */ /* 0x000fe20000000800 */
[----:B------:R-:W2:Y:S01]  /*74b70*/  LDL.LU R96, [R1+0x1bf8] ;  /* 0x001bf80001607983 */ /* 0x000ea20000300800 */
[----:B------:R-:W1:Y:S03]  /*74b80*/  LDC R13, c[0x0][0x248] ;  /* 0x00009200ff0d7b82 */ /* 0x000e660000000800 */
[----:B------:R-:W2:Y:S01]  /*74b90*/  LDL.LU R95, [R1+0x1bf4] ;  /* 0x001bf400015f7983 */ /* 0x000ea20000300800 */
[----:B---3--:R-:W-:-:S04]  /*74ba0*/  LEA R4, P6, R11, R3, 0x2 ;  /* 0x000000030b047211 */ /* 0x008fc800078c10ff */
[----:B------:R-:W-:Y:S01]  /*74bb0*/  LEA.HI.X.SX32 R5, R11, R0, 0x2, P6 ;  /* 0x000000000b057211 */ /* 0x000fe200030f16ff */
[----:B----4-:R-:W-:Y:S02]  /*74bc0*/  IMAD R11, R14, 0x2, R11 ;  /* 0x000000020e0b7824 */ /* 0x010fe400078e020b */
[----:B------:R-:W3:Y:S02]  /*74bd0*/  LDC R14, c[0x0][0x248] ;  /* 0x00009200ff0e7b82 */ /* 0x000ee40000000800 */
[----:B------:R-:W-:-:S05]  /*74be0*/  IMAD R10, R16, 0x2, R11 ;  /* 0x00000002100a7824 */ /* 0x000fca00078e020b */
[CC--:B--2---:R-:W-:Y:S01]  /*74bf0*/  LEA R6, P6, R10.reuse, R3.reuse, 0x2 ;  /* 0x000000030a067211 */ /* 0x0c4fe200078c10ff */
[----:B------:R-:W2:Y:S03]  /*74c00*/  LDC R16, c[0x0][0x248] ;  /* 0x00009200ff107b82 */ /* 0x000ea60000000800 */
[----:B------:R-:W-:Y:S01]  /*74c10*/  LEA.HI.X.SX32 R7, R10, R0, 0x2, P6 ;  /* 0x000000000a077211 */ /* 0x000fe200030f16ff */
[----:B------:R4:W-:Y:S01]  /*74c20*/  @P5 STG.E desc[UR48][R4.64], R94 ;  /* 0x0000005e04005986 */ /* 0x0009e2000c101930 */
        /* <DEDUP_REMOVED lines=17> */
[----:B-1----:R-:W-:Y:S02]  /*74d40*/  IMAD R11, R12, 0x2, R11 ;  /* 0x000000020c0b7824 */ /* 0x002fe400078e020b */
[----:B------:R-:W1:Y:S02]  /*74d50*/  LDC R12, c[0x0][0x248] ;  /* 0x00009200ff0c7b82 */ /* 0x000e640000000800 */
[----:B---3--:R-:W-:-:S05]  /*74d60*/  IMAD R10, R14, 0x2, R11 ;  /* 0x000000020e0a7824 */ /* 0x008fca00078e020b */
[CC--:B------:R-:W-:Y:S01]  /*74d70*/  LEA R6, P6, R10.reuse, R3.reuse, 0x2 ;  /* 0x000000030a067211 */ /* 0x0c0fe200078c10ff */
[----:B------:R-:W3:Y:S03]  /*74d80*/  LDC R14, c[0x0][0x248] ;  /* 0x00009200ff0e7b82 */ /* 0x000ee60000000800 */
[----:B------:R-:W-:Y:S01]  /*74d90*/  LEA.HI.X.SX32 R7, R10, R0, 0x2, P6 ;  /* 0x000000000a077211 */ /* 0x000fe200030f16ff */
[----:B--2---:R2:W-:Y:S01]  /*74da0*/  @P4 STG.E desc[UR48][R4.64], R97 ;  /* 0x0000006104004986 */ /* 0x0045e2000c101930 */
        /* <DEDUP_REMOVED lines=15> */
[----:B--2---:R-:W-:-:S04]  /*74ea0*/  LEA R4, P6, R11, R3, 0x2 ;  /* 0x000000030b047211 */ /* 0x004fc800078c10ff */
[----:B------:R-:W-:Y:S02]  /*74eb0*/  LEA.HI.X.SX32 R5, R11, R0, 0x2, P6 ;  /* 0x000000000b057211 */ /* 0x000fe400030f16ff */
[----:B-1----:R-:W-:Y:S02]  /*74ec0*/  LEA R11, R12, R11, 0x1 ;  /* 0x0000000b0c0b7211 */ /* 0x002fe400078e08ff */
[----:B------:R-:W1:Y:S03]  /*74ed0*/  LDC R12, c[0x0][0x248] ;  /* 0x00009200ff0c7b82 */ /* 0x000e660000000800 */
[----:B------:R-:W-:-:S05]  /*74ee0*/  IMAD R10, R16, 0x2, R11 ;  /* 0x00000002100a7824 */ /* 0x000fca00078e020b */
[CC--:B------:R-:W-:Y:S01]  /*74ef0*/  LEA R6, P6, R10.reuse, R3.reuse, 0x2 ;  /* 0x000000030a067211 */ /* 0x0c0fe200078c10ff */
[----:B------:R-:W2:Y:S03]  /*74f00*/  LDC R16, c[0x0][0x248] ;  /* 0x00009200ff107b82 */ /* 0x000ea60000000800 */
        /* <DEDUP_REMOVED lines=150> */
[----:B------:R-:W3:Y:S04]  /*75870*/  LDL.LU R121, [R1+0x1b90] ;  /* 0x001b900001797983 */ /* 0x000ee80000300800 */
[----:B------:R2:W-:Y:S01]  /*75880*/  @P2 STG.E desc[UR48][R8.64], R119 ;  /* 0x0000007708002986 */ /* 0x0005e2000c101930 */
[----:B------:R-:W-:Y:S01]  /*75890*/  ISETP.LT.AND P2, PT, R124, UR4, !P0 ;  /* 0x000000047c007c0c */ /* 0x000fe2000c741270 */
[----:B------:R-:W-:-:S02]  /*758a0*/  ULDC UR4, c[0x0][0x22c] ;  /* 0x00008b0000047ab9 */ /* 0x000fc40000000800 */
[----:B------:R2:W-:Y:S01]  /*758b0*/  @P3 STG.E desc[UR48][R6.64], R120 ;  /* 0x0000007806003986 */ /* 0x0005e2000c101930 */
[----:B------:R-:W-:Y:S01]  /*758c0*/  ISETP.LT.AND P3, PT, R122, UR4, !P0 ;  /* 0x000000047a007c0c */ /* 0x000fe2000c761270 */
[----:B------:R-:W-:Y:S02]  /*758d0*/  ULDC UR4, c[0x0][0x22c] ;  /* 0x00008b0000047ab9 */ /* 0x000fe40000000800 */
[----:B------:R-:W2:Y:S04]  /*758e0*/  LDL.LU R124, [R1+0x1b8c] ;  /* 0x001b8c00017c7983 */ /* 0x000ea80000300800 */
[----:B------:R-:W2:Y:S01]  /*758f0*/  LDL.LU R122, [R1+0x1b88] ;  /* 0x001b8800017a7983 */ /* 0x000ea20000300800 */
[----:B------:R-:W-:Y:S02]  /*75900*/  LEA R11, R15, R10, 0x1 ;  /* 0x0000000a0f0b7211 */ /* 0x000fe400078e08ff */
[----:B------:R-:W2:Y:S02]  /*75910*/  LDC R15, c[0x0][0x248] ;  /* 0x00009200ff0f7b82 */ /* 0x000ea40000000800 */
[----:B----4-:R-:W-:-:S04]  /*75920*/  LEA R4, P6, R11, R3, 0x2 ;  /* 0x000000030b047211 */ /* 0x010fc800078c10ff */
[----:B------:R-:W-:Y:S01]  /*75930*/  LEA.HI.X.SX32 R5, R11, R0, 0x2, P6 ;  /* 0x000000000b057211 */ /* 0x000fe200030f16ff */
[----:B-1----:R-:W-:Y:S02]  /*75940*/  IMAD R11, R12, 0x2, R11 ;  /* 0x000000020c0b7824 */ /* 0x002fe400078e020b */
[----:B------:R-:W1:Y:S02]  /*75950*/  LDC R12, c[0x0][0x248] ;  /* 0x00009200ff0c7b82 */ /* 0x000e640000000800 */
[----:B---3--:R3:W-:Y:S01]  /*75960*/  @P4 STG.E desc[UR48][R4.64], R121 ;  /* 0x0000007904004986 */ /* 0x0087e2000c101930 */
[----:B--2---:R-:W-:-:S04]  /*75970*/  LEA R8, P4, R11, R3, 0x2 ;  /* 0x000000030b087211 */ /* 0x004fc800078810ff */
[----:B------:R-:W-:Y:S02]  /*75980*/  LEA.HI.X.SX32 R9, R11, R0, 0x2, P4 ;  /* 0x000000000b097211 */ /* 0x000fe400020f16ff */
[----:B------:R-:W-:Y:S01]  /*75990*/  ISETP.LT.AND P4, PT, R123, UR4, !P0 ;  /* 0x000000047b007c0c */ /* 0x000fe2000c781270 */
[----:B------:R-:W-:Y:S01]  /*759a0*/  ULDC UR4, c[0x0][0x22c] ;  /* 0x00008b0000047ab9 */ /* 0x000fe20000000800 */
[----:B------:R-:W2:Y:S04]  /*759b0*/  LDL.LU R123, [R1+0x1b84] ;  /* 0x001b8400017b7983 */ /* 0x000ea80000300800 */
[----:B------:R4:W-:Y:S01]  /*759c0*/  @P5 STG.E desc[UR48][R8.64], R122 ;  /* 0x0000007a08005986 */ /* 0x0009e2000c101930 */
[----:B------:R-:W-:Y:S01]  /*759d0*/  ISETP.LT.AND P5, PT, R125, UR4, !P0 ;  /* 0x000000047d007c0c */ /* 0x000fe2000c7a1270 */
[----:B------:R-:W-:Y:S01]  /*759e0*/  IMAD R10, R14, 0x2, R11 ;  /* 0x000000020e0a7824 */ /* 0x000fe200078e020b */
[----:B------:R-:W-:Y:S01]  /*759f0*/  ULDC UR4, c[0x0][0x22c] ;  /* 0x00008b0000047ab9 */ /* 0x000fe20000000800 */
[----:B------:R-:W4:Y:S01]  /*75a00*/  LDL.LU R125, [R1+0x1b80] ;  /* 0x001b8000017d7983 */ /* 0x000f220000300800 */
[----:B------:R-:W4:Y:S01]  /*75a10*/  LDC R14, c[0x0][0x248] ;  /* 0x00009200ff0e7b82 */ /* 0x000f220000000800 */
[----:B------:R-:W-:Y:S01]  /*75a20*/  IMAD R11, R13, 0x2, R10 ;  /* 0x000000020d0b7824 */ /* 0x000fe200078e020a */
[----:B------:R-:W-:-:S04]  /*75a30*/  LEA R6, P6, R10, R3, 0x2 ;  /* 0x000000030a067211 */ /* 0x000fc800078c10ff */
[-C--:B------:R-:W-:Y:S02]  /*75a40*/  LEA.HI.X.SX32 R7, R10, R0.reuse, 0x2, P6 ;  /* 0x000000000a077211 */ /* 0x080fe400030f16ff */
[C---:B---3--:R-:W-:Y:S01]  /*75a50*/  LEA R4, P6, R11.reuse, R3, 0x2 ;  /* 0x000000030b047211 */ /* 0x048fe200078c10ff */
[----:B------:R-:W3:Y:S03]  /*75a60*/  LDC R13, c[0x0][0x248] ;  /* 0x00009200ff0d7b82 */ /* 0x000ee60000000800 */
[----:B------:R-:W-:Y:S02]  /*75a70*/  LEA.HI.X.SX32 R5, R11, R0, 0x2, P6 ;  /* 0x000000000b057211 */ /* 0x000fe400030f16ff */
[----:B-1----:R-:W-:-:S03]  /*75a80*/  LEA R11, R12, R11, 0x1 ;  /* 0x0000000b0c0b7211 */ /* 0x002fc600078e08ff */
[----:B------:R-:W1:Y:S01]  /*75a90*/  LDC R12, c[0x0][0x248] ;  /* 0x00009200ff0c7b82 */ /* 0x000e620000000800 */
[----:B--2---:R2:W-:Y:S04]  /*75aa0*/  @P2 STG.E desc[UR48][R6.64], R123 ;  /* 0x0000007b06002986 */ /* 0x0045e8000c101930 */
[----:B------:R3:W-:Y:S01]  /*75ab0*/  @P3 STG.E desc[UR48][R4.64], R124 ;  /* 0x0000007c04003986 */ /* 0x0007e2000c101930 */
[C---:B----4-:R-:W-:Y:S02]  /*75ac0*/  LEA R8, P3, R11.reuse, R3, 0x2 ;  /* 0x000000030b087211 */ /* 0x050fe400078610ff */
[----:B------:R-:W-:Y:S01]  /*75ad0*/  ISETP.LT.AND P2, PT, R126, UR4, !P0 ;  /* 0x000000047e007c0c */ /* 0x000fe2000c741270 */
[----:B------:R-:W-:Y:S01]  /*75ae0*/  ULDC UR4, c[0x0][0x22c] ;  /* 0x00008b0000047ab9 */ /* 0x000fe20000000800 */
[----:B------:R-:W-:Y:S01]  /*75af0*/  LEA.HI.X.SX32 R9, R11, R0, 0x2, P3 ;  /* 0x000000000b097211 */ /* 0x000fe200018f16ff */
[----:B------:R-:W4:Y:S01]  /*75b00*/  LDL.LU R126, [R1+0x1b7c] ;  /* 0x001b7c00017e7983 */ /* 0x000f220000300800 */
[----:B------:R-:W-:Y:S01]  /*75b10*/  ISETP.LT.AND P3, PT, R127, UR4, !P0 ;  /* 0x000000047f007c0c */ /* 0x000fe2000c761270 */
[----:B------:R-:W-:-:S02]  /*75b20*/  ULDC UR4, c[0x0][0x22c] ;  /* 0x00008b0000047ab9 */ /* 0x000fc40000000800 */
[----:B------:R-:W4:Y:S04]  /*75b30*/  LDL.LU R127, [R1+0x1b78] ;  /* 0x001b7800017f7983 */ /* 0x000f280000300800 */
[----:B------:R1:W-:Y:S01]  /*75b40*/  @P4 STG.E desc[UR48][R8.64], R125 ;  /* 0x0000007d08004986 */ /* 0x0003e2000c101930 */
[----:B------:R-:W-:Y:S01]  /*75b50*/  ISETP.LT.AND P4, PT, R128, UR4, !P0 ;  /* 0x0000000480007c0c */ /* 0x000fe2000c781270 */
[----:B------:R-:W-:Y:S01]  /*75b60*/  IMAD R10, R16, 0x2, R11 ;  /* 0x00000002100a7824 */ /* 0x000fe200078e020b */
[----:B------:R-:W-:Y:S01]  /*75b70*/  ULDC UR4, c[0x0][0x22c] ;  /* 0x00008b0000047ab9 */ /* 0x000fe20000000800 */
[----:B------:R-:W4:Y:S01]  /*75b80*/  LDL.LU R128, [R1+0x1b74] ;  /* 0x001b740001807983 */ /* 0x000f220000300800 */
[----:B------:R-:W4:Y:S01]  /*75b90*/  LDC R16, c[0x0][0x248] ;  /* 0x00009200ff107b82 */ /* 0x000f220000000800 */
[----:B------:R-:W-:Y:S01]  /*75ba0*/  IMAD R11, R15, 0x2, R10 ;  /* 0x000000020f0b7824 */ /* 0x000fe200078e020a */
[----:B--2---:R-:W-:-:S04]  /*75bb0*/  LEA R6, P6, R10, R3, 0x2 ;  /* 0x000000030a067211 */ /* 0x004fc800078c10ff */
[-C--:B------:R-:W-:Y:S02]  /*75bc0*/  LEA.HI.X.SX32 R7, R10, R0.reuse, 0x2, P6 ;  /* 0x000000000a077211 */ /* 0x080fe400030f16ff */
[C---:B---3--:R-:W-:Y:S01]  /*75bd0*/  LEA R4, P6, R11.reuse, R3, 0x2 ;  /* 0x000000030b047211 */ /* 0x048fe200078c10ff */
[----:B------:R-:W2:Y:S03]  /*75be0*/  LDC R15, c[0x0][0x248] ;  /* 0x00009200ff0f7b82 */ /* 0x000ea60000000800 */
[----:B------:R-:W-:Y:S01]  /*75bf0*/  LEA.HI.X.SX32 R5, R11, R0, 0x2, P6 ;  /* 0x000000000b057211 */ /* 0x000fe200030f16ff */
[----:B-1----:R-:W-:-:S05]  /*75c00*/  IMAD R11, R12, 0x2, R11 ;  /* 0x000000020c0b7824 */ /* 0x002fca00078e020b */
[----:B------:R-:W-:-:S04]  /*75c10*/  LEA R8, P6, R11, R3, 0x2 ;  /* 0x000000030b087211 */ /* 0x000fc800078c10ff */
[----:B------:R-:W-:Y:S01]  /*75c20*/  LEA.HI.X.SX32 R9, R11, R0, 0x2, P6 ;  /* 0x000000000b097211 */ /* 0x000fe200030f16ff */
[----:B----4-:R1:W-:Y:S01]  /*75c30*/  @P5 STG.E desc[UR48][R6.64], R126 ;  /* 0x0000007e06005986 */ /* 0x0103e2000c101930 */
[----:B------:R-:W-:Y:S01]  /*75c40*/  ISETP.LT.AND P5, PT, R129, UR4, !P0 ;  /* 0x0000000481007c0c */ /* 0x000fe2000c7a1270 */
[----:B------:R-:W-:Y:S02]  /*75c50*/  ULDC UR4, c[0x0][0x22c] ;  /* 0x00008b0000047ab9 */ /* 0x000fe40000000800 */
[----:B------:R3:W-:Y:S01]  /*75c60*/  @P2 STG.E desc[UR48][R4.64], R127 ;  /* 0x0000007f04002986 */ /* 0x0007e2000c101930 */
[----:B------:R-:W-:Y:S01]  /*75c70*/  ISETP.LT.AND P2, PT, R130, UR4, !P0 ;  /* 0x0000000482007c0c */ /* 0x000fe2000c741270 */
[----:B------:R-:W-:Y:S02]  /*75c80*/  ULDC UR4, c[0x0][0x22c] ;  /* 0x00008b0000047ab9 */ /* 0x000fe40000000800 */
[----:B------:R-:W4:Y:S04]  /*75c90*/  LDL.LU R129, [R1+0x1b70] ;  /* 0x001b700001817983 */ /* 0x000f280000300800 */
[----:B------:R4:W-:Y:S01]  /*75ca0*/  @P3 STG.E desc[UR48][R8.64], R128 ;  /* 0x0000008008003986 */ /* 0x0009e2000c101930 */
[----:B------:R-:W-:Y:S01]  /*75cb0*/  ISETP.LT.AND P3, PT, R131, UR4, !P0 ;  /* 0x0000000483007c0c */ /* 0x000fe2000c761270 */
[----:B------:R-:W-:-:S02]  /*75cc0*/  ULDC UR4, c[0x0][0x22c] ;  /* 0x00008b0000047ab9 */ /* 0x000fc40000000800 */
[----:B------:R-:W4:Y:S04]  /*75cd0*/  LDL.LU R130, [R1+0x1b6c] ;  /* 0x001b6c0001827983 */ /* 0x000f280000300800 */
[----:B------:R-:W4:Y:S01]  /*75ce0*/  LDL.LU R131, [R1+0x1b68] ;  /* 0x001b680001837983 */ /* 0x000f220000300800 */
[----:B------:R-:W-:Y:S02]  /*75cf0*/  LEA R12, R14, R11, 0x1 ;  /* 0x0000000b0e0c7211 */ /* 0x000fe400078e08ff */
[----:B------:R-:W4:Y:S02]  /*75d00*/  LDC R14, c[0x0][0x248] ;  /* 0x00009200ff0e7b82 */ /* 0x000f240000000800 */
[----:B------:R-:W-:Y:S01]  /*75d10*/  LEA R10, P6, R12, R3, 0x2 ;  /* 0x000000030c0a7211 */ /* 0x000fe200078c10ff */
[----:B-1----:R-:W-:-:S03]  /*75d20*/  IMAD R6, R13, 0x2, R12 ;  /* 0x000000020d067824 */ /* 0x002fc600078e020c */
[-C--:B------:R-:W-:Y:S01]  /*75d30*/  LEA.HI.X.SX32 R11, R12, R0.reuse, 0x2, P6 ;  /* 0x000000000c0b7211 */ /* 0x080fe200030f16ff */
[----:B--2---:R-:W-:Y:S01]  /*75d40*/  IMAD R12, R15, 0x2, R6 ;  /* 0x000000020f0c7824 */ /* 0x004fe200078e0206 */
[CC--:B---3--:R-:W-:Y:S01]  /*75d50*/  LEA R4, P6, R6.reuse, R3.reuse, 0x2 ;  /* 0x0000000306047211 */ /* 0x0c8fe200078c10ff */
[----:B------:R-:W1:Y:S03]  /*75d60*/  LDC R13, c[0x0][0x248] ;  /* 0x00009200ff0d7b82 */ /* 0x000e660000000800 */
[----:B------:R-:W-:Y:S02]  /*75d70*/  LEA.HI.X.SX32 R5, R6, R0, 0x2, P6 ;  /* 0x0000000006057211 */ /* 0x000fe400030f16ff */
[----:B------:R-:W-:-:S03]  /*75d80*/  LEA R6, P6, R12, R3, 0x2 ;  /* 0x000000030c067211 */ /* 0x000fc600078c10ff */
[----:B------:R-:W2:Y:S01]  /*75d90*/  LDC R15, c[0x0][0x248] ;  /* 0x00009200ff0f7b82 */ /* 0x000ea20000000800 */
[----:B------:R-:W-:Y:S01]  /*75da0*/  LEA.HI.X.SX32 R7, R12, R0, 0x2, P6 ;  /* 0x000000000c077211 */ /* 0x000fe200030f16ff */
[----:B------:R-:W-:-:S06]  /*75db0*/  IMAD R12, R17, 0x2, R12 ;  /* 0x00000002110c7824 */ /* 0x000fcc00078e020c */
[----:B------:R-:W3:Y:S01]  /*75dc0*/  LDC R17, c[0x0][0x248] ;  /* 0x00009200ff117b82 */ /* 0x000ee20000000800 */
[----:B----4-:R4:W-:Y:S01]  /*75dd0*/  @P4 STG.E desc[UR48][R10.64], R129 ;  /* 0x000000810a004986 */ /* 0x0109e2000c101930 */
[----:B------:R-:W-:Y:S01]  /*75de0*/  ISETP.LT.AND P4, PT, R137, UR4, !P0 ;  /* 0x0000000489007c0c */ /* 0x000fe2000c781270 */
[----:B------:R-:W-:Y:S02]  /*75df0*/  ULDC UR4, c[0x0][0x22c] ;  /* 0x00008b0000047ab9 */ /* 0x000fe40000000800 */
[----:B------:R-:W2:Y:S04]  /*75e00*/  LDL.LU R137, [R1+0x1b64] ;  /* 0x001b640001897983 */ /* 0x000ea80000300800 */
[----:B------:R1:W-:Y:S01]  /*75e10*/  @P5 STG.E desc[UR48][R4.64], R130 ;  /* 0x0000008204005986 */ /* 0x0003e2000c101930 */
[----:B------:R-:W-:Y:S01]  /*75e20*/  ISETP.LT.AND P5, PT, R132, UR4, !P0 ;  /* 0x0000000484007c0c */ /* 0x000fe2000c7a1270 */
[----:B------:R-:W-:-:S02]  /*75e30*/  ULDC UR4, c[0x0][0x22c] ;  /* 0x00008b0000047ab9 */ /* 0x000fc40000000800 */
[----:B------:R3:W-:Y:S01]  /*75e40*/  @P2 STG.E desc[UR48][R6.64], R131 ;  /* 0x0000008306002986 */ /* 0x0007e2000c101930 */
[C---:B------:R-:W-:Y:S01]  /*75e50*/  LEA R8, P2, R12.reuse, R3, 0x2 ;  /* 0x000000030c087211 */ /* 0x040fe200078410ff */
[----:B----4-:R-:W4:Y:S02]  /*75e60*/  LDC R11, c[0x0][0x248] ;  /* 0x00009200ff0b7b82 */ /* 0x010f240000000800 */
[----:B------:R-:W3:Y:S01]  /*75e70*/  LDL.LU R132, [R1+0x1b60] ;  /* 0x001b600001847983 */ /* 0x000ee20000300800 */
[----:B------:R-:W-:Y:S02]  /*75e80*/  LEA.HI.X.SX32 R9, R12, R0, 0x2, P2 ;  /* 0x000000000c097211 */ /* 0x000fe400010f16ff */
[----:B------:R-:W-:Y:S01]  /*75e90*/  ISETP.LT.AND P2, PT, R133, UR4, !P0 ;  /* 0x0000000485007c0c */ /* 0x000fe2000c741270 */
[----:B------:R-:W-:Y:S01]  /*75ea0*/  ULDC UR4, c[0x0][0x22c] ;  /* 0x00008b0000047ab9 */ /* 0x000fe20000000800 */
[----:B------:R-:W4:Y:S01]  /*75eb0*/  LDL.LU R133, [R1+0x1b5c] ;  /* 0x001b5c0001857983 */ /* 0x000f220000300800 */
[----:B------:R-:W-:-:S02]  /*75ec0*/  LEA R10, R19, R12, 0x1 ;  /* 0x0000000c130a7211 */ /* 0x000fc400078e08ff */
[----:B------:R-:W4:Y:S02]  /*75ed0*/  LDC R12, c[0x0][0x248] ;  /* 0x00009200ff0c7b82 */ /* 0x000f240000000800 */
[----:B-1----:R-:W-:-:S04]  /*75ee0*/  LEA R4, P6, R10, R3, 0x2 ;  /* 0x000000030a047211 */ /* 0x002fc800078c10ff */
[----:B------:R-:W-:Y:S01]  /*75ef0*/  LEA.HI.X.SX32 R5, R10, R0, 0x2, P6 ;  /* 0x000000000a057211 */ /* 0x000fe200030f16ff */
[----:B---3--:R1:W-:Y:S01]  /*75f00*/  @P3 STG.E desc[UR48][R8.64], R132 ;  /* 0x0000008408003986 */ /* 0x0083e2000c101930 */
[----:B------:R-:W-:Y:S01]  /*75f10*/  ISETP.LT.AND P3, PT, R134, UR4, !P0 ;  /* 0x0000000486007c0c */ /* 0x000fe2000c761270 */
[----:B------:R-:W-:Y:S01]  /*75f20*/  ULDC UR4, c[0x0][0x22c] ;  /* 0x00008b0000047ab9 */ /* 0x000fe20000000800 */
[----:B------:R-:W3:Y:S01]  /*75f30*/  LDC R19, c[0x0][0x248] ;  /* 0x00009200ff137b82 */ /* 0x000ee20000000800 */
[----:B------:R-:W2:Y:S04]  /*75f40*/  LDL.LU R134, [R1+0x1b58] ;  /* 0x001b580001867983 */ /* 0x000ea80000300800 */
[----:B----4-:R4:W-:Y:S01]  /*75f50*/  @P4 STG.E desc[UR48][R4.64], R133 ;  /* 0x0000008504004986 */ /* 0x0109e2000c101930 */
[----:B------:R-:W-:Y:S01]  /*75f60*/  ISETP.LT.AND P4, PT, R135, UR4, !P0 ;  /* 0x0000000487007c0c */ /* 0x000fe2000c781270 */
[----:B------:R-:W-:Y:S01]  /*75f70*/  IMAD R7, R13, 0x2, R10 ;  /* 0x000000020d077824 */ /* 0x000fe200078e020a */
[----:B------:R-:W-:Y:S01]  /*75f80*/  ULDC UR4, c[0x0][0x22c] ;  /* 0x00008b0000047ab9 */ /* 0x000fe20000000800 */
[----:B------:R-:W4:Y:S01]  /*75f90*/  LDL.LU R135, [R1+0x1b54] ;  /* 0x001b540001877983 */ /* 0x000f220000300800 */
[----:B------:R-:W3:Y:S01]  /*75fa0*/  LDC R13, c[0x0][0x248] ;  /* 0x00009200ff0d7b82 */ /* 0x000ee20000000800 */
[----:B------:R-:W-:Y:S01]  /*75fb0*/  IMAD R10, R14, 0x2, R7 ;  /* 0x000000020e0a7824 */ /* 0x000fe200078e0207 */
[----:B------:R-:W-:-:S04]  /*75fc0*/  LEA R6, P6, R7, R3, 0x2 ;  /* 0x0000000307067211 */ /* 0x000fc800078c10ff */
[-C--:B------:R-:W-:Y:S02]  /*75fd0*/  LEA.HI.X.SX32 R7, R7, R0.reuse, 0x2, P6 ;  /* 0x0000000007077211 */ /* 0x080fe400030f16ff */
[C---:B-1----:R-:W-:Y:S01]  /*75fe0*/  LEA R8, P6, R10.reuse, R3, 0x2 ;  /* 0x000000030a087211 */ /* 0x042fe200078c10ff */
[----:B------:R-:W-:Y:S01]  /*75ff0*/  IMAD R11, R11, 0x2, R10 ;  /* 0x000000020b0b7824 */ /* 0x000fe200078e020a */
[----:B------:R-:W1:Y:S02]  /*76000*/  LDC R14, c[0x0][0x248] ;  /* 0x00009200ff0e7b82 */ /* 0x000e640000000800 */
[----:B------:R-:W-:Y:S02]  /*76010*/  LEA.HI.X.SX32 R9, R10, R0, 0x2, P6 ;  /* 0x000000000a097211 */ /* 0x000fe400030f16ff */
[----:B------:R-:W-:-:S04]  /*76020*/  LEA R12, R12, R11, 0x1 ;  /* 0x0000000b0c0c7211 */ /* 0x000fc800078e08ff */
[-C--:B------:R-:W-:Y:S01]  /*76030*/  LEA R10, P6, R12, R3.reuse, 0x2 ;  /* 0x000000030c0a7211 */ /* 0x080fe200078c10ff */
[----:B--2---:R2:W-:Y:S01]  /*76040*/  @P5 STG.E desc[UR48][R6.64], R134 ;  /* 0x0000008606005986 */ /* 0x0045e2000c101930 */
[----:B------:R-:W-:Y:S01]  /*76050*/  ISETP.LT.AND P5, PT, R138, UR4, !P0 ;  /* 0x000000048a007c0c */ /* 0x000fe2000c7a1270 */
[----:B------:R-:W-:Y:S02]  /*76060*/  ULDC UR4, c[0x0][0x22c] ;  /* 0x00008b0000047ab9 */ /* 0x000fe40000000800 */
[----:B------:R-:W2:Y:S04]  /*76070*/  LDL.LU R138, [R1+0x1b50] ;  /* 0x001b5000018a7983 */ /* 0x000ea80000300800 */
[----:B----4-:R4:W-:Y:S01]  /*76080*/  @P2 STG.E desc[UR48][R8.64], R135 ;  /* 0x0000008708002986 */ /* 0x0109e2000c101930 */
[----:B------:R-:W-:-:S03]  /*76090*/  LEA R4, P2, R11, R3, 0x2 ;  /* 0x000000030b047211 */ /* 0x000fc600078410ff */
[----:B------:R-:W4:Y:S01]  /*760a0*/  LDL.LU R157, [R1+0x278] ;  /* 0x00027800019d7983 */ /* 0x000f220000300800 */
[-C--:B------:R-:W-:Y:S02]  /*760b0*/  LEA.HI.X.SX32 R5, R11, R0.reuse, 0x2, P2 ;  /* 0x000000000b057211 */ /* 0x080fe400010f16ff */
[----:B------:R-:W-:Y:S01]  /*760c0*/  ISETP.LT.AND P2, PT, R139, UR4, !P0 ;  /* 0x000000048b007c0c */ /* 0x000fe2000c741270 */
[----:B------:R-:W-:Y:S01]  /*760d0*/  ULDC UR4, c[0x0][0x22c] ;  /* 0x00008b0000047ab9 */ /* 0x000fe20000000800 */
[----:B------:R-:W4:Y:S01]  /*760e0*/  LDL.LU R139, [R1+0x1b4c] ;  /* 0x001b4c00018b7983 */ /* 0x000f220000300800 */
[----:B------:R-:W-:-:S03]  /*760f0*/  LEA.HI.X.SX32 R11, R12, R0, 0x2, P6 ;  /* 0x000000000c0b7211 */ /* 0x000fc600030f16ff */
[----:B------:R1:W-:Y:S04]  /*76100*/  @P3 STG.E desc[UR48][R4.64], R136 ;  /* 0x0000008804003986 */ /* 0x0003e8000c101930 */
[----:B------:R1:W-:Y:S01]  /*76110*/  @P4 STG.E desc[UR48][R10.64], R137 ;  /* 0x000000890a004986 */ /* 0x0003e2000c101930 */
[----:B------:R-:W-:Y:S01]  /*76120*/  ISETP.LT.AND P4, PT, R140, UR4, !P0 ;  /* 0x000000048c007c0c */ /* 0x000fe2000c781270 */
[----:B---3--:R-:W-:Y:S01]  /*76130*/  IMAD R12, R13, 0x2, R12 ;  /* 0x000000020d0c7824 */ /* 0x008fe200078e020c */
[----:B------:R-:W-:Y:S01]  /*76140*/  ULDC UR4, c[0x0][0x22c] ;  /* 0x00008b0000047ab9 */ /* 0x000fe20000000800 */
[----:B------:R-:W3:Y:S02]  /*76150*/  LDL.LU R140, [R1+0x1b48] ;  /* 0x001b4800018c7983 */ /* 0x000ee40000300800 */
[----:B------:R-:W-:Y:S01]  /*76160*/  IMAD R13, R15, 0x2, R12 ;  /* 0x000000020f0d7824 */ /* 0x000fe200078e020c */
[-C--:B--2---:R-:W-:Y:S01]  /*76170*/  LEA R6, P3, R12, R3.reuse, 0x2 ;  /* 0x000000030c067211 */ /* 0x084fe200078610ff */
[----:B------:R-:W2:Y:S03]  /*76180*/  LDC R15, c[0x0][0x248] ;  /* 0x00009200ff0f7b82 */ /* 0x000ea60000000800 */
[----:B----4-:R-:W-:-:S02]  /*76190*/  LEA R8, P6, R13, R3, 0x2 ;  /* 0x000000030d087211 */ /* 0x010fc400078c10ff */
[-C--:B------:R-:W-:Y:S02]  /*761a0*/  LEA.HI.X.SX32 R7, R12, R0.reuse, 0x2, P3 ;  /* 0x000000000c077211 */ /* 0x080fe400018f16ff */
[----:B------:R-:W-:Y:S01]  /*761b0*/  LEA.HI.X.SX32 R9, R13, R0, 0x2, P6 ;  /* 0x000000000d097211 */ /* 0x000fe200030f16ff */
[----:B-1----:R-:W-:Y:S01]  /*761c0*/  IMAD R13, R14, 0x2, R13 ;  /* 0x000000020e0d7824 */ /* 0x002fe200078e020d */
[----:B------:R-:W-:Y:S01]  /*761d0*/  ISETP.LT.AND P3, PT, R141, UR5, !P0 ;  /* 0x000000058d007c0c */ /* 0x000fe2000c761270 */
[----:B------:R-:W-:Y:S01]  /*761e0*/  ULDC UR5, c[0x0][0x22c] ;  /* 0x00008b0000057ab9 */ /* 0x000fe20000000800 */
[----:B------:R-:W4:Y:S01]  /*761f0*/  LDL.LU R141, [R1+0x1b44] ;  /* 0x001b4400018d7983 */ /* 0x000f220000300800 */
[----:B------:R-:W1:Y:S03]  /*76200*/  LDC R14, c[0x0][0x248] ;  /* 0x00009200ff0e7b82 */ /* 0x000e660000000800 */
[----:B------:R-:W4:Y:S04]  /*76210*/  LDL.LU R158, [R1+0x228] ;  /* 0x00022800019e7983 */ /* 0x000f280000300800 */
[----:B------:R1:W-:Y:S04]  /*76220*/  @P5 STG.E desc[UR48][R6.64], R138 ;  /* 0x0000008a06005986 */ /* 0x0003e8000c101930 */
[----:B------:R1:W-:Y:S01]  /*76230*/  @P2 STG.E desc[UR48][R8.64], R139 ;  /* 0x0000008b08002986 */ /* 0x0003e2000c101930 */
[----:B------:R-:W-:-:S04]  /*76240*/  LEA R4, P2, R13, R3, 0x2 ;  /* 0x000000030d047211 */ /* 0x000fc800078410ff */
[----:B------:R-:W-:Y:S02]  /*76250*/  LEA.HI.X.SX32 R5, R13, R0, 0x2, P2 ;  /* 0x000000000d057211 */ /* 0x000fe400010f16ff */
[----:B------:R-:W-:Y:S01]  /*76260*/  ISETP.LT.AND P5, PT, R157, UR4, !P0 ;  /* 0x000000049d007c0c */ /* 0x000fe2000c7a1270 */
[----:B------:R-:W-:Y:S01]  /*76270*/  ULDC UR4, c[0x0][0x22c] ;  /* 0x00008b0000047ab9 */ /* 0x000fe20000000800 */
[----:B------:R-:W-:Y:S02]  /*76280*/  ISETP.LT.AND P2, PT, R144, UR5, !P0 ;  /* 0x0000000590007c0c */ /* 0x000fe4000c741270 */
[----:B------:R-:W4:Y:S04]  /*76290*/  LDL.LU R144, [R1+0x1b40] ;  /* 0x001b400001907983 */ /* 0x000f280000300800 */
[----:B---3--:R-:W-:Y:S01]  /*762a0*/  @P4 STG.E desc[UR48][R4.64], R140 ;  /* 0x0000008c04004986 */ /* 0x008fe2000c101930 */
[----:B------:R-:W-:Y:S01]  /*762b0*/  ISETP.LT.AND P4, PT, R142, UR4, !P0 ;  /* 0x000000048e007c0c */ /* 0x000fe2000c781270 */
[----:B------:R-:W-:-:S02]  /*762c0*/  ULDC UR4, c[0x0][0x22c] ;  /* 0x00008b0000047ab9 */ /* 0x000fc40000000800 */
[----:B------:R-:W3:Y:S01]  /*762d0*/  LDL.LU R142, [R1+0x1b3c] ;  /* 0x001b3c00018e7983 */ /* 0x000ee20000300800 */
[----:B------:R-:W-:Y:S02]  /*762e0*/  LEA R12, R16, R13, 0x1 ;  /* 0x0000000d100c7211 */ /* 0x000fe400078e08ff */
[----:B------:R-:W3:Y:S01]  /*762f0*/  LDC R13, c[0x0][0x248] ;  /* 0x00009200ff0d7b82 */ /* 0x000ee20000000800 */
[----:B------:R-:W3:Y:S01]  /*76300*/  LDL.LU R157, [R1+0x290] ;  /* 0x00029000019d7983 */ /* 0x000ee20000300800 */
[----:B------:R-:W-:-:S04]  /*76310*/  LEA R10, P6, R12, R3, 0x2 ;  /* 0x000000030c0a7211 */ /* 0x000fc800078c10ff */
[-C--:B------:R-:W-:Y:S01]  /*76320*/  LEA.HI.X.SX32 R11, R12, R0.reuse, 0x2, P6 ;  /* 0x000000000c0b7211 */ /* 0x080fe200030f16ff */
[----:B--2---:R-:W-:Y:S02]  /*76330*/  IMAD R12, R15, 0x2, R12 ;  /* 0x000000020f0c7824 */ /* 0x004fe400078e020c */
[----:B------:R-:W2:Y:S02]  /*76340*/  LDC R15, c[0x0][0x248] ;  /* 0x00009200ff0f7b82 */ /* 0x000ea40000000800 */
[----:B----4-:R4:W-:Y:S01]  /*76350*/  @P3 STG.E desc[UR48][R10.64], R141 ;  /* 0x0000008d0a003986 */ /* 0x0109e2000c101930 */
[----:B------:R-:W-:Y:S01]  /*76360*/  ISETP.LT.AND P3, PT, R143, UR4, !P0 ;  /* 0x000000048f007c0c */ /* 0x000fe2000c761270 */
[----:B------:R-:W-:Y:S01]  /*76370*/  ULDC UR4, c[0x0][0x22c] ;  /* 0x00008b0000047ab9 */ /* 0x000fe20000000800 */
[C---:B-1----:R-:W-:Y:S01]  /*76380*/  LEA R6, P6, R12.reuse, R3, 0x2 ;  /* 0x000000030c067211 */ /* 0x042fe200078c10ff */
[----:B------:R-:W2:Y:S03]  /*76390*/  LDL.LU R143, [R1+0x1b38] ;  /* 0x001b3800018f7983 */ /* 0x000ea60000300800 */
[----:B------:R-:W-:Y:S01]  /*763a0*/  LEA.HI.X.SX32 R7, R12, R0, 0x2, P6 ;  /* 0x000000000c077211 */ /* 0x000fe200030f16ff */
[----:B------:R-:W-:-:S02]  /*763b0*/  IMAD R8, R17, 0x2, R12 ;  /* 0x0000000211087824 */ /* 0x000fc400078e020c */
[----:B------:R-:W1:Y:S08]  /*763c0*/  LDC R12, c[0x0][0x248] ;  /* 0x00009200ff0c7b82 */ /* 0x000e700000000800 */
[----:B----4-:R-:W4:Y:S01]  /*763d0*/  LDC R11, c[0x0][0x248] ;  /* 0x00009200ff0b7b82 */ /* 0x010f220000000800 */
[----:B---3--:R3:W-:Y:S01]  /*763e0*/  @P5 STG.E desc[UR48][R6.64], R142 ;  /* 0x0000008e06005986 */ /* 0x0087e2000c101930 */
[----:B------:R-:W-:Y:S01]  /*763f0*/  ISETP.LT.AND P5, PT, R145, UR4, !P0 ;  /* 0x0000000491007c0c */ /* 0x000fe2000c7a1270 */
[----:B------:R-:W-:Y:S01]  /*76400*/  IMAD R10, R19, 0x2, R8 ;  /* 0x00000002130a7824 */ /* 0x000fe200078e0208 */
[----:B------:R-:W-:Y:S01]  /*76410*/  LEA R4, P6, R8, R3, 0x2 ;  /* 0x0000000308047211 */ /* 0x000fe200078c10ff */
[----:B------:R-:W4:Y:S01]  /*76420*/  LDL.LU R145, [R1+0x1b34] ;  /* 0x001b340001917983 */ /* 0x000f220000300800 */
[----:B------:R-:W-:-:S02]  /*76430*/  ULDC UR4, c[0x0][0x22c] ;  /* 0x00008b0000047ab9 */ /* 0x000fc40000000800 */
[----:B------:R-:W-:Y:S01]  /*76440*/  LEA.HI.X.SX32 R5, R8, R0, 0x2, P6 ;  /* 0x0000000008057211 */ /* 0x000fe200030f16ff */
[----:B------:R-:W1:Y:S01]  /*76450*/  LDS.128 R16, [R158] ;  /* 0x000000009e107984 */ /* 0x000e620000000c00 */
[----:B------:R-:W-:-:S04]  /*76460*/  LEA R8, P6, R10, R3, 0x2 ;  /* 0x000000030a087211 */ /* 0x000fc800078c10ff */
[----:B------:R-:W-:Y:S02]  /*76470*/  LEA.HI.X.SX32 R9, R10, R0, 0x2, P6 ;  /* 0x000000000a097211 */ /* 0x000fe400030f16ff */
[----:B------:R-:W-:Y:S01]  /*76480*/  LEA R10, R13, R10, 0x1 ;  /* 0x0000000a0d0a7211 */ /* 0x000fe200078e08ff */
[----:B--2---:R2:W-:Y:S04]  /*76490*/  @P2 STG.E desc[UR48][R4.64], R143 ;  /* 0x0000008f04002986 */ /* 0x0045e8000c101930 */
[----:B------:R1:W-:Y:S01]  /*764a0*/  @P4 STG.E desc[UR48][R8.64], R144 ;  /* 0x0000009008004986 */ /* 0x0003e2000c101930 */
[----:B---3--:R-:W-:Y:S02]  /*764b0*/  LEA R6, P4, R10, R3, 0x2 ;  /* 0x000000030a067211 */ /* 0x008fe400078810ff */
[----:B------:R-:W-:Y:S01]  /*764c0*/  ISETP.LT.AND P2, PT, R146, UR4, !P0 ;  /* 0x0000000492007c0c */ /* 0x000fe2000c741270 */
[----:B------:R-:W-:Y:S01]  /*764d0*/  ULDC UR4, c[0x0][0x22c] ;  /* 0x00008b0000047ab9 */ /* 0x000fe20000000800 */
[----:B------:R-:W-:Y:S01]  /*764e0*/  LEA.HI.X.SX32 R7, R10, R0, 0x2, P4 ;  /* 0x000000000a077211 */ /* 0x000fe200020f16ff */
[----:B------:R-:W3:Y:S01]  /*764f0*/  LDL.LU R146, [R1+0x1b30] ;  /* 0x001b300001927983 */ /* 0x000ee20000300800 */
[----:B------:R-:W-:Y:S01]  /*76500*/  ISETP.LT.AND P4, PT, R157, UR4, !P0 ;  /* 0x000000049d007c0c */ /* 0x000fe2000c781270 */
[----:B------:R-:W-:-:S02]  /*76510*/  ULDC UR4, c[0x0][0x22c] ;  /* 0x00008b0000047ab9 */ /* 0x000fc40000000800 */
[----:B----4-:R4:W-:Y:S01]  /*76520*/  @P3 STG.E desc[UR48][R6.64], R145 ;  /* 0x0000009106003986 */ /* 0x0109e2000c101930 */
[----:B------:R-:W-:Y:S01]  /*76530*/  ISETP.LT.AND P3, PT, R147, UR4, !P0 ;  /* 0x0000000493007c0c */ /* 0x000fe2000c761270 */
[----:B--2---:R-:W-:Y:S01]  /*76540*/  IMAD R5, R15, 0x2, R10 ;  /* 0x000000020f057824 */ /* 0x004fe200078e020a */
[----:B------:R-:W-:Y:S01]  /*76550*/  ULDC UR4, c[0x0][0x22c] ;  /* 0x00008b0000047ab9 */ /* 0x000fe20000000800 */
[----:B------:R-:W2:Y:S02]  /*76560*/  LDL.LU R147, [R1+0x1b2c] ;  /* 0x001b2c0001937983 */ /* 0x000ea40000300800 */
[----:B-1----:R-:W-:Y:S01]  /*76570*/  IMAD R10, R12, 0x2, R5 ;  /* 0x000000020c0a7824 */ /* 0x002fe200078e0205 */
[----:B------:R-:W-:-:S03]  /*76580*/  LEA R4, P6, R5, R3, 0x2 ;  /* 0x0000000305047211 */ /* 0x000fc600078c10ff */
[----:B------:R-:W-:Y:S01]  /*76590*/  IMAD R11, R11, 0x2, R10 ;  /* 0x000000020b0b7824 */ /* 0x000fe200078e020a */
[-C--:B------:R-:W-:Y:S02]  /*765a0*/  LEA.HI.X.SX32 R5, R5, R0.reuse, 0x2, P6 ;  /* 0x0000000005057211 */ /* 0x080fe400030f16ff */
[----:B------:R-:W-:Y:S02]  /*765b0*/  LEA R8, P6, R10, R3, 0x2 ;  /* 0x000000030a087211 */ /* 0x000fe400078c10ff */
[----:B------:R-:W-:Y:S02]  /*765c0*/  LEA R13, R14, R11, 0x1 ;  /* 0x0000000b0e0d7211 */ /* 0x000fe400078e08ff */
[----:B------:R-:W-:Y:S02]  /*765d0*/  LEA.HI.X.SX32 R9, R10, R0, 0x2, P6 ;  /* 0x000000000a097211 */ /* 0x000fe400030f16ff */
[----:B------:R-:W-:Y:S01]  /*765e0*/  ISETP.LT.AND P0, PT, R2, UR4, !P0 ;  /* 0x0000000402007c0c */ /* 0x000fe2000c701270 */
[----:B------:R-:W-:Y:S01]  /*765f0*/  IMAD R2, R20, 0x2, R13 ;  /* 0x0000000214027824 */ /* 0x000fe200078e020d */
[----:B---3--:R1:W-:Y:S01]  /*76600*/  @P5 STG.E desc[UR48][R4.64], R146 ;  /* 0x0000009204005986 */ /* 0x0083e2000c101930 */
[----:B------:R-:W-:-:S04]  /*76610*/  LEA R10, P5, R11, R3, 0x2 ;  /* 0x000000030b0a7211 */ /* 0x000fc800078a10ff */
[----:B------:R-:W-:Y:S02]  /*76620*/  LEA.HI.X.SX32 R11, R11, R0, 0x2, P5 ;  /* 0x000000000b0b7211 */ /* 0x000fe400028f16ff */
[----:B----4-:R-:W-:-:S04]  /*76630*/  LEA R6, P5, R13, R3, 0x2 ;  /* 0x000000030d067211 */ /* 0x010fc800078a10ff */
[----:B------:R-:W-:Y:S01]  /*76640*/  LEA.HI.X.SX32 R7, R13, R0, 0x2, P5 ;  /* 0x000000000d077211 */ /* 0x000fe200028f16ff */
[----:B-1----:R-:W-:Y:S01]  /*76650*/  IMAD R4, R21, 0x2, R2 ;  /* 0x0000000215047824 */ /* 0x002fe200078e0202 */
[----:B--2---:R1:W-:Y:S01]  /*76660*/  @P2 STG.E desc[UR48][R8.64], R147 ;  /* 0x0000009308002986 */ /* 0x0043e2000c101930 */
[----:B------:R-:W-:-:S04]  /*76670*/  LEA R12, P2, R2, R3, 0x2 ;  /* 0x00000003020c7211 */ /* 0x000fc800078410ff */
[----:B------:R-:W-:Y:S01]  /*76680*/  LEA.HI.X.SX32 R13, R2, R0, 0x2, P2 ;  /* 0x00000000020d7211 */ /* 0x000fe200010f16ff */
[----:B------:R1:W-:Y:S01]  /*76690*/  @P4 STG.E desc[UR48][R10.64], R16 ;  /* 0x000000100a004986 */ /* 0x0003e2000c101930 */
[----:B------:R-:W-:-:S03]  /*766a0*/  LEA R2, P2, R4, R3, 0x2 ;  /* 0x0000000304027211 */ /* 0x000fc600078410ff */
[----:B------:R1:W-:Y:S01]  /*766b0*/  @P3 STG.E desc[UR48][R6.64], R17 ;  /* 0x0000001106003986 */ /* 0x0003e2000c101930 */
[----:B------:R-:W-:-:S03]  /*766c0*/  LEA.HI.X.SX32 R3, R4, R0, 0x2, P2 ;  /* 0x0000000004037211 */ /* 0x000fc600010f16ff */
[----:B------:R1:W-:Y:S01]  /*766d0*/  @P0 STG.E desc[UR48][R12.64], R18 ;  /* 0x000000120c000986 */ /* 0x0003e2000c101930 */
[----:B------:R-:W-:Y:S05]  /*766e0*/  @!P1 EXIT ;  /* 0x000000000000994d */ /* 0x000fea0003800000 */
[----:B------:R-:W-:Y:S01]  /*766f0*/  STG.E desc[UR48][R2.64], R19 ;  /* 0x0000001302007986 */ /* 0x000fe2000c101930 */
[----:B------:R-:W-:Y:S05]  /*76700*/  EXIT ;  /* 0x000000000000794d */ /* 0x000fea0003800000 */
.L_x_2:
[----:B------:R-:W-:-:S00]  /*76710*/  BRA `(.L_x_2) ;  /* 0xfffffffc00fc7947 */ /* 0x000fc0000383ffff */
[----:B------:R-:W-:-:S00]  /*76720*/  NOP ;  /* 0x0000000000007918 */ /* 0x000fc00000000000 */
        /* <DEDUP_REMOVED lines=13> */
.L_x_3:


//--------------------- .nv.shared.matmul_kernel  --------------------------
	.section	.nv.shared.matmul_kernel,"aw",@nobits
	.sectionflags	@""
	.align	16
	.zero		1024


//--------------------- .nv.shared.reserved.0     --------------------------
	.section	.nv.shared.reserved.0,"aw",@nobits
	.weak		__nv_reservedSMEM_offset_0_alias
	.size		__nv_reservedSMEM_offset_0_alias, 0, 0
	.other		__nv_reservedSMEM_offset_0_alias,@"STO_CUDA_RESERVED_SHARED STV_DEFAULT"
__nv_reservedSMEM_offset_0_alias:
	.zero		0


//--------------------- .nv.constant0.matmul_kernel --------------------------
	.section	.nv.constant0.matmul_kernel,"a",@progbits
	.sectionflags	@""
	.align	4
.nv.constant0.matmul_kernel:
	.zero		608


//--------------------- SYMBOLS --------------------------

	.type		.nv.reservedSmem.offset0,@object
	.size		.nv.reservedSmem.offset0,0x4
